	.target	sm_90a

	.elftype	@"ET_EXEC"


//--------------------- .note.nv.tkinfo           --------------------------
	.section	.note.nv.tkinfo,"",@"SHT_NOTE"
	.sectionflags	@"SHF_NOTE_NV_TKINFO"
	.tkinfo
        /*0018*/ 	.word	0x00000002
        /*0030*/ 	.string	""
        /*0030*/ 	.string	"ptxas"
        /*0030*/ 	.string	"Cuda compilation tools, release 13.0, V13.0.88"
        /*0030*/ 	.string	"Build cuda_13.0.r13.0/compiler.36424714_0"
        /*0030*/ 	.string	"-arch sm_90a -m 64 "



//--------------------- .note.nv.cuinfo           --------------------------
	.section	.note.nv.cuinfo,"",@"SHT_NOTE"
	.sectionflags	@"SHF_NOTE_NV_CUINFO"
        /*0018*/ 	.short	0x0002
        /*001a*/ 	.short	0x005a
        /*001c*/ 	.short	0x0082
	.zero		2


//--------------------- .nv.info                  --------------------------
	.section	.nv.info,"",@"SHT_CUDA_INFO"
	.align	4


	//----- nvinfo : EIATTR_REGCOUNT
	.align		4
        /*0000*/ 	.byte	0x04, 0x2f
        /*0002*/ 	.short	(.L_39 - .L_38)
	.align		4
.L_38:
        /*0004*/ 	.word	index@(_ZN2at6native29vectorized_elementwise_kernelILi8EZZZNS0_65_GLOBAL__N__eb3311e5_27_ActivationHardtanhKernel_cu_9e10b42f_293424hardtanh_backward_kernelERNS_14TensorIteratorERKN3c106ScalarES8_ENKUlvE_clEvENKUlvE_clEvEUlddE_St5arrayIPcLm3EEEEviT0_T1_)
        /*0008*/ 	.word	0x00000028


	//----- nvinfo : EIATTR_FRAME_SIZE
	.align		4
.L_39:
        /*000c*/ 	.byte	0x04, 0x11
        /*000e*/ 	.short	(.L_41 - .L_40)
	.align		4
.L_40:
        /*0010*/ 	.word	index@(_ZN2at6native29vectorized_elementwise_kernelILi8EZZZNS0_65_GLOBAL__N__eb3311e5_27_ActivationHardtanhKernel_cu_9e10b42f_293424hardtanh_backward_kernelERNS_14TensorIteratorERKN3c106ScalarES8_ENKUlvE_clEvENKUlvE_clEvEUlddE_St5arrayIPcLm3EEEEviT0_T1_)
        /*0014*/ 	.word	0x00000000


	//----- nvinfo : EIATTR_REGCOUNT
	.align		4
.L_41:
        /*0018*/ 	.byte	0x04, 0x2f
        /*001a*/ 	.short	(.L_43 - .L_42)
	.align		4
.L_42:
        /*001c*/ 	.word	index@(_ZN2at6native29vectorized_elementwise_kernelILi4EZZZNS0_65_GLOBAL__N__eb3311e5_27_ActivationHardtanhKernel_cu_9e10b42f_293424hardtanh_backward_kernelERNS_14TensorIteratorERKN3c106ScalarES8_ENKUlvE_clEvENKUlvE_clEvEUlddE_St5arrayIPcLm3EEEEviT0_T1_)
        /*0020*/ 	.word	0x00000028


	//----- nvinfo : EIATTR_FRAME_SIZE
	.align		4
.L_43:
        /*0024*/ 	.byte	0x04, 0x11
        /*0026*/ 	.short	(.L_45 - .L_44)
	.align		4
.L_44:
        /*0028*/ 	.word	index@(_ZN2at6native29vectorized_elementwise_kernelILi4EZZZNS0_65_GLOBAL__N__eb3311e5_27_ActivationHardtanhKernel_cu_9e10b42f_293424hardtanh_backward_kernelERNS_14TensorIteratorERKN3c106ScalarES8_ENKUlvE_clEvENKUlvE_clEvEUlddE_St5arrayIPcLm3EEEEviT0_T1_)
        /*002c*/ 	.word	0x00000000


	//----- nvinfo : EIATTR_REGCOUNT
	.align		4
.L_45:
        /*0030*/ 	.byte	0x04, 0x2f
        /*0032*/ 	.short	(.L_47 - .L_46)
	.align		4
.L_46:
        /*0034*/ 	.word	index@(_ZN2at6native29vectorized_elementwise_kernelILi2EZZZNS0_65_GLOBAL__N__eb3311e5_27_ActivationHardtanhKernel_cu_9e10b42f_293424hardtanh_backward_kernelERNS_14TensorIteratorERKN3c106ScalarES8_ENKUlvE_clEvENKUlvE_clEvEUlddE_St5arrayIPcLm3EEEEviT0_T1_)
        /*0038*/ 	.word	0x00000028


	//----- nvinfo : EIATTR_FRAME_SIZE
	.align		4
.L_47:
        /*003c*/ 	.byte	0x04, 0x11
        /*003e*/ 	.short	(.L_49 - .L_48)
	.align		4
.L_48:
        /*0040*/ 	.word	index@(_ZN2at6native29vectorized_elementwise_kernelILi2EZZZNS0_65_GLOBAL__N__eb3311e5_27_ActivationHardtanhKernel_cu_9e10b42f_293424hardtanh_backward_kernelERNS_14TensorIteratorERKN3c106ScalarES8_ENKUlvE_clEvENKUlvE_clEvEUlddE_St5arrayIPcLm3EEEEviT0_T1_)
        /*0044*/ 	.word	0x00000000


	//----- nvinfo : EIATTR_REGCOUNT
	.align		4
.L_49:
        /*0048*/ 	.byte	0x04, 0x2f
        /*004a*/ 	.short	(.L_51 - .L_50)
	.align		4
.L_50:
        /*004c*/ 	.word	index@(_ZN2at6native27unrolled_elementwise_kernelIZZZNS0_65_GLOBAL__N__eb3311e5_27_ActivationHardtanhKernel_cu_9e10b42f_293424hardtanh_backward_kernelERNS_14TensorIteratorERKN3c106ScalarES8_ENKUlvE_clEvENKUlvE_clEvEUlddE_St5arrayIPcLm3EELi4E23TrivialOffsetCalculatorILi2EjESF_ILi1EjENS0_6memory15LoadWithoutCastENSI_16StoreWithoutCastEEEviT_T0_T2_T3_T4_T5_)
        /*0050*/ 	.word	0x00000020


	//----- nvinfo : EIATTR_FRAME_SIZE
	.align		4
.L_51:
        /*0054*/ 	.byte	0x04, 0x11
        /*0056*/ 	.short	(.L_53 - .L_52)
	.align		4
.L_52:
        /*0058*/ 	.word	index@(_ZN2at6native27unrolled_elementwise_kernelIZZZNS0_65_GLOBAL__N__eb3311e5_27_ActivationHardtanhKernel_cu_9e10b42f_293424hardtanh_backward_kernelERNS_14TensorIteratorERKN3c106ScalarES8_ENKUlvE_clEvENKUlvE_clEvEUlddE_St5arrayIPcLm3EELi4E23TrivialOffsetCalculatorILi2EjESF_ILi1EjENS0_6memory15LoadWithoutCastENSI_16StoreWithoutCastEEEviT_T0_T2_T3_T4_T5_)
        /*005c*/ 	.word	0x00000000


	//----- nvinfo : EIATTR_REGCOUNT
	.align		4
.L_53:
        /*0060*/ 	.byte	0x04, 0x2f
        /*0062*/ 	.short	(.L_55 - .L_54)
	.align		4
.L_54:
        /*0064*/ 	.word	index@(_ZN2at6native18elementwise_kernelILi128ELi2EZNS0_22gpu_kernel_impl_nocastIZZZNS0_65_GLOBAL__N__eb3311e5_27_ActivationHardtanhKernel_cu_9e10b42f_293424hardtanh_backward_kernelERNS_14TensorIteratorERKN3c106ScalarES9_ENKUlvE_clEvENKUlvE_clEvEUlddE_EEvRNS_18TensorIteratorBaseERKT_EUliE_EEviT1_)
        /*0068*/ 	.word	0x00000012


	//----- nvinfo : EIATTR_FRAME_SIZE
	.align		4
.L_55:
        /*006c*/ 	.byte	0x04, 0x11
        /*006e*/ 	.short	(.L_57 - .L_56)
	.align		4
.L_56:
        /*0070*/ 	.word	index@(_ZN2at6native18elementwise_kernelILi128ELi2EZNS0_22gpu_kernel_impl_nocastIZZZNS0_65_GLOBAL__N__eb3311e5_27_ActivationHardtanhKernel_cu_9e10b42f_293424hardtanh_backward_kernelERNS_14TensorIteratorERKN3c106ScalarES9_ENKUlvE_clEvENKUlvE_clEvEUlddE_EEvRNS_18TensorIteratorBaseERKT_EUliE_EEviT1_)
        /*0074*/ 	.word	0x00000000


	//----- nvinfo : EIATTR_REGCOUNT
	.align		4
.L_57:
        /*0078*/ 	.byte	0x04, 0x2f
        /*007a*/ 	.short	(.L_59 - .L_58)
	.align		4
.L_58:
        /*007c*/ 	.word	index@(_ZN2at6native27unrolled_elementwise_kernelIZZZNS0_65_GLOBAL__N__eb3311e5_27_ActivationHardtanhKernel_cu_9e10b42f_293424hardtanh_backward_kernelERNS_14TensorIteratorERKN3c106ScalarES8_ENKUlvE_clEvENKUlvE_clEvEUlddE_St5arrayIPcLm3EELi4E23TrivialOffsetCalculatorILi2EjESF_ILi1EjENS0_6memory12LoadWithCastILi2EEENSI_13StoreWithCastILi1EEEEEviT_T0_T2_T3_T4_T5_)
        /*0080*/ 	.word	0x00000028


	//----- nvinfo : EIATTR_FRAME_SIZE
	.align		4
.L_59:
        /*0084*/ 	.byte	0x04, 0x11
        /*0086*/ 	.short	(.L_61 - .L_60)
	.align		4
.L_60:
        /*0088*/ 	.word	index@(_ZN2at6native27unrolled_elementwise_kernelIZZZNS0_65_GLOBAL__N__eb3311e5_27_ActivationHardtanhKernel_cu_9e10b42f_293424hardtanh_backward_kernelERNS_14TensorIteratorERKN3c106ScalarES8_ENKUlvE_clEvENKUlvE_clEvEUlddE_St5arrayIPcLm3EELi4E23TrivialOffsetCalculatorILi2EjESF_ILi1EjENS0_6memory12LoadWithCastILi2EEENSI_13StoreWithCastILi1EEEEEviT_T0_T2_T3_T4_T5_)
        /*008c*/ 	.word	0x00000000


	//----- nvinfo : EIATTR_REGCOUNT
	.align		4
.L_61:
        /*0090*/ 	.byte	0x04, 0x2f
        /*0092*/ 	.short	(.L_63 - .L_62)
	.align		4
.L_62:
        /*0094*/ 	.word	index@(_ZN2at6native18elementwise_kernelILi128ELi4EZNS0_15gpu_kernel_implIZZZNS0_65_GLOBAL__N__eb3311e5_27_ActivationHardtanhKernel_cu_9e10b42f_293424hardtanh_backward_kernelERNS_14TensorIteratorERKN3c106ScalarES9_ENKUlvE_clEvENKUlvE_clEvEUlddE_EEvRNS_18TensorIteratorBaseERKT_EUliE_EEviT1_)
        /*0098*/ 	.word	0x0000001c


	//----- nvinfo : EIATTR_FRAME_SIZE
	.align		4
.L_63:
        /*009c*/ 	.byte	0x04, 0x11
        /*009e*/ 	.short	(.L_65 - .L_64)
	.align		4
.L_64:
        /*00a0*/ 	.word	index@(_ZN2at6native18elementwise_kernelILi128ELi4EZNS0_15gpu_kernel_implIZZZNS0_65_GLOBAL__N__eb3311e5_27_ActivationHardtanhKernel_cu_9e10b42f_293424hardtanh_backward_kernelERNS_14TensorIteratorERKN3c106ScalarES9_ENKUlvE_clEvENKUlvE_clEvEUlddE_EEvRNS_18TensorIteratorBaseERKT_EUliE_EEviT1_)
        /*00a4*/ 	.word	0x00000000


	//----- nvinfo : EIATTR_REGCOUNT
	.align		4
.L_65:
        /*00a8*/ 	.byte	0x04, 0x2f
        /*00aa*/ 	.short	(.L_67 - .L_66)
	.align		4
.L_66:
        /*00ac*/ 	.word	index@(_ZN2at6native29vectorized_elementwise_kernelILi8EZZZNS0_65_GLOBAL__N__eb3311e5_27_ActivationHardtanhKernel_cu_9e10b42f_293424hardtanh_backward_kernelERNS_14TensorIteratorERKN3c106ScalarES8_ENKUlvE_clEvENKUlvE0_clEvEUlffE_St5arrayIPcLm3EEEEviT0_T1_)
        /*00b0*/ 	.word	0x00000020


	//----- nvinfo : EIATTR_FRAME_SIZE
	.align		4
.L_67:
        /*00b4*/ 	.byte	0x04, 0x11
        /*00b6*/ 	.short	(.L_69 - .L_68)
	.align		4
.L_68:
        /*00b8*/ 	.word	index@(_ZN2at6native29vectorized_elementwise_kernelILi8EZZZNS0_65_GLOBAL__N__eb3311e5_27_ActivationHardtanhKernel_cu_9e10b42f_293424hardtanh_backward_kernelERNS_14TensorIteratorERKN3c106ScalarES8_ENKUlvE_clEvENKUlvE0_clEvEUlffE_St5arrayIPcLm3EEEEviT0_T1_)
        /*00bc*/ 	.word	0x00000000


	//----- nvinfo : EIATTR_REGCOUNT
	.align		4
.L_69:
        /*00c0*/ 	.byte	0x04, 0x2f
        /*00c2*/ 	.short	(.L_71 - .L_70)
	.align		4
.L_70:
        /*00c4*/ 	.word	index@(_ZN2at6native29vectorized_elementwise_kernelILi4EZZZNS0_65_GLOBAL__N__eb3311e5_27_ActivationHardtanhKernel_cu_9e10b42f_293424hardtanh_backward_kernelERNS_14TensorIteratorERKN3c106ScalarES8_ENKUlvE_clEvENKUlvE0_clEvEUlffE_St5arrayIPcLm3EEEEviT0_T1_)
        /*00c8*/ 	.word	0x00000020


	//----- nvinfo : EIATTR_FRAME_SIZE
	.align		4
.L_71:
        /*00cc*/ 	.byte	0x04, 0x11
        /*00ce*/ 	.short	(.L_73 - .L_72)
	.align		4
.L_72:
        /*00d0*/ 	.word	index@(_ZN2at6native29vectorized_elementwise_kernelILi4EZZZNS0_65_GLOBAL__N__eb3311e5_27_ActivationHardtanhKernel_cu_9e10b42f_293424hardtanh_backward_kernelERNS_14TensorIteratorERKN3c106ScalarES8_ENKUlvE_clEvENKUlvE0_clEvEUlffE_St5arrayIPcLm3EEEEviT0_T1_)
        /*00d4*/ 	.word	0x00000000


	//----- nvinfo : EIATTR_REGCOUNT
	.align		4
.L_73:
        /*00d8*/ 	.byte	0x04, 0x2f
        /*00da*/ 	.short	(.L_75 - .L_74)
	.align		4
.L_74:
        /*00dc*/ 	.word	index@(_ZN2at6native29vectorized_elementwise_kernelILi2EZZZNS0_65_GLOBAL__N__eb3311e5_27_ActivationHardtanhKernel_cu_9e10b42f_293424hardtanh_backward_kernelERNS_14TensorIteratorERKN3c106ScalarES8_ENKUlvE_clEvENKUlvE0_clEvEUlffE_St5arrayIPcLm3EEEEviT0_T1_)
        /*00e0*/ 	.word	0x00000020


	//----- nvinfo : EIATTR_FRAME_SIZE
	.align		4
.L_75:
        /*00e4*/ 	.byte	0x04, 0x11
        /*00e6*/ 	.short	(.L_77 - .L_76)
	.align		4
.L_76:
        /*00e8*/ 	.word	index@(_ZN2at6native29vectorized_elementwise_kernelILi2EZZZNS0_65_GLOBAL__N__eb3311e5_27_ActivationHardtanhKernel_cu_9e10b42f_293424hardtanh_backward_kernelERNS_14TensorIteratorERKN3c106ScalarES8_ENKUlvE_clEvENKUlvE0_clEvEUlffE_St5arrayIPcLm3EEEEviT0_T1_)
        /*00ec*/ 	.word	0x00000000


	//----- nvinfo : EIATTR_REGCOUNT
	.align		4
.L_77:
        /*00f0*/ 	.byte	0x04, 0x2f
        /*00f2*/ 	.short	(.L_79 - .L_78)
	.align		4
.L_78:
        /*00f4*/ 	.word	index@(_ZN2at6native27unrolled_elementwise_kernelIZZZNS0_65_GLOBAL__N__eb3311e5_27_ActivationHardtanhKernel_cu_9e10b42f_293424hardtanh_backward_kernelERNS_14TensorIteratorERKN3c106ScalarES8_ENKUlvE_clEvENKUlvE0_clEvEUlffE_St5arrayIPcLm3EELi4E23TrivialOffsetCalculatorILi2EjESF_ILi1EjENS0_6memory15LoadWithoutCastENSI_16StoreWithoutCastEEEviT_T0_T2_T3_T4_T5_)
        /*00f8*/ 	.word	0x0000001e


	//----- nvinfo : EIATTR_FRAME_SIZE
	.align		4
.L_79:
        /*00fc*/ 	.byte	0x04, 0x11
        /*00fe*/ 	.short	(.L_81 - .L_80)
	.align		4
.L_80:
        /*0100*/ 	.word	index@(_ZN2at6native27unrolled_elementwise_kernelIZZZNS0_65_GLOBAL__N__eb3311e5_27_ActivationHardtanhKernel_cu_9e10b42f_293424hardtanh_backward_kernelERNS_14TensorIteratorERKN3c106ScalarES8_ENKUlvE_clEvENKUlvE0_clEvEUlffE_St5arrayIPcLm3EELi4E23TrivialOffsetCalculatorILi2EjESF_ILi1EjENS0_6memory15LoadWithoutCastENSI_16StoreWithoutCastEEEviT_T0_T2_T3_T4_T5_)
        /*0104*/ 	.word	0x00000000


	//----- nvinfo : EIATTR_REGCOUNT
	.align		4
.L_81:
        /*0108*/ 	.byte	0x04, 0x2f
        /*010a*/ 	.short	(.L_83 - .L_82)
	.align		4
.L_82:
        /*010c*/ 	.word	index@(_ZN2at6native18elementwise_kernelILi128ELi2EZNS0_22gpu_kernel_impl_nocastIZZZNS0_65_GLOBAL__N__eb3311e5_27_ActivationHardtanhKernel_cu_9e10b42f_293424hardtanh_backward_kernelERNS_14TensorIteratorERKN3c106ScalarES9_ENKUlvE_clEvENKUlvE0_clEvEUlffE_EEvRNS_18TensorIteratorBaseERKT_EUliE_EEviT1_)
        /*0110*/ 	.word	0x00000012


	//----- nvinfo : EIATTR_FRAME_SIZE
	.align		4
.L_83:
        /*0114*/ 	.byte	0x04, 0x11
        /*0116*/ 	.short	(.L_85 - .L_84)
	.align		4
.L_84:
        /*0118*/ 	.word	index@(_ZN2at6native18elementwise_kernelILi128ELi2EZNS0_22gpu_kernel_impl_nocastIZZZNS0_65_GLOBAL__N__eb3311e5_27_ActivationHardtanhKernel_cu_9e10b42f_293424hardtanh_backward_kernelERNS_14TensorIteratorERKN3c106ScalarES9_ENKUlvE_clEvENKUlvE0_clEvEUlffE_EEvRNS_18TensorIteratorBaseERKT_EUliE_EEviT1_)
        /*011c*/ 	.word	0x00000000


	//----- nvinfo : EIATTR_REGCOUNT
	.align		4
.L_85:
        /*0120*/ 	.byte	0x04, 0x2f
        /*0122*/ 	.short	(.L_87 - .L_86)
	.align		4
.L_86:
        /*0124*/ 	.word	index@(_ZN2at6native27unrolled_elementwise_kernelIZZZNS0_65_GLOBAL__N__eb3311e5_27_ActivationHardtanhKernel_cu_9e10b42f_293424hardtanh_backward_kernelERNS_14TensorIteratorERKN3c106ScalarES8_ENKUlvE_clEvENKUlvE0_clEvEUlffE_St5arrayIPcLm3EELi4E23TrivialOffsetCalculatorILi2EjESF_ILi1EjENS0_6memory12LoadWithCastILi2EEENSI_13StoreWithCastILi1EEEEEviT_T0_T2_T3_T4_T5_)
        /*0128*/ 	.word	0x0000001f


	//----- nvinfo : EIATTR_FRAME_SIZE
	.align		4
.L_87:
        /*012c*/ 	.byte	0x04, 0x11
        /*012e*/ 	.short	(.L_89 - .L_88)
	.align		4
.L_88:
        /*0130*/ 	.word	index@(_ZN2at6native27unrolled_elementwise_kernelIZZZNS0_65_GLOBAL__N__eb3311e5_27_ActivationHardtanhKernel_cu_9e10b42f_293424hardtanh_backward_kernelERNS_14TensorIteratorERKN3c106ScalarES8_ENKUlvE_clEvENKUlvE0_clEvEUlffE_St5arrayIPcLm3EELi4E23TrivialOffsetCalculatorILi2EjESF_ILi1EjENS0_6memory12LoadWithCastILi2EEENSI_13StoreWithCastILi1EEEEEviT_T0_T2_T3_T4_T5_)
        /*0134*/ 	.word	0x00000000


	//----- nvinfo : EIATTR_REGCOUNT
	.align		4
.L_89:
        /*0138*/ 	.byte	0x04, 0x2f
        /*013a*/ 	.short	(.L_91 - .L_90)
	.align		4
.L_90:
        /*013c*/ 	.word	index@(_ZN2at6native18elementwise_kernelILi128ELi4EZNS0_15gpu_kernel_implIZZZNS0_65_GLOBAL__N__eb3311e5_27_ActivationHardtanhKernel_cu_9e10b42f_293424hardtanh_backward_kernelERNS_14TensorIteratorERKN3c106ScalarES9_ENKUlvE_clEvENKUlvE0_clEvEUlffE_EEvRNS_18TensorIteratorBaseERKT_EUliE_EEviT1_)
        /*0140*/ 	.word	0x0000001a


	//----- nvinfo : EIATTR_FRAME_SIZE
	.align		4
.L_91:
        /*0144*/ 	.byte	0x04, 0x11
        /*0146*/ 	.short	(.L_93 - .L_92)
	.align		4
.L_92:
        /*0148*/ 	.word	index@(_ZN2at6native18elementwise_kernelILi128ELi4EZNS0_15gpu_kernel_implIZZZNS0_65_GLOBAL__N__eb3311e5_27_ActivationHardtanhKernel_cu_9e10b42f_293424hardtanh_backward_kernelERNS_14TensorIteratorERKN3c106ScalarES9_ENKUlvE_clEvENKUlvE0_clEvEUlffE_EEvRNS_18TensorIteratorBaseERKT_EUliE_EEviT1_)
        /*014c*/ 	.word	0x00000000


	//----- nvinfo : EIATTR_REGCOUNT
	.align		4
.L_93:
        /*0150*/ 	.byte	0x04, 0x2f
        /*0152*/ 	.short	(.L_95 - .L_94)
	.align		4
.L_94:
        /*0154*/ 	.word	index@(_ZN2at6native29vectorized_elementwise_kernelILi8EZZZNS0_65_GLOBAL__N__eb3311e5_27_ActivationHardtanhKernel_cu_9e10b42f_293424hardtanh_backward_kernelERNS_14TensorIteratorERKN3c106ScalarES8_ENKUlvE_clEvENKUlvE1_clEvEUlNS5_4HalfESB_E_St5arrayIPcLm3EEEEviT0_T1_)
        /*0158*/ 	.word	0x00000028


	//----- nvinfo : EIATTR_FRAME_SIZE
	.align		4
.L_95:
        /*015c*/ 	.byte	0x04, 0x11
        /*015e*/ 	.short	(.L_97 - .L_96)
	.align		4
.L_96:
        /*0160*/ 	.word	index@(_ZN2at6native29vectorized_elementwise_kernelILi8EZZZNS0_65_GLOBAL__N__eb3311e5_27_ActivationHardtanhKernel_cu_9e10b42f_293424hardtanh_backward_kernelERNS_14TensorIteratorERKN3c106ScalarES8_ENKUlvE_clEvENKUlvE1_clEvEUlNS5_4HalfESB_E_St5arrayIPcLm3EEEEviT0_T1_)
        /*0164*/ 	.word	0x00000000


	//----- nvinfo : EIATTR_REGCOUNT
	.align		4
.L_97:
        /*0168*/ 	.byte	0x04, 0x2f
        /*016a*/ 	.short	(.L_99 - .L_98)
	.align		4
.L_98:
        /*016c*/ 	.word	index@(_ZN2at6native29vectorized_elementwise_kernelILi4EZZZNS0_65_GLOBAL__N__eb3311e5_27_ActivationHardtanhKernel_cu_9e10b42f_293424hardtanh_backward_kernelERNS_14TensorIteratorERKN3c106ScalarES8_ENKUlvE_clEvENKUlvE1_clEvEUlNS5_4HalfESB_E_St5arrayIPcLm3EEEEviT0_T1_)
        /*0170*/ 	.word	0x00000028


	//----- nvinfo : EIATTR_FRAME_SIZE
	.align		4
.L_99:
        /*0174*/ 	.byte	0x04, 0x11
        /*0176*/ 	.short	(.L_101 - .L_100)
	.align		4
.L_100:
        /*0178*/ 	.word	index@(_ZN2at6native29vectorized_elementwise_kernelILi4EZZZNS0_65_GLOBAL__N__eb3311e5_27_ActivationHardtanhKernel_cu_9e10b42f_293424hardtanh_backward_kernelERNS_14TensorIteratorERKN3c106ScalarES8_ENKUlvE_clEvENKUlvE1_clEvEUlNS5_4HalfESB_E_St5arrayIPcLm3EEEEviT0_T1_)
        /*017c*/ 	.word	0x00000000


	//----- nvinfo : EIATTR_REGCOUNT
	.align		4
.L_101:
        /*0180*/ 	.byte	0x04, 0x2f
        /*0182*/ 	.short	(.L_103 - .L_102)
	.align		4
.L_102:
        /*0184*/ 	.word	index@(_ZN2at6native29vectorized_elementwise_kernelILi2EZZZNS0_65_GLOBAL__N__eb3311e5_27_ActivationHardtanhKernel_cu_9e10b42f_293424hardtanh_backward_kernelERNS_14TensorIteratorERKN3c106ScalarES8_ENKUlvE_clEvENKUlvE1_clEvEUlNS5_4HalfESB_E_St5arrayIPcLm3EEEEviT0_T1_)
        /*0188*/ 	.word	0x00000028


	//----- nvinfo : EIATTR_FRAME_SIZE
	.align		4
.L_103:
        /*018c*/ 	.byte	0x04, 0x11
        /*018e*/ 	.short	(.L_105 - .L_104)
	.align		4
.L_104:
        /*0190*/ 	.word	index@(_ZN2at6native29vectorized_elementwise_kernelILi2EZZZNS0_65_GLOBAL__N__eb3311e5_27_ActivationHardtanhKernel_cu_9e10b42f_293424hardtanh_backward_kernelERNS_14TensorIteratorERKN3c106ScalarES8_ENKUlvE_clEvENKUlvE1_clEvEUlNS5_4HalfESB_E_St5arrayIPcLm3EEEEviT0_T1_)
        /*0194*/ 	.word	0x00000000


	//----- nvinfo : EIATTR_REGCOUNT
	.align		4
.L_105:
        /*0198*/ 	.byte	0x04, 0x2f
        /*019a*/ 	.short	(.L_107 - .L_106)
	.align		4
.L_106:
        /*019c*/ 	.word	index@(_ZN2at6native27unrolled_elementwise_kernelIZZZNS0_65_GLOBAL__N__eb3311e5_27_ActivationHardtanhKernel_cu_9e10b42f_293424hardtanh_backward_kernelERNS_14TensorIteratorERKN3c106ScalarES8_ENKUlvE_clEvENKUlvE1_clEvEUlNS5_4HalfESB_E_St5arrayIPcLm3EELi4E23TrivialOffsetCalculatorILi2EjESG_ILi1EjENS0_6memory15LoadWithoutCastENSJ_16StoreWithoutCastEEEviT_T0_T2_T3_T4_T5_)
        /*01a0*/ 	.word	0x0000001e


	//----- nvinfo : EIATTR_FRAME_SIZE
	.align		4
.L_107:
        /*01a4*/ 	.byte	0x04, 0x11
        /*01a6*/ 	.short	(.L_109 - .L_108)
	.align		4
.L_108:
        /*01a8*/ 	.word	index@(_ZN2at6native27unrolled_elementwise_kernelIZZZNS0_65_GLOBAL__N__eb3311e5_27_ActivationHardtanhKernel_cu_9e10b42f_293424hardtanh_backward_kernelERNS_14TensorIteratorERKN3c106ScalarES8_ENKUlvE_clEvENKUlvE1_clEvEUlNS5_4HalfESB_E_St5arrayIPcLm3EELi4E23TrivialOffsetCalculatorILi2EjESG_ILi1EjENS0_6memory15LoadWithoutCastENSJ_16StoreWithoutCastEEEviT_T0_T2_T3_T4_T5_)
        /*01ac*/ 	.word	0x00000000


	//----- nvinfo : EIATTR_REGCOUNT
	.align		4
.L_109:
        /*01b0*/ 	.byte	0x04, 0x2f
        /*01b2*/ 	.short	(.L_111 - .L_110)
	.align		4
.L_110:
        /*01b4*/ 	.word	index@(_ZN2at6native18elementwise_kernelILi128ELi4EZNS0_22gpu_kernel_impl_nocastIZZZNS0_65_GLOBAL__N__eb3311e5_27_ActivationHardtanhKernel_cu_9e10b42f_293424hardtanh_backward_kernelERNS_14TensorIteratorERKN3c106ScalarES9_ENKUlvE_clEvENKUlvE1_clEvEUlNS6_4HalfESC_E_EEvRNS_18TensorIteratorBaseERKT_EUliE_EEviT1_)
        /*01b8*/ 	.word	0x00000012


	//----- nvinfo : EIATTR_FRAME_SIZE
	.align		4
.L_111:
        /*01bc*/ 	.byte	0x04, 0x11
        /*01be*/ 	.short	(.L_113 - .L_112)
	.align		4
.L_112:
        /*01c0*/ 	.word	index@(_ZN2at6native18elementwise_kernelILi128ELi4EZNS0_22gpu_kernel_impl_nocastIZZZNS0_65_GLOBAL__N__eb3311e5_27_ActivationHardtanhKernel_cu_9e10b42f_293424hardtanh_backward_kernelERNS_14TensorIteratorERKN3c106ScalarES9_ENKUlvE_clEvENKUlvE1_clEvEUlNS6_4HalfESC_E_EEvRNS_18TensorIteratorBaseERKT_EUliE_EEviT1_)
        /*01c4*/ 	.word	0x00000000


	//----- nvinfo : EIATTR_REGCOUNT
	.align		4
.L_113:
        /*01c8*/ 	.byte	0x04, 0x2f
        /*01ca*/ 	.short	(.L_115 - .L_114)
	.align		4
.L_114:
        /*01cc*/ 	.word	index@(_ZN2at6native27unrolled_elementwise_kernelIZZZNS0_65_GLOBAL__N__eb3311e5_27_ActivationHardtanhKernel_cu_9e10b42f_293424hardtanh_backward_kernelERNS_14TensorIteratorERKN3c106ScalarES8_ENKUlvE_clEvENKUlvE1_clEvEUlNS5_4HalfESB_E_St5arrayIPcLm3EELi4E23TrivialOffsetCalculatorILi2EjESG_ILi1EjENS0_6memory12LoadWithCastILi2EEENSJ_13StoreWithCastILi1EEEEEviT_T0_T2_T3_T4_T5_)
        /*01d0*/ 	.word	0x0000001e


	//----- nvinfo : EIATTR_FRAME_SIZE
	.align		4
.L_115:
        /*01d4*/ 	.byte	0x04, 0x11
        /*01d6*/ 	.short	(.L_117 - .L_116)
	.align		4
.L_116:
        /*01d8*/ 	.word	index@(_ZN2at6native27unrolled_elementwise_kernelIZZZNS0_65_GLOBAL__N__eb3311e5_27_ActivationHardtanhKernel_cu_9e10b42f_293424hardtanh_backward_kernelERNS_14TensorIteratorERKN3c106ScalarES8_ENKUlvE_clEvENKUlvE1_clEvEUlNS5_4HalfESB_E_St5arrayIPcLm3EELi4E23TrivialOffsetCalculatorILi2EjESG_ILi1EjENS0_6memory12LoadWithCastILi2EEENSJ_13StoreWithCastILi1EEEEEviT_T0_T2_T3_T4_T5_)
        /*01dc*/ 	.word	0x00000000


	//----- nvinfo : EIATTR_REGCOUNT
	.align		4
.L_117:
        /*01e0*/ 	.byte	0x04, 0x2f
        /*01e2*/ 	.short	(.L_119 - .L_118)
	.align		4
.L_118:
        /*01e4*/ 	.word	index@(_ZN2at6native18elementwise_kernelILi128ELi4EZNS0_15gpu_kernel_implIZZZNS0_65_GLOBAL__N__eb3311e5_27_ActivationHardtanhKernel_cu_9e10b42f_293424hardtanh_backward_kernelERNS_14TensorIteratorERKN3c106ScalarES9_ENKUlvE_clEvENKUlvE1_clEvEUlNS6_4HalfESC_E_EEvRNS_18TensorIteratorBaseERKT_EUliE_EEviT1_)
        /*01e8*/ 	.word	0x0000001a


	//----- nvinfo : EIATTR_FRAME_SIZE
	.align		4
.L_119:
        /*01ec*/ 	.byte	0x04, 0x11
        /*01ee*/ 	.short	(.L_121 - .L_120)
	.align		4
.L_120:
        /*01f0*/ 	.word	index@(_ZN2at6native18elementwise_kernelILi128ELi4EZNS0_15gpu_kernel_implIZZZNS0_65_GLOBAL__N__eb3311e5_27_ActivationHardtanhKernel_cu_9e10b42f_293424hardtanh_backward_kernelERNS_14TensorIteratorERKN3c106ScalarES9_ENKUlvE_clEvENKUlvE1_clEvEUlNS6_4HalfESC_E_EEvRNS_18TensorIteratorBaseERKT_EUliE_EEviT1_)
        /*01f4*/ 	.word	0x00000000


	//----- nvinfo : EIATTR_REGCOUNT
	.align		4
.L_121:
        /*01f8*/ 	.byte	0x04, 0x2f
        /*01fa*/ 	.short	(.L_123 - .L_122)
	.align		4
.L_122:
        /*01fc*/ 	.word	index@(_ZN2at6native29vectorized_elementwise_kernelILi8EZZZNS0_65_GLOBAL__N__eb3311e5_27_ActivationHardtanhKernel_cu_9e10b42f_293424hardtanh_backward_kernelERNS_14TensorIteratorERKN3c106ScalarES8_ENKUlvE_clEvENKUlvE2_clEvEUlNS5_8BFloat16ESB_E_St5arrayIPcLm3EEEEviT0_T1_)
        /*0200*/ 	.word	0x00000028


	//----- nvinfo : EIATTR_FRAME_SIZE
	.align		4
.L_123:
        /*0204*/ 	.byte	0x04, 0x11
        /*0206*/ 	.short	(.L_125 - .L_124)
	.align		4
.L_124:
        /*0208*/ 	.word	index@(_ZN2at6native29vectorized_elementwise_kernelILi8EZZZNS0_65_GLOBAL__N__eb3311e5_27_ActivationHardtanhKernel_cu_9e10b42f_293424hardtanh_backward_kernelERNS_14TensorIteratorERKN3c106ScalarES8_ENKUlvE_clEvENKUlvE2_clEvEUlNS5_8BFloat16ESB_E_St5arrayIPcLm3EEEEviT0_T1_)
        /*020c*/ 	.word	0x00000000


	//----- nvinfo : EIATTR_REGCOUNT
	.align		4
.L_125:
        /*0210*/ 	.byte	0x04, 0x2f
        /*0212*/ 	.short	(.L_127 - .L_126)
	.align		4
.L_126:
        /*0214*/ 	.word	index@(_ZN2at6native29vectorized_elementwise_kernelILi4EZZZNS0_65_GLOBAL__N__eb3311e5_27_ActivationHardtanhKernel_cu_9e10b42f_293424hardtanh_backward_kernelERNS_14TensorIteratorERKN3c106ScalarES8_ENKUlvE_clEvENKUlvE2_clEvEUlNS5_8BFloat16ESB_E_St5arrayIPcLm3EEEEviT0_T1_)
        /*0218*/ 	.word	0x00000028


	//----- nvinfo : EIATTR_FRAME_SIZE
	.align		4
.L_127:
        /*021c*/ 	.byte	0x04, 0x11
        /*021e*/ 	.short	(.L_129 - .L_128)
	.align		4
.L_128:
        /*0220*/ 	.word	index@(_ZN2at6native29vectorized_elementwise_kernelILi4EZZZNS0_65_GLOBAL__N__eb3311e5_27_ActivationHardtanhKernel_cu_9e10b42f_293424hardtanh_backward_kernelERNS_14TensorIteratorERKN3c106ScalarES8_ENKUlvE_clEvENKUlvE2_clEvEUlNS5_8BFloat16ESB_E_St5arrayIPcLm3EEEEviT0_T1_)
        /*0224*/ 	.word	0x00000000


	//----- nvinfo : EIATTR_REGCOUNT
	.align		4
.L_129:
        /*0228*/ 	.byte	0x04, 0x2f
        /*022a*/ 	.short	(.L_131 - .L_130)
	.align		4
.L_130:
        /*022c*/ 	.word	index@(_ZN2at6native29vectorized_elementwise_kernelILi2EZZZNS0_65_GLOBAL__N__eb3311e5_27_ActivationHardtanhKernel_cu_9e10b42f_293424hardtanh_backward_kernelERNS_14TensorIteratorERKN3c106ScalarES8_ENKUlvE_clEvENKUlvE2_clEvEUlNS5_8BFloat16ESB_E_St5arrayIPcLm3EEEEviT0_T1_)
        /*0230*/ 	.word	0x00000028


	//----- nvinfo : EIATTR_FRAME_SIZE
	.align		4
.L_131:
        /*0234*/ 	.byte	0x04, 0x11
        /*0236*/ 	.short	(.L_133 - .L_132)
	.align		4
.L_132:
        /*0238*/ 	.word	index@(_ZN2at6native29vectorized_elementwise_kernelILi2EZZZNS0_65_GLOBAL__N__eb3311e5_27_ActivationHardtanhKernel_cu_9e10b42f_293424hardtanh_backward_kernelERNS_14TensorIteratorERKN3c106ScalarES8_ENKUlvE_clEvENKUlvE2_clEvEUlNS5_8BFloat16ESB_E_St5arrayIPcLm3EEEEviT0_T1_)
        /*023c*/ 	.word	0x00000000


	//----- nvinfo : EIATTR_REGCOUNT
	.align		4
.L_133:
        /*0240*/ 	.byte	0x04, 0x2f
        /*0242*/ 	.short	(.L_135 - .L_134)
	.align		4
.L_134:
        /*0244*/ 	.word	index@(_ZN2at6native27unrolled_elementwise_kernelIZZZNS0_65_GLOBAL__N__eb3311e5_27_ActivationHardtanhKernel_cu_9e10b42f_293424hardtanh_backward_kernelERNS_14TensorIteratorERKN3c106ScalarES8_ENKUlvE_clEvENKUlvE2_clEvEUlNS5_8BFloat16ESB_E_St5arrayIPcLm3EELi4E23TrivialOffsetCalculatorILi2EjESG_ILi1EjENS0_6memory15LoadWithoutCastENSJ_16StoreWithoutCastEEEviT_T0_T2_T3_T4_T5_)
        /*0248*/ 	.word	0x0000001e


	//----- nvinfo : EIATTR_FRAME_SIZE
	.align		4
.L_135:
        /*024c*/ 	.byte	0x04, 0x11
        /*024e*/ 	.short	(.L_137 - .L_136)
	.align		4
.L_136:
        /*0250*/ 	.word	index@(_ZN2at6native27unrolled_elementwise_kernelIZZZNS0_65_GLOBAL__N__eb3311e5_27_ActivationHardtanhKernel_cu_9e10b42f_293424hardtanh_backward_kernelERNS_14TensorIteratorERKN3c106ScalarES8_ENKUlvE_clEvENKUlvE2_clEvEUlNS5_8BFloat16ESB_E_St5arrayIPcLm3EELi4E23TrivialOffsetCalculatorILi2EjESG_ILi1EjENS0_6memory15LoadWithoutCastENSJ_16StoreWithoutCastEEEviT_T0_T2_T3_T4_T5_)
        /*0254*/ 	.word	0x00000000


	//----- nvinfo : EIATTR_REGCOUNT
	.align		4
.L_137:
        /*0258*/ 	.byte	0x04, 0x2f
        /*025a*/ 	.short	(.L_139 - .L_138)
	.align		4
.L_138:
        /*025c*/ 	.word	index@(_ZN2at6native18elementwise_kernelILi128ELi4EZNS0_22gpu_kernel_impl_nocastIZZZNS0_65_GLOBAL__N__eb3311e5_27_ActivationHardtanhKernel_cu_9e10b42f_293424hardtanh_backward_kernelERNS_14TensorIteratorERKN3c106ScalarES9_ENKUlvE_clEvENKUlvE2_clEvEUlNS6_8BFloat16ESC_E_EEvRNS_18TensorIteratorBaseERKT_EUliE_EEviT1_)
        /*0260*/ 	.word	0x00000012


	//----- nvinfo : EIATTR_FRAME_SIZE
	.align		4
.L_139:
        /*0264*/ 	.byte	0x04, 0x11
        /*0266*/ 	.short	(.L_141 - .L_140)
	.align		4
.L_140:
        /*0268*/ 	.word	index@(_ZN2at6native18elementwise_kernelILi128ELi4EZNS0_22gpu_kernel_impl_nocastIZZZNS0_65_GLOBAL__N__eb3311e5_27_ActivationHardtanhKernel_cu_9e10b42f_293424hardtanh_backward_kernelERNS_14TensorIteratorERKN3c106ScalarES9_ENKUlvE_clEvENKUlvE2_clEvEUlNS6_8BFloat16ESC_E_EEvRNS_18TensorIteratorBaseERKT_EUliE_EEviT1_)
        /*026c*/ 	.word	0x00000000


	//----- nvinfo : EIATTR_REGCOUNT
	.align		4
.L_141:
        /*0270*/ 	.byte	0x04, 0x2f
        /*0272*/ 	.short	(.L_143 - .L_142)
	.align		4
.L_142:
        /*0274*/ 	.word	index@(_ZN2at6native27unrolled_elementwise_kernelIZZZNS0_65_GLOBAL__N__eb3311e5_27_ActivationHardtanhKernel_cu_9e10b42f_293424hardtanh_backward_kernelERNS_14TensorIteratorERKN3c106ScalarES8_ENKUlvE_clEvENKUlvE2_clEvEUlNS5_8BFloat16ESB_E_St5arrayIPcLm3EELi4E23TrivialOffsetCalculatorILi2EjESG_ILi1EjENS0_6memory12LoadWithCastILi2EEENSJ_13StoreWithCastILi1EEEEEviT_T0_T2_T3_T4_T5_)
        /*0278*/ 	.word	0x0000001e


	//----- nvinfo : EIATTR_FRAME_SIZE
	.align		4
.L_143:
        /*027c*/ 	.byte	0x04, 0x11
        /*027e*/ 	.short	(.L_145 - .L_144)
	.align		4
.L_144:
        /*0280*/ 	.word	index@(_ZN2at6native27unrolled_elementwise_kernelIZZZNS0_65_GLOBAL__N__eb3311e5_27_ActivationHardtanhKernel_cu_9e10b42f_293424hardtanh_backward_kernelERNS_14TensorIteratorERKN3c106ScalarES8_ENKUlvE_clEvENKUlvE2_clEvEUlNS5_8BFloat16ESB_E_St5arrayIPcLm3EELi4E23TrivialOffsetCalculatorILi2EjESG_ILi1EjENS0_6memory12LoadWithCastILi2EEENSJ_13StoreWithCastILi1EEEEEviT_T0_T2_T3_T4_T5_)
        /*0284*/ 	.word	0x00000000


	//----- nvinfo : EIATTR_REGCOUNT
	.align		4
.L_145:
        /*0288*/ 	.byte	0x04, 0x2f
        /*028a*/ 	.short	(.L_147 - .L_146)
	.align		4
.L_146:
        /*028c*/ 	.word	index@(_ZN2at6native18elementwise_kernelILi128ELi4EZNS0_15gpu_kernel_implIZZZNS0_65_GLOBAL__N__eb3311e5_27_ActivationHardtanhKernel_cu_9e10b42f_293424hardtanh_backward_kernelERNS_14TensorIteratorERKN3c106ScalarES9_ENKUlvE_clEvENKUlvE2_clEvEUlNS6_8BFloat16ESC_E_EEvRNS_18TensorIteratorBaseERKT_EUliE_EEviT1_)
        /*0290*/ 	.word	0x0000001a


	//----- nvinfo : EIATTR_FRAME_SIZE
	.align		4
.L_147:
        /*0294*/ 	.byte	0x04, 0x11
        /*0296*/ 	.short	(.L_149 - .L_148)
	.align		4
.L_148:
        /*0298*/ 	.word	index@(_ZN2at6native18elementwise_kernelILi128ELi4EZNS0_15gpu_kernel_implIZZZNS0_65_GLOBAL__N__eb3311e5_27_ActivationHardtanhKernel_cu_9e10b42f_293424hardtanh_backward_kernelERNS_14TensorIteratorERKN3c106ScalarES9_ENKUlvE_clEvENKUlvE2_clEvEUlNS6_8BFloat16ESC_E_EEvRNS_18TensorIteratorBaseERKT_EUliE_EEviT1_)
        /*029c*/ 	.word	0x00000000


	//----- nvinfo : EIATTR_MIN_STACK_SIZE
	.align		4
.L_149:
        /*02a0*/ 	.byte	0x04, 0x12
        /*02a2*/ 	.short	(.L_151 - .L_150)
	.align		4
.L_150:
        /*02a4*/ 	.word	index@(_ZN2at6native18elementwise_kernelILi128ELi4EZNS0_15gpu_kernel_implIZZZNS0_65_GLOBAL__N__eb3311e5_27_ActivationHardtanhKernel_cu_9e10b42f_293424hardtanh_backward_kernelERNS_14TensorIteratorERKN3c106ScalarES9_ENKUlvE_clEvENKUlvE2_clEvEUlNS6_8BFloat16ESC_E_EEvRNS_18TensorIteratorBaseERKT_EUliE_EEviT1_)
        /*02a8*/ 	.word	0x00000000


	//----- nvinfo : EIATTR_MIN_STACK_SIZE
	.align		4
.L_151:
        /*02ac*/ 	.byte	0x04, 0x12
        /*02ae*/ 	.short	(.L_153 - .L_152)
	.align		4
.L_152:
        /*02b0*/ 	.word	index@(_ZN2at6native27unrolled_elementwise_kernelIZZZNS0_65_GLOBAL__N__eb3311e5_27_ActivationHardtanhKernel_cu_9e10b42f_293424hardtanh_backward_kernelERNS_14TensorIteratorERKN3c106ScalarES8_ENKUlvE_clEvENKUlvE2_clEvEUlNS5_8BFloat16ESB_E_St5arrayIPcLm3EELi4E23TrivialOffsetCalculatorILi2EjESG_ILi1EjENS0_6memory12LoadWithCastILi2EEENSJ_13StoreWithCastILi1EEEEEviT_T0_T2_T3_T4_T5_)
        /*02b4*/ 	.word	0x00000000


	//----- nvinfo : EIATTR_MIN_STACK_SIZE
	.align		4
.L_153:
        /*02b8*/ 	.byte	0x04, 0x12
        /*02ba*/ 	.short	(.L_155 - .L_154)
	.align		4
.L_154:
        /*02bc*/ 	.word	index@(_ZN2at6native18elementwise_kernelILi128ELi4EZNS0_22gpu_kernel_impl_nocastIZZZNS0_65_GLOBAL__N__eb3311e5_27_ActivationHardtanhKernel_cu_9e10b42f_293424hardtanh_backward_kernelERNS_14TensorIteratorERKN3c106ScalarES9_ENKUlvE_clEvENKUlvE2_clEvEUlNS6_8BFloat16ESC_E_EEvRNS_18TensorIteratorBaseERKT_EUliE_EEviT1_)
        /*02c0*/ 	.word	0x00000000


	//----- nvinfo : EIATTR_MIN_STACK_SIZE
	.align		4
.L_155:
        /*02c4*/ 	.byte	0x04, 0x12
        /*02c6*/ 	.short	(.L_157 - .L_156)
	.align		4
.L_156:
        /*02c8*/ 	.word	index@(_ZN2at6native27unrolled_elementwise_kernelIZZZNS0_65_GLOBAL__N__eb3311e5_27_ActivationHardtanhKernel_cu_9e10b42f_293424hardtanh_backward_kernelERNS_14TensorIteratorERKN3c106ScalarES8_ENKUlvE_clEvENKUlvE2_clEvEUlNS5_8BFloat16ESB_E_St5arrayIPcLm3EELi4E23TrivialOffsetCalculatorILi2EjESG_ILi1EjENS0_6memory15LoadWithoutCastENSJ_16StoreWithoutCastEEEviT_T0_T2_T3_T4_T5_)
        /*02cc*/ 	.word	0x00000000


	//----- nvinfo : EIATTR_MIN_STACK_SIZE
	.align		4
.L_157:
        /*02d0*/ 	.byte	0x04, 0x12
        /*02d2*/ 	.short	(.L_159 - .L_158)
	.align		4
.L_158:
        /*02d4*/ 	.word	index@(_ZN2at6native29vectorized_elementwise_kernelILi2EZZZNS0_65_GLOBAL__N__eb3311e5_27_ActivationHardtanhKernel_cu_9e10b42f_293424hardtanh_backward_kernelERNS_14TensorIteratorERKN3c106ScalarES8_ENKUlvE_clEvENKUlvE2_clEvEUlNS5_8BFloat16ESB_E_St5arrayIPcLm3EEEEviT0_T1_)
        /*02d8*/ 	.word	0x00000000


	//----- nvinfo : EIATTR_MIN_STACK_SIZE
	.align		4
.L_159:
        /*02dc*/ 	.byte	0x04, 0x12
        /*02de*/ 	.short	(.L_161 - .L_160)
	.align		4
.L_160:
        /*02e0*/ 	.word	index@(_ZN2at6native29vectorized_elementwise_kernelILi4EZZZNS0_65_GLOBAL__N__eb3311e5_27_ActivationHardtanhKernel_cu_9e10b42f_293424hardtanh_backward_kernelERNS_14TensorIteratorERKN3c106ScalarES8_ENKUlvE_clEvENKUlvE2_clEvEUlNS5_8BFloat16ESB_E_St5arrayIPcLm3EEEEviT0_T1_)
        /*02e4*/ 	.word	0x00000000


	//----- nvinfo : EIATTR_MIN_STACK_SIZE
	.align		4
.L_161:
        /*02e8*/ 	.byte	0x04, 0x12
        /*02ea*/ 	.short	(.L_163 - .L_162)
	.align		4
.L_162:
        /*02ec*/ 	.word	index@(_ZN2at6native29vectorized_elementwise_kernelILi8EZZZNS0_65_GLOBAL__N__eb3311e5_27_ActivationHardtanhKernel_cu_9e10b42f_293424hardtanh_backward_kernelERNS_14TensorIteratorERKN3c106ScalarES8_ENKUlvE_clEvENKUlvE2_clEvEUlNS5_8BFloat16ESB_E_St5arrayIPcLm3EEEEviT0_T1_)
        /*02f0*/ 	.word	0x00000000


	//----- nvinfo : EIATTR_MIN_STACK_SIZE
	.align		4
.L_163:
        /*02f4*/ 	.byte	0x04, 0x12
        /*02f6*/ 	.short	(.L_165 - .L_164)
	.align		4
.L_164:
        /*02f8*/ 	.word	index@(_ZN2at6native18elementwise_kernelILi128ELi4EZNS0_15gpu_kernel_implIZZZNS0_65_GLOBAL__N__eb3311e5_27_ActivationHardtanhKernel_cu_9e10b42f_293424hardtanh_backward_kernelERNS_14TensorIteratorERKN3c106ScalarES9_ENKUlvE_clEvENKUlvE1_clEvEUlNS6_4HalfESC_E_EEvRNS_18TensorIteratorBaseERKT_EUliE_EEviT1_)
        /*02fc*/ 	.word	0x00000000


	//----- nvinfo : EIATTR_MIN_STACK_SIZE
	.align		4
.L_165:
        /*0300*/ 	.byte	0x04, 0x12
        /*0302*/ 	.short	(.L_167 - .L_166)
	.align		4
.L_166:
        /*0304*/ 	.word	index@(_ZN2at6native27unrolled_elementwise_kernelIZZZNS0_65_GLOBAL__N__eb3311e5_27_ActivationHardtanhKernel_cu_9e10b42f_293424hardtanh_backward_kernelERNS_14TensorIteratorERKN3c106ScalarES8_ENKUlvE_clEvENKUlvE1_clEvEUlNS5_4HalfESB_E_St5arrayIPcLm3EELi4E23TrivialOffsetCalculatorILi2EjESG_ILi1EjENS0_6memory12LoadWithCastILi2EEENSJ_13StoreWithCastILi1EEEEEviT_T0_T2_T3_T4_T5_)
        /*0308*/ 	.word	0x00000000


	//----- nvinfo : EIATTR_MIN_STACK_SIZE
	.align		4
.L_167:
        /*030c*/ 	.byte	0x04, 0x12
        /*030e*/ 	.short	(.L_169 - .L_168)
	.align		4
.L_168:
        /*0310*/ 	.word	index@(_ZN2at6native18elementwise_kernelILi128ELi4EZNS0_22gpu_kernel_impl_nocastIZZZNS0_65_GLOBAL__N__eb3311e5_27_ActivationHardtanhKernel_cu_9e10b42f_293424hardtanh_backward_kernelERNS_14TensorIteratorERKN3c106ScalarES9_ENKUlvE_clEvENKUlvE1_clEvEUlNS6_4HalfESC_E_EEvRNS_18TensorIteratorBaseERKT_EUliE_EEviT1_)
        /*0314*/ 	.word	0x00000000


	//----- nvinfo : EIATTR_MIN_STACK_SIZE
	.align		4
.L_169:
        /*0318*/ 	.byte	0x04, 0x12
        /*031a*/ 	.short	(.L_171 - .L_170)
	.align		4
.L_170:
        /*031c*/ 	.word	index@(_ZN2at6native27unrolled_elementwise_kernelIZZZNS0_65_GLOBAL__N__eb3311e5_27_ActivationHardtanhKernel_cu_9e10b42f_293424hardtanh_backward_kernelERNS_14TensorIteratorERKN3c106ScalarES8_ENKUlvE_clEvENKUlvE1_clEvEUlNS5_4HalfESB_E_St5arrayIPcLm3EELi4E23TrivialOffsetCalculatorILi2EjESG_ILi1EjENS0_6memory15LoadWithoutCastENSJ_16StoreWithoutCastEEEviT_T0_T2_T3_T4_T5_)
        /*0320*/ 	.word	0x00000000


	//----- nvinfo : EIATTR_MIN_STACK_SIZE
	.align		4
.L_171:
        /*0324*/ 	.byte	0x04, 0x12
        /*0326*/ 	.short	(.L_173 - .L_172)
	.align		4
.L_172:
        /*0328*/ 	.word	index@(_ZN2at6native29vectorized_elementwise_kernelILi2EZZZNS0_65_GLOBAL__N__eb3311e5_27_ActivationHardtanhKernel_cu_9e10b42f_293424hardtanh_backward_kernelERNS_14TensorIteratorERKN3c106ScalarES8_ENKUlvE_clEvENKUlvE1_clEvEUlNS5_4HalfESB_E_St5arrayIPcLm3EEEEviT0_T1_)
        /*032c*/ 	.word	0x00000000


	//----- nvinfo : EIATTR_MIN_STACK_SIZE
	.align		4
.L_173:
        /*0330*/ 	.byte	0x04, 0x12
        /*0332*/ 	.short	(.L_175 - .L_174)
	.align		4
.L_174:
        /*0334*/ 	.word	index@(_ZN2at6native29vectorized_elementwise_kernelILi4EZZZNS0_65_GLOBAL__N__eb3311e5_27_ActivationHardtanhKernel_cu_9e10b42f_293424hardtanh_backward_kernelERNS_14TensorIteratorERKN3c106ScalarES8_ENKUlvE_clEvENKUlvE1_clEvEUlNS5_4HalfESB_E_St5arrayIPcLm3EEEEviT0_T1_)
        /*0338*/ 	.word	0x00000000


	//----- nvinfo : EIATTR_MIN_STACK_SIZE
	.align		4
.L_175:
        /*033c*/ 	.byte	0x04, 0x12
        /*033e*/ 	.short	(.L_177 - .L_176)
	.align		4
.L_176:
        /*0340*/ 	.word	index@(_ZN2at6native29vectorized_elementwise_kernelILi8EZZZNS0_65_GLOBAL__N__eb3311e5_27_ActivationHardtanhKernel_cu_9e10b42f_293424hardtanh_backward_kernelERNS_14TensorIteratorERKN3c106ScalarES8_ENKUlvE_clEvENKUlvE1_clEvEUlNS5_4HalfESB_E_St5arrayIPcLm3EEEEviT0_T1_)
        /*0344*/ 	.word	0x00000000


	//----- nvinfo : EIATTR_MIN_STACK_SIZE
	.align		4
.L_177:
        /*0348*/ 	.byte	0x04, 0x12
        /*034a*/ 	.short	(.L_179 - .L_178)
	.align		4
.L_178:
        /*034c*/ 	.word	index@(_ZN2at6native18elementwise_kernelILi128ELi4EZNS0_15gpu_kernel_implIZZZNS0_65_GLOBAL__N__eb3311e5_27_ActivationHardtanhKernel_cu_9e10b42f_293424hardtanh_backward_kernelERNS_14TensorIteratorERKN3c106ScalarES9_ENKUlvE_clEvENKUlvE0_clEvEUlffE_EEvRNS_18TensorIteratorBaseERKT_EUliE_EEviT1_)
        /*0350*/ 	.word	0x00000000


	//----- nvinfo : EIATTR_MIN_STACK_SIZE
	.align		4
.L_179:
        /*0354*/ 	.byte	0x04, 0x12
        /*0356*/ 	.short	(.L_181 - .L_180)
	.align		4
.L_180:
        /*0358*/ 	.word	index@(_ZN2at6native27unrolled_elementwise_kernelIZZZNS0_65_GLOBAL__N__eb3311e5_27_ActivationHardtanhKernel_cu_9e10b42f_293424hardtanh_backward_kernelERNS_14TensorIteratorERKN3c106ScalarES8_ENKUlvE_clEvENKUlvE0_clEvEUlffE_St5arrayIPcLm3EELi4E23TrivialOffsetCalculatorILi2EjESF_ILi1EjENS0_6memory12LoadWithCastILi2EEENSI_13StoreWithCastILi1EEEEEviT_T0_T2_T3_T4_T5_)
        /*035c*/ 	.word	0x00000000


	//----- nvinfo : EIATTR_MIN_STACK_SIZE
	.align		4
.L_181:
        /*0360*/ 	.byte	0x04, 0x12
        /*0362*/ 	.short	(.L_183 - .L_182)
	.align		4
.L_182:
        /*0364*/ 	.word	index@(_ZN2at6native18elementwise_kernelILi128ELi2EZNS0_22gpu_kernel_impl_nocastIZZZNS0_65_GLOBAL__N__eb3311e5_27_ActivationHardtanhKernel_cu_9e10b42f_293424hardtanh_backward_kernelERNS_14TensorIteratorERKN3c106ScalarES9_ENKUlvE_clEvENKUlvE0_clEvEUlffE_EEvRNS_18TensorIteratorBaseERKT_EUliE_EEviT1_)
        /*0368*/ 	.word	0x00000000


	//----- nvinfo : EIATTR_MIN_STACK_SIZE
	.align		4
.L_183:
        /*036c*/ 	.byte	0x04, 0x12
        /*036e*/ 	.short	(.L_185 - .L_184)
	.align		4
.L_184:
        /*0370*/ 	.word	index@(_ZN2at6native27unrolled_elementwise_kernelIZZZNS0_65_GLOBAL__N__eb3311e5_27_ActivationHardtanhKernel_cu_9e10b42f_293424hardtanh_backward_kernelERNS_14TensorIteratorERKN3c106ScalarES8_ENKUlvE_clEvENKUlvE0_clEvEUlffE_St5arrayIPcLm3EELi4E23TrivialOffsetCalculatorILi2EjESF_ILi1EjENS0_6memory15LoadWithoutCastENSI_16StoreWithoutCastEEEviT_T0_T2_T3_T4_T5_)
        /*0374*/ 	.word	0x00000000


	//----- nvinfo : EIATTR_MIN_STACK_SIZE
	.align		4
.L_185:
        /*0378*/ 	.byte	0x04, 0x12
        /*037a*/ 	.short	(.L_187 - .L_186)
	.align		4
.L_186:
        /*037c*/ 	.word	index@(_ZN2at6native29vectorized_elementwise_kernelILi2EZZZNS0_65_GLOBAL__N__eb3311e5_27_ActivationHardtanhKernel_cu_9e10b42f_293424hardtanh_backward_kernelERNS_14TensorIteratorERKN3c106ScalarES8_ENKUlvE_clEvENKUlvE0_clEvEUlffE_St5arrayIPcLm3EEEEviT0_T1_)
        /*0380*/ 	.word	0x00000000


	//----- nvinfo : EIATTR_MIN_STACK_SIZE
	.align		4
.L_187:
        /*0384*/ 	.byte	0x04, 0x12
        /*0386*/ 	.short	(.L_189 - .L_188)
	.align		4
.L_188:
        /*0388*/ 	.word	index@(_ZN2at6native29vectorized_elementwise_kernelILi4EZZZNS0_65_GLOBAL__N__eb3311e5_27_ActivationHardtanhKernel_cu_9e10b42f_293424hardtanh_backward_kernelERNS_14TensorIteratorERKN3c106ScalarES8_ENKUlvE_clEvENKUlvE0_clEvEUlffE_St5arrayIPcLm3EEEEviT0_T1_)
        /*038c*/ 	.word	0x00000000


	//----- nvinfo : EIATTR_MIN_STACK_SIZE
	.align		4
.L_189:
        /*0390*/ 	.byte	0x04, 0x12
        /*0392*/ 	.short	(.L_191 - .L_190)
	.align		4
.L_190:
        /*0394*/ 	.word	index@(_ZN2at6native29vectorized_elementwise_kernelILi8EZZZNS0_65_GLOBAL__N__eb3311e5_27_ActivationHardtanhKernel_cu_9e10b42f_293424hardtanh_backward_kernelERNS_14TensorIteratorERKN3c106ScalarES8_ENKUlvE_clEvENKUlvE0_clEvEUlffE_St5arrayIPcLm3EEEEviT0_T1_)
        /*0398*/ 	.word	0x00000000


	//----- nvinfo : EIATTR_MIN_STACK_SIZE
	.align		4
.L_191:
        /*039c*/ 	.byte	0x04, 0x12
        /*039e*/ 	.short	(.L_193 - .L_192)
	.align		4
.L_192:
        /*03a0*/ 	.word	index@(_ZN2at6native18elementwise_kernelILi128ELi4EZNS0_15gpu_kernel_implIZZZNS0_65_GLOBAL__N__eb3311e5_27_ActivationHardtanhKernel_cu_9e10b42f_293424hardtanh_backward_kernelERNS_14TensorIteratorERKN3c106ScalarES9_ENKUlvE_clEvENKUlvE_clEvEUlddE_EEvRNS_18TensorIteratorBaseERKT_EUliE_EEviT1_)
        /*03a4*/ 	.word	0x00000000


	//----- nvinfo : EIATTR_MIN_STACK_SIZE
	.align		4
.L_193:
        /*03a8*/ 	.byte	0x04, 0x12
        /*03aa*/ 	.short	(.L_195 - .L_194)
	.align		4
.L_194:
        /*03ac*/ 	.word	index@(_ZN2at6native27unrolled_elementwise_kernelIZZZNS0_65_GLOBAL__N__eb3311e5_27_ActivationHardtanhKernel_cu_9e10b42f_293424hardtanh_backward_kernelERNS_14TensorIteratorERKN3c106ScalarES8_ENKUlvE_clEvENKUlvE_clEvEUlddE_St5arrayIPcLm3EELi4E23TrivialOffsetCalculatorILi2EjESF_ILi1EjENS0_6memory12LoadWithCastILi2EEENSI_13StoreWithCastILi1EEEEEviT_T0_T2_T3_T4_T5_)
        /*03b0*/ 	.word	0x00000000


	//----- nvinfo : EIATTR_MIN_STACK_SIZE
	.align		4
.L_195:
        /*03b4*/ 	.byte	0x04, 0x12
        /*03b6*/ 	.short	(.L_197 - .L_196)
	.align		4
.L_196:
        /*03b8*/ 	.word	index@(_ZN2at6native18elementwise_kernelILi128ELi2EZNS0_22gpu_kernel_impl_nocastIZZZNS0_65_GLOBAL__N__eb3311e5_27_ActivationHardtanhKernel_cu_9e10b42f_293424hardtanh_backward_kernelERNS_14TensorIteratorERKN3c106ScalarES9_ENKUlvE_clEvENKUlvE_clEvEUlddE_EEvRNS_18TensorIteratorBaseERKT_EUliE_EEviT1_)
        /*03bc*/ 	.word	0x00000000


	//----- nvinfo : EIATTR_MIN_STACK_SIZE
	.align		4
.L_197:
        /*03c0*/ 	.byte	0x04, 0x12
        /*03c2*/ 	.short	(.L_199 - .L_198)
	.align		4
.L_198:
        /*03c4*/ 	.word	index@(_ZN2at6native27unrolled_elementwise_kernelIZZZNS0_65_GLOBAL__N__eb3311e5_27_ActivationHardtanhKernel_cu_9e10b42f_293424hardtanh_backward_kernelERNS_14TensorIteratorERKN3c106ScalarES8_ENKUlvE_clEvENKUlvE_clEvEUlddE_St5arrayIPcLm3EELi4E23TrivialOffsetCalculatorILi2EjESF_ILi1EjENS0_6memory15LoadWithoutCastENSI_16StoreWithoutCastEEEviT_T0_T2_T3_T4_T5_)
        /*03c8*/ 	.word	0x00000000


	//----- nvinfo : EIATTR_MIN_STACK_SIZE
	.align		4
.L_199:
        /*03cc*/ 	.byte	0x04, 0x12
        /*03ce*/ 	.short	(.L_201 - .L_200)
	.align		4
.L_200:
        /*03d0*/ 	.word	index@(_ZN2at6native29vectorized_elementwise_kernelILi2EZZZNS0_65_GLOBAL__N__eb3311e5_27_ActivationHardtanhKernel_cu_9e10b42f_293424hardtanh_backward_kernelERNS_14TensorIteratorERKN3c106ScalarES8_ENKUlvE_clEvENKUlvE_clEvEUlddE_St5arrayIPcLm3EEEEviT0_T1_)
        /*03d4*/ 	.word	0x00000000


	//----- nvinfo : EIATTR_MIN_STACK_SIZE
	.align		4
.L_201:
        /*03d8*/ 	.byte	0x04, 0x12
        /*03da*/ 	.short	(.L_203 - .L_202)
	.align		4
.L_202:
        /*03dc*/ 	.word	index@(_ZN2at6native29vectorized_elementwise_kernelILi4EZZZNS0_65_GLOBAL__N__eb3311e5_27_ActivationHardtanhKernel_cu_9e10b42f_293424hardtanh_backward_kernelERNS_14TensorIteratorERKN3c106ScalarES8_ENKUlvE_clEvENKUlvE_clEvEUlddE_St5arrayIPcLm3EEEEviT0_T1_)
        /*03e0*/ 	.word	0x00000000


	//----- nvinfo : EIATTR_MIN_STACK_SIZE
	.align		4
.L_203:
        /*03e4*/ 	.byte	0x04, 0x12
        /*03e6*/ 	.short	(.L_205 - .L_204)
	.align		4
.L_204:
        /*03e8*/ 	.word	index@(_ZN2at6native29vectorized_elementwise_kernelILi8EZZZNS0_65_GLOBAL__N__eb3311e5_27_ActivationHardtanhKernel_cu_9e10b42f_293424hardtanh_backward_kernelERNS_14TensorIteratorERKN3c106ScalarES8_ENKUlvE_clEvENKUlvE_clEvEUlddE_St5arrayIPcLm3EEEEviT0_T1_)
        /*03ec*/ 	.word	0x00000000
.L_205:


//--------------------- .nv.compat                --------------------------
	.section	.nv.compat,"",@"SHT_CUDA_COMPAT_INFO"
	.align	4
        /*0000*/ 	.byte	0x02, 0x09, 0x01, 0x00, 0x02, 0x02, 0x01, 0x00, 0x02, 0x05, 0x05, 0x00, 0x03, 0x07, 0x01, 0x01
        /*0010*/ 	.byte	0x02, 0x03, 0x00, 0x00, 0x02, 0x06, 0x01, 0x00, 0x04, 0x0b, 0x08, 0x00, 0x00, 0x00, 0x00, 0x00
        /*0020*/ 	.byte	0x00, 0x00, 0x00, 0x00


//--------------------- .nv.info._ZN2at6native18elementwise_kernelILi128ELi4EZNS0_15gpu_kernel_implIZZZNS0_65_GLOBAL__N__eb3311e5_27_ActivationHardtanhKernel_cu_9e10b42f_293424hardtanh_backward_kernelERNS_14TensorIteratorERKN3c106ScalarES9_ENKUlvE_clEvENKUlvE2_clEvEUlNS6_8BFloat16ESC_E_EEvRNS_18TensorIteratorBaseERKT_EUliE_EEviT1_ --------------------------
	.section	.nv.info._ZN2at6native18elementwise_kernelILi128ELi4EZNS0_15gpu_kernel_implIZZZNS0_65_GLOBAL__N__eb3311e5_27_ActivationHardtanhKernel_cu_9e10b42f_293424hardtanh_backward_kernelERNS_14TensorIteratorERKN3c106ScalarES9_ENKUlvE_clEvENKUlvE2_clEvEUlNS6_8BFloat16ESC_E_EEvRNS_18TensorIteratorBaseERKT_EUliE_EEviT1_,"",@"SHT_CUDA_INFO"
	.sectionflags	@""
	.align	4


	//----- nvinfo : EIATTR_CUDA_API_VERSION
	.align		4
        /*0000*/ 	.byte	0x04, 0x37
        /*0002*/ 	.short	(.L_207 - .L_206)
.L_206:
        /*0004*/ 	.word	0x00000082


	//----- nvinfo : EIATTR_KPARAM_INFO
	.align		4
.L_207:
        /*0008*/ 	.byte	0x04, 0x17
        /*000a*/ 	.short	(.L_209 - .L_208)
.L_208:
        /*000c*/ 	.word	0x00000000
        /*0010*/ 	.short	0x0001
        /*0012*/ 	.short	0x0008
        /*0014*/ 	.byte	0x00, 0xf0, 0x61, 0x0a


	//----- nvinfo : EIATTR_KPARAM_INFO
	.align		4
.L_209:
        /*0018*/ 	.byte	0x04, 0x17
        /*001a*/ 	.short	(.L_211 - .L_210)
.L_210:
        /*001c*/ 	.word	0x00000000
        /*0020*/ 	.short	0x0000
        /*0022*/ 	.short	0x0000
        /*0024*/ 	.byte	0x00, 0xf0, 0x11, 0x00


	//----- nvinfo : EIATTR_SPARSE_MMA_MASK
	.align		4
.L_211:
        /*0028*/ 	.byte	0x03, 0x50
        /*002a*/ 	.short	0x0000


	//----- nvinfo : EIATTR_MAXREG_COUNT
	.align		4
        /*002c*/ 	.byte	0x03, 0x1b
        /*002e*/ 	.short	0x0080


	//----- nvinfo : EIATTR_EXTERNS
	.align		4
        /*0030*/ 	.byte	0x04, 0x0f
        /*0032*/ 	.short	(.L_213 - .L_212)


	//   ....[0]....
	.align		4
.L_212:
        /*0034*/ 	.word	index@(__assertfail)


	//----- nvinfo : EIATTR_MERCURY_ISA_VERSION
	.align		4
.L_213:
        /*0038*/ 	.byte	0x03, 0x5f
        /*003a*/ 	.short	0x0101


	//----- nvinfo : EIATTR_SYSCALL_OFFSETS
	.align		4
        /*003c*/ 	.byte	0x04, 0x46
        /*003e*/ 	.short	(.L_215 - .L_214)


	//   ....[0]....
.L_214:
        /*0040*/ 	.word	0x000026f0


	//   ....[1]....
        /*0044*/ 	.word	0x000036c0


	//   ....[2]....
        /*0048*/ 	.word	0x000046a0


	//   ....[3]....
        /*004c*/ 	.word	0x00006de0


	//   ....[4]....
        /*0050*/ 	.word	0x00007db0


	//   ....[5]....
        /*0054*/ 	.word	0x00008d90


	//   ....[6]....
        /*0058*/ 	.word	0x0000b4c0


	//   ....[7]....
        /*005c*/ 	.word	0x0000c490


	//   ....[8]....
        /*0060*/ 	.word	0x0000d470


	//   ....[9]....
        /*0064*/ 	.word	0x0000fb90


	//   ....[10]....
        /*0068*/ 	.word	0x00010b60


	//   ....[11]....
        /*006c*/ 	.word	0x00011b40


	//----- nvinfo : EIATTR_EXIT_INSTR_OFFSETS
	.align		4
.L_215:
        /*0070*/ 	.byte	0x04, 0x1c
        /*0072*/ 	.short	(.L_217 - .L_216)


	//   ....[0]....
.L_216:
        /*0074*/ 	.word	0x0000d540


	//   ....[1]....
        /*0078*/ 	.word	0x00010d70


	//   ....[2]....
        /*007c*/ 	.word	0x00010db0


	//   ....[3]....
        /*0080*/ 	.word	0x00010e50


	//   ....[4]....
        /*0084*/ 	.word	0x00010e90


	//   ....[5]....
        /*0088*/ 	.word	0x00010ed0


	//   ....[6]....
        /*008c*/ 	.word	0x00010f60


	//   ....[7]....
        /*0090*/ 	.word	0x00010fa0


	//   ....[8]....
        /*0094*/ 	.word	0x00011040


	//   ....[9]....
        /*0098*/ 	.word	0x00011090


	//   ....[10]....
        /*009c*/ 	.word	0x000110e0


	//   ....[11]....
        /*00a0*/ 	.word	0x000111b0


	//   ....[12]....
        /*00a4*/ 	.word	0x00011210


	//   ....[13]....
        /*00a8*/ 	.word	0x000113a0


	//   ....[14]....
        /*00ac*/ 	.word	0x00011500


	//   ....[15]....
        /*00b0*/ 	.word	0x00011520


	//   ....[16]....
        /*00b4*/ 	.word	0x000115e0


	//   ....[17]....
        /*00b8*/ 	.word	0x00011760


	//   ....[18]....
        /*00bc*/ 	.word	0x000118e0


	//   ....[19]....
        /*00c0*/ 	.word	0x00011a40


	//   ....[20]....
        /*00c4*/ 	.word	0x00011b50


	//   ....[21]....
        /*00c8*/ 	.word	0x00011b90


	//   ....[22]....
        /*00cc*/ 	.word	0x00011bd0


	//----- nvinfo : EIATTR_MAX_THREADS
	.align		4
.L_217:
        /*00d0*/ 	.byte	0x04, 0x05
        /*00d2*/ 	.short	(.L_219 - .L_218)
.L_218:
        /*00d4*/ 	.word	0x00000080
        /*00d8*/ 	.word	0x00000001
        /*00dc*/ 	.word	0x00000001


	//----- nvinfo : EIATTR_CRS_STACK_SIZE
	.align		4
.L_219:
        /*00e0*/ 	.byte	0x04, 0x1e
        /*00e2*/ 	.short	(.L_221 - .L_220)
.L_220:
        /*00e4*/ 	.word	0x00000000


	//----- nvinfo : EIATTR_CBANK_PARAM_SIZE
	.align		4
.L_221:
        /*00e8*/ 	.byte	0x03, 0x19
        /*00ea*/ 	.short	0x02a0


	//----- nvinfo : EIATTR_PARAM_CBANK
	.align		4
        /*00ec*/ 	.byte	0x04, 0x0a
        /*00ee*/ 	.short	(.L_223 - .L_222)
	.align		4
.L_222:
        /*00f0*/ 	.word	index@(.nv.constant0._ZN2at6native18elementwise_kernelILi128ELi4EZNS0_15gpu_kernel_implIZZZNS0_65_GLOBAL__N__eb3311e5_27_ActivationHardtanhKernel_cu_9e10b42f_293424hardtanh_backward_kernelERNS_14TensorIteratorERKN3c106ScalarES9_ENKUlvE_clEvENKUlvE2_clEvEUlNS6_8BFloat16ESC_E_EEvRNS_18TensorIteratorBaseERKT_EUliE_EEviT1_)
        /*00f4*/ 	.short	0x0210
        /*00f6*/ 	.short	0x02a0


	//----- nvinfo : EIATTR_SW_WAR
	.align		4
.L_223:
        /*00f8*/ 	.byte	0x04, 0x36
        /*00fa*/ 	.short	(.L_225 - .L_224)
.L_224:
        /*00fc*/ 	.word	0x00000008
.L_225:


//--------------------- .nv.info._ZN2at6native27unrolled_elementwise_kernelIZZZNS0_65_GLOBAL__N__eb3311e5_27_ActivationHardtanhKernel_cu_9e10b42f_293424hardtanh_backward_kernelERNS_14TensorIteratorERKN3c106ScalarES8_ENKUlvE_clEvENKUlvE2_clEvEUlNS5_8BFloat16ESB_E_St5arrayIPcLm3EELi4E23TrivialOffsetCalculatorILi2EjESG_ILi1EjENS0_6memory12LoadWithCastILi2EEENSJ_13StoreWithCastILi1EEEEEviT_T0_T2_T3_T4_T5_ --------------------------
	.section	.nv.info._ZN2at6native27unrolled_elementwise_kernelIZZZNS0_65_GLOBAL__N__eb3311e5_27_ActivationHardtanhKernel_cu_9e10b42f_293424hardtanh_backward_kernelERNS_14TensorIteratorERKN3c106ScalarES8_ENKUlvE_clEvENKUlvE2_clEvEUlNS5_8BFloat16ESB_E_St5arrayIPcLm3EELi4E23TrivialOffsetCalculatorILi2EjESG_ILi1EjENS0_6memory12LoadWithCastILi2EEENSJ_13StoreWithCastILi1EEEEEviT_T0_T2_T3_T4_T5_,"",@"SHT_CUDA_INFO"
	.sectionflags	@""
	.align	4


	//----- nvinfo : EIATTR_CUDA_API_VERSION
	.align		4
        /*0000*/ 	.byte	0x04, 0x37
        /*0002*/ 	.short	(.L_227 - .L_226)
.L_226:
        /*0004*/ 	.word	0x00000082


	//----- nvinfo : EIATTR_KPARAM_INFO
	.align		4
.L_227:
        /*0008*/ 	.byte	0x04, 0x17
        /*000a*/ 	.short	(.L_229 - .L_228)
.L_228:
        /*000c*/ 	.word	0x00000000
        /*0010*/ 	.short	0x0006
        /*0012*/ 	.short	0x0040
        /*0014*/ 	.byte	0x00, 0xf0, 0x21, 0x00


	//----- nvinfo : EIATTR_KPARAM_INFO
	.align		4
.L_229:
        /*0018*/ 	.byte	0x04, 0x17
        /*001a*/ 	.short	(.L_231 - .L_230)
.L_230:
        /*001c*/ 	.word	0x00000000
        /*0020*/ 	.short	0x0005
        /*0022*/ 	.short	0x0034
        /*0024*/ 	.byte	0x00, 0xf0, 0x31, 0x00


	//----- nvinfo : EIATTR_KPARAM_INFO
	.align		4
.L_231:
        /*0028*/ 	.byte	0x04, 0x17
        /*002a*/ 	.short	(.L_233 - .L_232)
.L_232:
        /*002c*/ 	.word	0x00000000
        /*0030*/ 	.short	0x0004
        /*0032*/ 	.short	0x0031
        /*0034*/ 	.byte	0x00, 0xf0, 0x05, 0x00


	//----- nvinfo : EIATTR_KPARAM_INFO
	.align		4
.L_233:
        /*0038*/ 	.byte	0x04, 0x17
        /*003a*/ 	.short	(.L_235 - .L_234)
.L_234:
        /*003c*/ 	.word	0x00000000
        /*0040*/ 	.short	0x0003
        /*0042*/ 	.short	0x0030
        /*0044*/ 	.byte	0x00, 0xf0, 0x05, 0x00


	//----- nvinfo : EIATTR_KPARAM_INFO
	.align		4
.L_235:
        /*0048*/ 	.byte	0x04, 0x17
        /*004a*/ 	.short	(.L_237 - .L_236)
.L_236:
        /*004c*/ 	.word	0x00000000
        /*0050*/ 	.short	0x0002
        /*0052*/ 	.short	0x0018
        /*0054*/ 	.byte	0x00, 0xf0, 0x61, 0x00


	//----- nvinfo : EIATTR_KPARAM_INFO
	.align		4
.L_237:
        /*0058*/ 	.byte	0x04, 0x17
        /*005a*/ 	.short	(.L_239 - .L_238)
.L_238:
        /*005c*/ 	.word	0x00000000
        /*0060*/ 	.short	0x0001
        /*0062*/ 	.short	0x0008
        /*0064*/ 	.byte	0x00, 0xf0, 0x41, 0x00


	//----- nvinfo : EIATTR_KPARAM_INFO
	.align		4
.L_239:
        /*0068*/ 	.byte	0x04, 0x17
        /*006a*/ 	.short	(.L_241 - .L_240)
.L_240:
        /*006c*/ 	.word	0x00000000
        /*0070*/ 	.short	0x0000
        /*0072*/ 	.short	0x0000
        /*0074*/ 	.byte	0x00, 0xf0, 0x11, 0x00


	//----- nvinfo : EIATTR_SPARSE_MMA_MASK
	.align		4
.L_241:
        /*0078*/ 	.byte	0x03, 0x50
        /*007a*/ 	.short	0x0000


	//----- nvinfo : EIATTR_MAXREG_COUNT
	.align		4
        /*007c*/ 	.byte	0x03, 0x1b
        /*007e*/ 	.short	0x00ff


	//----- nvinfo : EIATTR_EXTERNS
	.align		4
        /*0080*/ 	.byte	0x04, 0x0f
        /*0082*/ 	.short	(.L_243 - .L_242)


	//   ....[0]....
	.align		4
.L_242:
        /*0084*/ 	.word	index@(__assertfail)


	//----- nvinfo : EIATTR_MERCURY_ISA_VERSION
	.align		4
.L_243:
        /*0088*/ 	.byte	0x03, 0x5f
        /*008a*/ 	.short	0x0101


	//----- nvinfo : EIATTR_SYSCALL_OFFSETS
	.align		4
        /*008c*/ 	.byte	0x04, 0x46
        /*008e*/ 	.short	(.L_245 - .L_244)


	//   ....[0]....
.L_244:
        /*0090*/ 	.word	0x000010f0


	//   ....[1]....
        /*0094*/ 	.word	0x000021b0


	//   ....[2]....
        /*0098*/ 	.word	0x000032f0


	//   ....[3]....
        /*009c*/ 	.word	0x000043b0


	//   ....[4]....
        /*00a0*/ 	.word	0x00005500


	//   ....[5]....
        /*00a4*/ 	.word	0x000065d0


	//   ....[6]....
        /*00a8*/ 	.word	0x00007700


	//   ....[7]....
        /*00ac*/ 	.word	0x000086e0


	//   ....[8]....
        /*00b0*/ 	.word	0x00009a80


	//   ....[9]....
        /*00b4*/ 	.word	0x0000aaa0


	//   ....[10]....
        /*00b8*/ 	.word	0x0000ba80


	//   ....[11]....
        /*00bc*/ 	.word	0x0000ca60


	//----- nvinfo : EIATTR_EXIT_INSTR_OFFSETS
	.align		4
.L_245:
        /*00c0*/ 	.byte	0x04, 0x1c
        /*00c2*/ 	.short	(.L_247 - .L_246)


	//   ....[0]....
.L_246:
        /*00c4*/ 	.word	0x0000bb40


	//   ....[1]....
        /*00c8*/ 	.word	0x0000bc90


	//   ....[2]....
        /*00cc*/ 	.word	0x0000bcd0


	//   ....[3]....
        /*00d0*/ 	.word	0x0000bd70


	//   ....[4]....
        /*00d4*/ 	.word	0x0000bdb0


	//   ....[5]....
        /*00d8*/ 	.word	0x0000bdf0


	//   ....[6]....
        /*00dc*/ 	.word	0x0000be80


	//   ....[7]....
        /*00e0*/ 	.word	0x0000bec0


	//   ....[8]....
        /*00e4*/ 	.word	0x0000bf60


	//   ....[9]....
        /*00e8*/ 	.word	0x0000bfb0


	//   ....[10]....
        /*00ec*/ 	.word	0x0000c000


	//   ....[11]....
        /*00f0*/ 	.word	0x0000c0d0


	//   ....[12]....
        /*00f4*/ 	.word	0x0000c130


	//   ....[13]....
        /*00f8*/ 	.word	0x0000c2c0


	//   ....[14]....
        /*00fc*/ 	.word	0x0000c420


	//   ....[15]....
        /*0100*/ 	.word	0x0000c440


	//   ....[16]....
        /*0104*/ 	.word	0x0000c500


	//   ....[17]....
        /*0108*/ 	.word	0x0000c680


	//   ....[18]....
        /*010c*/ 	.word	0x0000c800


	//   ....[19]....
        /*0110*/ 	.word	0x0000c960


	//   ....[20]....
        /*0114*/ 	.word	0x0000ca70


	//   ....[21]....
        /*0118*/ 	.word	0x0000cab0


	//   ....[22]....
        /*011c*/ 	.word	0x0000caf0


	//----- nvinfo : EIATTR_MAX_THREADS
	.align		4
.L_247:
        /*0120*/ 	.byte	0x04, 0x05
        /*0122*/ 	.short	(.L_249 - .L_248)
.L_248:
        /*0124*/ 	.word	0x00000080
        /*0128*/ 	.word	0x00000001
        /*012c*/ 	.word	0x00000001


	//----- nvinfo : EIATTR_CRS_STACK_SIZE
	.align		4
.L_249:
        /*0130*/ 	.byte	0x04, 0x1e
        /*0132*/ 	.short	(.L_251 - .L_250)
.L_250:
        /*0134*/ 	.word	0x00000000


	//----- nvinfo : EIATTR_CBANK_PARAM_SIZE
	.align		4
.L_251:
        /*0138*/ 	.byte	0x03, 0x19
        /*013a*/ 	.short	0x0048


	//----- nvinfo : EIATTR_PARAM_CBANK
	.align		4
        /*013c*/ 	.byte	0x04, 0x0a
        /*013e*/ 	.short	(.L_253 - .L_252)
	.align		4
.L_252:
        /*0140*/ 	.word	index@(.nv.constant0._ZN2at6native27unrolled_elementwise_kernelIZZZNS0_65_GLOBAL__N__eb3311e5_27_ActivationHardtanhKernel_cu_9e10b42f_293424hardtanh_backward_kernelERNS_14TensorIteratorERKN3c106ScalarES8_ENKUlvE_clEvENKUlvE2_clEvEUlNS5_8BFloat16ESB_E_St5arrayIPcLm3EELi4E23TrivialOffsetCalculatorILi2EjESG_ILi1EjENS0_6memory12LoadWithCastILi2EEENSJ_13StoreWithCastILi1EEEEEviT_T0_T2_T3_T4_T5_)
        /*0144*/ 	.short	0x0210
        /*0146*/ 	.short	0x0048


	//----- nvinfo : EIATTR_SW_WAR
	.align		4
.L_253:
        /*0148*/ 	.byte	0x04, 0x36
        /*014a*/ 	.short	(.L_255 - .L_254)
.L_254:
        /*014c*/ 	.word	0x00000008
.L_255:


//--------------------- .nv.info._ZN2at6native18elementwise_kernelILi128ELi4EZNS0_22gpu_kernel_impl_nocastIZZZNS0_65_GLOBAL__N__eb3311e5_27_ActivationHardtanhKernel_cu_9e10b42f_293424hardtanh_backward_kernelERNS_14TensorIteratorERKN3c106ScalarES9_ENKUlvE_clEvENKUlvE2_clEvEUlNS6_8BFloat16ESC_E_EEvRNS_18TensorIteratorBaseERKT_EUliE_EEviT1_ --------------------------
	.section	.nv.info._ZN2at6native18elementwise_kernelILi128ELi4EZNS0_22gpu_kernel_impl_nocastIZZZNS0_65_GLOBAL__N__eb3311e5_27_ActivationHardtanhKernel_cu_9e10b42f_293424hardtanh_backward_kernelERNS_14TensorIteratorERKN3c106ScalarES9_ENKUlvE_clEvENKUlvE2_clEvEUlNS6_8BFloat16ESC_E_EEvRNS_18TensorIteratorBaseERKT_EUliE_EEviT1_,"",@"SHT_CUDA_INFO"
	.sectionflags	@""
	.align	4


	//----- nvinfo : EIATTR_CUDA_API_VERSION
	.align		4
        /*0000*/ 	.byte	0x04, 0x37
        /*0002*/ 	.short	(.L_257 - .L_256)
.L_256:
        /*0004*/ 	.word	0x00000082


	//----- nvinfo : EIATTR_KPARAM_INFO
	.align		4
.L_257:
        /*0008*/ 	.byte	0x04, 0x17
        /*000a*/ 	.short	(.L_259 - .L_258)
.L_258:
        /*000c*/ 	.word	0x00000000
        /*0010*/ 	.short	0x0001
        /*0012*/ 	.short	0x0008
        /*0014*/ 	.byte	0x00, 0xf0, 0x41, 0x0a


	//----- nvinfo : EIATTR_KPARAM_INFO
	.align		4
.L_259:
        /*0018*/ 	.byte	0x04, 0x17
        /*001a*/ 	.short	(.L_261 - .L_260)
.L_260:
        /*001c*/ 	.word	0x00000000
        /*0020*/ 	.short	0x0000
        /*0022*/ 	.short	0x0000
        /*0024*/ 	.byte	0x00, 0xf0, 0x11, 0x00


	//----- nvinfo : EIATTR_SPARSE_MMA_MASK
	.align		4
.L_261:
        /*0028*/ 	.byte	0x03, 0x50
        /*002a*/ 	.short	0x0000


	//----- nvinfo : EIATTR_MAXREG_COUNT
	.align		4
        /*002c*/ 	.byte	0x03, 0x1b
        /*002e*/ 	.short	0x0080


	//----- nvinfo : EIATTR_MERCURY_ISA_VERSION
	.align		4
        /*0030*/ 	.byte	0x03, 0x5f
        /*0032*/ 	.short	0x0101


	//----- nvinfo : EIATTR_EXIT_INSTR_OFFSETS
	.align		4
        /*0034*/ 	.byte	0x04, 0x1c
        /*0036*/ 	.short	(.L_263 - .L_262)


	//   ....[0]....
.L_262:
        /*0038*/ 	.word	0x00004740


	//   ....[1]....
        /*003c*/ 	.word	0x00005ea0


	//----- nvinfo : EIATTR_MAX_THREADS
	.align		4
.L_263:
        /*0040*/ 	.byte	0x04, 0x05
        /*0042*/ 	.short	(.L_265 - .L_264)
.L_264:
        /*0044*/ 	.word	0x00000080
        /*0048*/ 	.word	0x00000001
        /*004c*/ 	.word	0x00000001


	//----- nvinfo : EIATTR_CRS_STACK_SIZE
	.align		4
.L_265:
        /*0050*/ 	.byte	0x04, 0x1e
        /*0052*/ 	.short	(.L_267 - .L_266)
.L_266:
        /*0054*/ 	.word	0x00000000


	//----- nvinfo : EIATTR_CBANK_PARAM_SIZE
	.align		4
.L_267:
        /*0058*/ 	.byte	0x03, 0x19
        /*005a*/ 	.short	0x0298


	//----- nvinfo : EIATTR_PARAM_CBANK
	.align		4
        /*005c*/ 	.byte	0x04, 0x0a
        /*005e*/ 	.short	(.L_269 - .L_268)
	.align		4
.L_268:
        /*0060*/ 	.word	index@(.nv.constant0._ZN2at6native18elementwise_kernelILi128ELi4EZNS0_22gpu_kernel_impl_nocastIZZZNS0_65_GLOBAL__N__eb3311e5_27_ActivationHardtanhKernel_cu_9e10b42f_293424hardtanh_backward_kernelERNS_14TensorIteratorERKN3c106ScalarES9_ENKUlvE_clEvENKUlvE2_clEvEUlNS6_8BFloat16ESC_E_EEvRNS_18TensorIteratorBaseERKT_EUliE_EEviT1_)
        /*0064*/ 	.short	0x0210
        /*0066*/ 	.short	0x0298


	//----- nvinfo : EIATTR_SW_WAR
	.align		4
.L_269:
        /*0068*/ 	.byte	0x04, 0x36
        /*006a*/ 	.short	(.L_271 - .L_270)
.L_270:
        /*006c*/ 	.word	0x00000008
.L_271:


//--------------------- .nv.info._ZN2at6native27unrolled_elementwise_kernelIZZZNS0_65_GLOBAL__N__eb3311e5_27_ActivationHardtanhKernel_cu_9e10b42f_293424hardtanh_backward_kernelERNS_14TensorIteratorERKN3c106ScalarES8_ENKUlvE_clEvENKUlvE2_clEvEUlNS5_8BFloat16ESB_E_St5arrayIPcLm3EELi4E23TrivialOffsetCalculatorILi2EjESG_ILi1EjENS0_6memory15LoadWithoutCastENSJ_16StoreWithoutCastEEEviT_T0_T2_T3_T4_T5_ --------------------------
	.section	.nv.info._ZN2at6native27unrolled_elementwise_kernelIZZZNS0_65_GLOBAL__N__eb3311e5_27_ActivationHardtanhKernel_cu_9e10b42f_293424hardtanh_backward_kernelERNS_14TensorIteratorERKN3c106ScalarES8_ENKUlvE_clEvENKUlvE2_clEvEUlNS5_8BFloat16ESB_E_St5arrayIPcLm3EELi4E23TrivialOffsetCalculatorILi2EjESG_ILi1EjENS0_6memory15LoadWithoutCastENSJ_16StoreWithoutCastEEEviT_T0_T2_T3_T4_T5_,"",@"SHT_CUDA_INFO"
	.sectionflags	@""
	.align	4


	//----- nvinfo : EIATTR_CUDA_API_VERSION
	.align		4
        /*0000*/ 	.byte	0x04, 0x37
        /*0002*/ 	.short	(.L_273 - .L_272)
.L_272:
        /*0004*/ 	.word	0x00000082


	//----- nvinfo : EIATTR_KPARAM_INFO
	.align		4
.L_273:
        /*0008*/ 	.byte	0x04, 0x17
        /*000a*/ 	.short	(.L_275 - .L_274)
.L_274:
        /*000c*/ 	.word	0x00000000
        /*0010*/ 	.short	0x0006
        /*0012*/ 	.short	0x0033
        /*0014*/ 	.byte	0x00, 0xf0, 0x05, 0x00


	//----- nvinfo : EIATTR_KPARAM_INFO
	.align		4
.L_275:
        /*0018*/ 	.byte	0x04, 0x17
        /*001a*/ 	.short	(.L_277 - .L_276)
.L_276:
        /*001c*/ 	.word	0x00000000
        /*0020*/ 	.short	0x0005
        /*0022*/ 	.short	0x0032
        /*0024*/ 	.byte	0x00, 0xf0, 0x05, 0x00


	//----- nvinfo : EIATTR_KPARAM_INFO
	.align		4
.L_277:
        /*0028*/ 	.byte	0x04, 0x17
        /*002a*/ 	.short	(.L_279 - .L_278)
.L_278:
        /*002c*/ 	.word	0x00000000
        /*0030*/ 	.short	0x0004
        /*0032*/ 	.short	0x0031
        /*0034*/ 	.byte	0x00, 0xf0, 0x05, 0x00


	//----- nvinfo : EIATTR_KPARAM_INFO
	.align		4
.L_279:
        /*0038*/ 	.byte	0x04, 0x17
        /*003a*/ 	.short	(.L_281 - .L_280)
.L_280:
        /*003c*/ 	.word	0x00000000
        /*0040*/ 	.short	0x0003
        /*0042*/ 	.short	0x0030
        /*0044*/ 	.byte	0x00, 0xf0, 0x05, 0x00


	//----- nvinfo : EIATTR_KPARAM_INFO
	.align		4
.L_281:
        /*0048*/ 	.byte	0x04, 0x17
        /*004a*/ 	.short	(.L_283 - .L_282)
.L_282:
        /*004c*/ 	.word	0x00000000
        /*0050*/ 	.short	0x0002
        /*0052*/ 	.short	0x0018
        /*0054*/ 	.byte	0x00, 0xf0, 0x61, 0x00


	//----- nvinfo : EIATTR_KPARAM_INFO
	.align		4
.L_283:
        /*0058*/ 	.byte	0x04, 0x17
        /*005a*/ 	.short	(.L_285 - .L_284)
.L_284:
        /*005c*/ 	.word	0x00000000
        /*0060*/ 	.short	0x0001
        /*0062*/ 	.short	0x0008
        /*0064*/ 	.byte	0x00, 0xf0, 0x41, 0x00


	//----- nvinfo : EIATTR_KPARAM_INFO
	.align		4
.L_285:
        /*0068*/ 	.byte	0x04, 0x17
        /*006a*/ 	.short	(.L_287 - .L_286)
.L_286:
        /*006c*/ 	.word	0x00000000
        /*0070*/ 	.short	0x0000
        /*0072*/ 	.short	0x0000
        /*0074*/ 	.byte	0x00, 0xf0, 0x11, 0x00


	//----- nvinfo : EIATTR_SPARSE_MMA_MASK
	.align		4
.L_287:
        /*0078*/ 	.byte	0x03, 0x50
        /*007a*/ 	.short	0x0000


	//----- nvinfo : EIATTR_MAXREG_COUNT
	.align		4
        /*007c*/ 	.byte	0x03, 0x1b
        /*007e*/ 	.short	0x00ff


	//----- nvinfo : EIATTR_MERCURY_ISA_VERSION
	.align		4
        /*0080*/ 	.byte	0x03, 0x5f
        /*0082*/ 	.short	0x0101


	//----- nvinfo : EIATTR_EXIT_INSTR_OFFSETS
	.align		4
        /*0084*/ 	.byte	0x04, 0x1c
        /*0086*/ 	.short	(.L_289 - .L_288)


	//   ....[0]....
.L_288:
        /*0088*/ 	.word	0x00000650


	//   ....[1]....
        /*008c*/ 	.word	0x00000710


	//----- nvinfo : EIATTR_MAX_THREADS
	.align		4
.L_289:
        /*0090*/ 	.byte	0x04, 0x05
        /*0092*/ 	.short	(.L_291 - .L_290)
.L_290:
        /*0094*/ 	.word	0x00000080
        /*0098*/ 	.word	0x00000001
        /*009c*/ 	.word	0x00000001


	//----- nvinfo : EIATTR_CRS_STACK_SIZE
	.align		4
.L_291:
        /*00a0*/ 	.byte	0x04, 0x1e
        /*00a2*/ 	.short	(.L_293 - .L_292)
.L_292:
        /*00a4*/ 	.word	0x00000000


	//----- nvinfo : EIATTR_CBANK_PARAM_SIZE
	.align		4
.L_293:
        /*00a8*/ 	.byte	0x03, 0x19
        /*00aa*/ 	.short	0x0034


	//----- nvinfo : EIATTR_PARAM_CBANK
	.align		4
        /*00ac*/ 	.byte	0x04, 0x0a
        /*00ae*/ 	.short	(.L_295 - .L_294)
	.align		4
.L_294:
        /*00b0*/ 	.word	index@(.nv.constant0._ZN2at6native27unrolled_elementwise_kernelIZZZNS0_65_GLOBAL__N__eb3311e5_27_ActivationHardtanhKernel_cu_9e10b42f_293424hardtanh_backward_kernelERNS_14TensorIteratorERKN3c106ScalarES8_ENKUlvE_clEvENKUlvE2_clEvEUlNS5_8BFloat16ESB_E_St5arrayIPcLm3EELi4E23TrivialOffsetCalculatorILi2EjESG_ILi1EjENS0_6memory15LoadWithoutCastENSJ_16StoreWithoutCastEEEviT_T0_T2_T3_T4_T5_)
        /*00b4*/ 	.short	0x0210
        /*00b6*/ 	.short	0x0034


	//----- nvinfo : EIATTR_SW_WAR
	.align		4
.L_295:
        /*00b8*/ 	.byte	0x04, 0x36
        /*00ba*/ 	.short	(.L_297 - .L_296)
.L_296:
        /*00bc*/ 	.word	0x00000008
.L_297:


//--------------------- .nv.info._ZN2at6native29vectorized_elementwise_kernelILi2EZZZNS0_65_GLOBAL__N__eb3311e5_27_ActivationHardtanhKernel_cu_9e10b42f_293424hardtanh_backward_kernelERNS_14TensorIteratorERKN3c106ScalarES8_ENKUlvE_clEvENKUlvE2_clEvEUlNS5_8BFloat16ESB_E_St5arrayIPcLm3EEEEviT0_T1_ --------------------------
	.section	.nv.info._ZN2at6native29vectorized_elementwise_kernelILi2EZZZNS0_65_GLOBAL__N__eb3311e5_27_ActivationHardtanhKernel_cu_9e10b42f_293424hardtanh_backward_kernelERNS_14TensorIteratorERKN3c106ScalarES8_ENKUlvE_clEvENKUlvE2_clEvEUlNS5_8BFloat16ESB_E_St5arrayIPcLm3EEEEviT0_T1_,"",@"SHT_CUDA_INFO"
	.sectionflags	@""
	.align	4


	//----- nvinfo : EIATTR_CUDA_API_VERSION
	.align		4
        /*0000*/ 	.byte	0x04, 0x37
        /*0002*/ 	.short	(.L_299 - .L_298)
.L_298:
        /*0004*/ 	.word	0x00000082


	//----- nvinfo : EIATTR_KPARAM_INFO
	.align		4
.L_299:
        /*0008*/ 	.byte	0x04, 0x17
        /*000a*/ 	.short	(.L_301 - .L_300)
.L_300:
        /*000c*/ 	.word	0x00000000
        /*0010*/ 	.short	0x0002
        /*0012*/ 	.short	0x0018
        /*0014*/ 	.byte	0x00, 0xf0, 0x61, 0x00


	//----- nvinfo : EIATTR_KPARAM_INFO
	.align		4
.L_301:
        /*0018*/ 	.byte	0x04, 0x17
        /*001a*/ 	.short	(.L_303 - .L_302)
.L_302:
        /*001c*/ 	.word	0x00000000
        /*0020*/ 	.short	0x0001
        /*0022*/ 	.short	0x0008
        /*0024*/ 	.byte	0x00, 0xf0, 0x41, 0x00


	//----- nvinfo : EIATTR_KPARAM_INFO
	.align		4
.L_303:
        /*0028*/ 	.byte	0x04, 0x17
        /*002a*/ 	.short	(.L_305 - .L_304)
.L_304:
        /*002c*/ 	.word	0x00000000
        /*0030*/ 	.short	0x0000
        /*0032*/ 	.short	0x0000
        /*0034*/ 	.byte	0x00, 0xf0, 0x11, 0x00


	//----- nvinfo : EIATTR_SPARSE_MMA_MASK
	.align		4
.L_305:
        /*0038*/ 	.byte	0x03, 0x50
        /*003a*/ 	.short	0x0000


	//----- nvinfo : EIATTR_MAXREG_COUNT
	.align		4
        /*003c*/ 	.byte	0x03, 0x1b
        /*003e*/ 	.short	0x00ff


	//----- nvinfo : EIATTR_MERCURY_ISA_VERSION
	.align		4
        /*0040*/ 	.byte	0x03, 0x5f
        /*0042*/ 	.short	0x0101


	//----- nvinfo : EIATTR_EXIT_INSTR_OFFSETS
	.align		4
        /*0044*/ 	.byte	0x04, 0x1c
        /*0046*/ 	.short	(.L_307 - .L_306)


	//   ....[0]....
.L_306:
        /*0048*/ 	.word	0x000005b0


	//   ....[1]....
        /*004c*/ 	.word	0x000013a0


	//   ....[2]....
        /*0050*/ 	.word	0x000013f0


	//----- nvinfo : EIATTR_MAX_THREADS
	.align		4
.L_307:
        /*0054*/ 	.byte	0x04, 0x05
        /*0056*/ 	.short	(.L_309 - .L_308)
.L_308:
        /*0058*/ 	.word	0x00000080
        /*005c*/ 	.word	0x00000001
        /*0060*/ 	.word	0x00000001


	//----- nvinfo : EIATTR_CRS_STACK_SIZE
	.align		4
.L_309:
        /*0064*/ 	.byte	0x04, 0x1e
        /*0066*/ 	.short	(.L_311 - .L_310)
.L_310:
        /*0068*/ 	.word	0x00000000


	//----- nvinfo : EIATTR_CBANK_PARAM_SIZE
	.align		4
.L_311:
        /*006c*/ 	.byte	0x03, 0x19
        /*006e*/ 	.short	0x0030


	//----- nvinfo : EIATTR_PARAM_CBANK
	.align		4
        /*0070*/ 	.byte	0x04, 0x0a
        /*0072*/ 	.short	(.L_313 - .L_312)
	.align		4
.L_312:
        /*0074*/ 	.word	index@(.nv.constant0._ZN2at6native29vectorized_elementwise_kernelILi2EZZZNS0_65_GLOBAL__N__eb3311e5_27_ActivationHardtanhKernel_cu_9e10b42f_293424hardtanh_backward_kernelERNS_14TensorIteratorERKN3c106ScalarES8_ENKUlvE_clEvENKUlvE2_clEvEUlNS5_8BFloat16ESB_E_St5arrayIPcLm3EEEEviT0_T1_)
        /*0078*/ 	.short	0x0210
        /*007a*/ 	.short	0x0030


	//----- nvinfo : EIATTR_SW_WAR
	.align		4
.L_313:
        /*007c*/ 	.byte	0x04, 0x36
        /*007e*/ 	.short	(.L_315 - .L_314)
.L_314:
        /*0080*/ 	.word	0x00000008
.L_315:


//--------------------- .nv.info._ZN2at6native29vectorized_elementwise_kernelILi4EZZZNS0_65_GLOBAL__N__eb3311e5_27_ActivationHardtanhKernel_cu_9e10b42f_293424hardtanh_backward_kernelERNS_14TensorIteratorERKN3c106ScalarES8_ENKUlvE_clEvENKUlvE2_clEvEUlNS5_8BFloat16ESB_E_St5arrayIPcLm3EEEEviT0_T1_ --------------------------
	.section	.nv.info._ZN2at6native29vectorized_elementwise_kernelILi4EZZZNS0_65_GLOBAL__N__eb3311e5_27_ActivationHardtanhKernel_cu_9e10b42f_293424hardtanh_backward_kernelERNS_14TensorIteratorERKN3c106ScalarES8_ENKUlvE_clEvENKUlvE2_clEvEUlNS5_8BFloat16ESB_E_St5arrayIPcLm3EEEEviT0_T1_,"",@"SHT_CUDA_INFO"
	.sectionflags	@""
	.align	4


	//----- nvinfo : EIATTR_CUDA_API_VERSION
	.align		4
        /*0000*/ 	.byte	0x04, 0x37
        /*0002*/ 	.short	(.L_317 - .L_316)
.L_316:
        /*0004*/ 	.word	0x00000082


	//----- nvinfo : EIATTR_KPARAM_INFO
	.align		4
.L_317:
        /*0008*/ 	.byte	0x04, 0x17
        /*000a*/ 	.short	(.L_319 - .L_318)
.L_318:
        /*000c*/ 	.word	0x00000000
        /*0010*/ 	.short	0x0002
        /*0012*/ 	.short	0x0018
        /*0014*/ 	.byte	0x00, 0xf0, 0x61, 0x00


	//----- nvinfo : EIATTR_KPARAM_INFO
	.align		4
.L_319:
        /*0018*/ 	.byte	0x04, 0x17
        /*001a*/ 	.short	(.L_321 - .L_320)
.L_320:
        /*001c*/ 	.word	0x00000000
        /*0020*/ 	.short	0x0001
        /*0022*/ 	.short	0x0008
        /*0024*/ 	.byte	0x00, 0xf0, 0x41, 0x00


	//----- nvinfo : EIATTR_KPARAM_INFO
	.align		4
.L_321:
        /*0028*/ 	.byte	0x04, 0x17
        /*002a*/ 	.short	(.L_323 - .L_322)
.L_322:
        /*002c*/ 	.word	0x00000000
        /*0030*/ 	.short	0x0000
        /*0032*/ 	.short	0x0000
        /*0034*/ 	.byte	0x00, 0xf0, 0x11, 0x00


	//----- nvinfo : EIATTR_SPARSE_MMA_MASK
	.align		4
.L_323:
        /*0038*/ 	.byte	0x03, 0x50
        /*003a*/ 	.short	0x0000


	//----- nvinfo : EIATTR_MAXREG_COUNT
	.align		4
        /*003c*/ 	.byte	0x03, 0x1b
        /*003e*/ 	.short	0x00ff


	//----- nvinfo : EIATTR_MERCURY_ISA_VERSION
	.align		4
        /*0040*/ 	.byte	0x03, 0x5f
        /*0042*/ 	.short	0x0101


	//----- nvinfo : EIATTR_EXIT_INSTR_OFFSETS
	.align		4
        /*0044*/ 	.byte	0x04, 0x1c
        /*0046*/ 	.short	(.L_325 - .L_324)


	//   ....[0]....
.L_324:
        /*0048*/ 	.word	0x00000550


	//   ....[1]....
        /*004c*/ 	.word	0x00001340


	//   ....[2]....
        /*0050*/ 	.word	0x00001390


	//----- nvinfo : EIATTR_MAX_THREADS
	.align		4
.L_325:
        /*0054*/ 	.byte	0x04, 0x05
        /*0056*/ 	.short	(.L_327 - .L_326)
.L_326:
        /*0058*/ 	.word	0x00000080
        /*005c*/ 	.word	0x00000001
        /*0060*/ 	.word	0x00000001


	//----- nvinfo : EIATTR_CRS_STACK_SIZE
	.align		4
.L_327:
        /*0064*/ 	.byte	0x04, 0x1e
        /*0066*/ 	.short	(.L_329 - .L_328)
.L_328:
        /*0068*/ 	.word	0x00000000


	//----- nvinfo : EIATTR_CBANK_PARAM_SIZE
	.align		4
.L_329:
        /*006c*/ 	.byte	0x03, 0x19
        /*006e*/ 	.short	0x0030


	//----- nvinfo : EIATTR_PARAM_CBANK
	.align		4
        /*0070*/ 	.byte	0x04, 0x0a
        /*0072*/ 	.short	(.L_331 - .L_330)
	.align		4
.L_330:
        /*0074*/ 	.word	index@(.nv.constant0._ZN2at6native29vectorized_elementwise_kernelILi4EZZZNS0_65_GLOBAL__N__eb3311e5_27_ActivationHardtanhKernel_cu_9e10b42f_293424hardtanh_backward_kernelERNS_14TensorIteratorERKN3c106ScalarES8_ENKUlvE_clEvENKUlvE2_clEvEUlNS5_8BFloat16ESB_E_St5arrayIPcLm3EEEEviT0_T1_)
        /*0078*/ 	.short	0x0210
        /*007a*/ 	.short	0x0030


	//----- nvinfo : EIATTR_SW_WAR
	.align		4
.L_331:
        /*007c*/ 	.byte	0x04, 0x36
        /*007e*/ 	.short	(.L_333 - .L_332)
.L_332:
        /*0080*/ 	.word	0x00000008
.L_333:


//--------------------- .nv.info._ZN2at6native29vectorized_elementwise_kernelILi8EZZZNS0_65_GLOBAL__N__eb3311e5_27_ActivationHardtanhKernel_cu_9e10b42f_293424hardtanh_backward_kernelERNS_14TensorIteratorERKN3c106ScalarES8_ENKUlvE_clEvENKUlvE2_clEvEUlNS5_8BFloat16ESB_E_St5arrayIPcLm3EEEEviT0_T1_ --------------------------
	.section	.nv.info._ZN2at6native29vectorized_elementwise_kernelILi8EZZZNS0_65_GLOBAL__N__eb3311e5_27_ActivationHardtanhKernel_cu_9e10b42f_293424hardtanh_backward_kernelERNS_14TensorIteratorERKN3c106ScalarES8_ENKUlvE_clEvENKUlvE2_clEvEUlNS5_8BFloat16ESB_E_St5arrayIPcLm3EEEEviT0_T1_,"",@"SHT_CUDA_INFO"
	.sectionflags	@""
	.align	4


	//----- nvinfo : EIATTR_CUDA_API_VERSION
	.align		4
        /*0000*/ 	.byte	0x04, 0x37
        /*0002*/ 	.short	(.L_335 - .L_334)
.L_334:
        /*0004*/ 	.word	0x00000082


	//----- nvinfo : EIATTR_KPARAM_INFO
	.align		4
.L_335:
        /*0008*/ 	.byte	0x04, 0x17
        /*000a*/ 	.short	(.L_337 - .L_336)
.L_336:
        /*000c*/ 	.word	0x00000000
        /*0010*/ 	.short	0x0002
        /*0012*/ 	.short	0x0018
        /*0014*/ 	.byte	0x00, 0xf0, 0x61, 0x00


	//----- nvinfo : EIATTR_KPARAM_INFO
	.align		4
.L_337:
        /*0018*/ 	.byte	0x04, 0x17
        /*001a*/ 	.short	(.L_339 - .L_338)
.L_338:
        /*001c*/ 	.word	0x00000000
        /*0020*/ 	.short	0x0001
        /*0022*/ 	.short	0x0008
        /*0024*/ 	.byte	0x00, 0xf0, 0x41, 0x00


	//----- nvinfo : EIATTR_KPARAM_INFO
	.align		4
.L_339:
        /*0028*/ 	.byte	0x04, 0x17
        /*002a*/ 	.short	(.L_341 - .L_340)
.L_340:
        /*002c*/ 	.word	0x00000000
        /*0030*/ 	.short	0x0000
        /*0032*/ 	.short	0x0000
        /*0034*/ 	.byte	0x00, 0xf0, 0x11, 0x00


	//----- nvinfo : EIATTR_SPARSE_MMA_MASK
	.align		4
.L_341:
        /*0038*/ 	.byte	0x03, 0x50
        /*003a*/ 	.short	0x0000


	//----- nvinfo : EIATTR_MAXREG_COUNT
	.align		4
        /*003c*/ 	.byte	0x03, 0x1b
        /*003e*/ 	.short	0x00ff


	//----- nvinfo : EIATTR_MERCURY_ISA_VERSION
	.align		4
        /*0040*/ 	.byte	0x03, 0x5f
        /*0042*/ 	.short	0x0101


	//----- nvinfo : EIATTR_EXIT_INSTR_OFFSETS
	.align		4
        /*0044*/ 	.byte	0x04, 0x1c
        /*0046*/ 	.short	(.L_343 - .L_342)


	//   ....[0]....
.L_342:
        /*0048*/ 	.word	0x00000520


	//   ....[1]....
        /*004c*/ 	.word	0x00001310


	//   ....[2]....
        /*0050*/ 	.word	0x00001360


	//----- nvinfo : EIATTR_MAX_THREADS
	.align		4
.L_343:
        /*0054*/ 	.byte	0x04, 0x05
        /*0056*/ 	.short	(.L_345 - .L_344)
.L_344:
        /*0058*/ 	.word	0x00000080
        /*005c*/ 	.word	0x00000001
        /*0060*/ 	.word	0x00000001


	//----- nvinfo : EIATTR_CRS_STACK_SIZE
	.align		4
.L_345:
        /*0064*/ 	.byte	0x04, 0x1e
        /*0066*/ 	.short	(.L_347 - .L_346)
.L_346:
        /*0068*/ 	.word	0x00000000


	//----- nvinfo : EIATTR_CBANK_PARAM_SIZE
	.align		4
.L_347:
        /*006c*/ 	.byte	0x03, 0x19
        /*006e*/ 	.short	0x0030


	//----- nvinfo : EIATTR_PARAM_CBANK
	.align		4
        /*0070*/ 	.byte	0x04, 0x0a
        /*0072*/ 	.short	(.L_349 - .L_348)
	.align		4
.L_348:
        /*0074*/ 	.word	index@(.nv.constant0._ZN2at6native29vectorized_elementwise_kernelILi8EZZZNS0_65_GLOBAL__N__eb3311e5_27_ActivationHardtanhKernel_cu_9e10b42f_293424hardtanh_backward_kernelERNS_14TensorIteratorERKN3c106ScalarES8_ENKUlvE_clEvENKUlvE2_clEvEUlNS5_8BFloat16ESB_E_St5arrayIPcLm3EEEEviT0_T1_)
        /*0078*/ 	.short	0x0210
        /*007a*/ 	.short	0x0030


	//----- nvinfo : EIATTR_SW_WAR
	.align		4
.L_349:
        /*007c*/ 	.byte	0x04, 0x36
        /*007e*/ 	.short	(.L_351 - .L_350)
.L_350:
        /*0080*/ 	.word	0x00000008
.L_351:


//--------------------- .nv.info._ZN2at6native18elementwise_kernelILi128ELi4EZNS0_15gpu_kernel_implIZZZNS0_65_GLOBAL__N__eb3311e5_27_ActivationHardtanhKernel_cu_9e10b42f_293424hardtanh_backward_kernelERNS_14TensorIteratorERKN3c106ScalarES9_ENKUlvE_clEvENKUlvE1_clEvEUlNS6_4HalfESC_E_EEvRNS_18TensorIteratorBaseERKT_EUliE_EEviT1_ --------------------------
	.section	.nv.info._ZN2at6native18elementwise_kernelILi128ELi4EZNS0_15gpu_kernel_implIZZZNS0_65_GLOBAL__N__eb3311e5_27_ActivationHardtanhKernel_cu_9e10b42f_293424hardtanh_backward_kernelERNS_14TensorIteratorERKN3c106ScalarES9_ENKUlvE_clEvENKUlvE1_clEvEUlNS6_4HalfESC_E_EEvRNS_18TensorIteratorBaseERKT_EUliE_EEviT1_,"",@"SHT_CUDA_INFO"
	.sectionflags	@""
	.align	4


	//----- nvinfo : EIATTR_CUDA_API_VERSION
	.align		4
        /*0000*/ 	.byte	0x04, 0x37
        /*0002*/ 	.short	(.L_353 - .L_352)
.L_352:
        /*0004*/ 	.word	0x00000082


	//----- nvinfo : EIATTR_KPARAM_INFO
	.align		4
.L_353:
        /*0008*/ 	.byte	0x04, 0x17
        /*000a*/ 	.short	(.L_355 - .L_354)
.L_354:
        /*000c*/ 	.word	0x00000000
        /*0010*/ 	.short	0x0001
        /*0012*/ 	.short	0x0008
        /*0014*/ 	.byte	0x00, 0xf0, 0x61, 0x0a


	//----- nvinfo : EIATTR_KPARAM_INFO
	.align		4
.L_355:
        /*0018*/ 	.byte	0x04, 0x17
        /*001a*/ 	.short	(.L_357 - .L_356)
.L_356:
        /*001c*/ 	.word	0x00000000
        /*0020*/ 	.short	0x0000
        /*0022*/ 	.short	0x0000
        /*0024*/ 	.byte	0x00, 0xf0, 0x11, 0x00


	//----- nvinfo : EIATTR_SPARSE_MMA_MASK
	.align		4
.L_357:
        /*0028*/ 	.byte	0x03, 0x50
        /*002a*/ 	.short	0x0000


	//----- nvinfo : EIATTR_MAXREG_COUNT
	.align		4
        /*002c*/ 	.byte	0x03, 0x1b
        /*002e*/ 	.short	0x0080


	//----- nvinfo : EIATTR_EXTERNS
	.align		4
        /*0030*/ 	.byte	0x04, 0x0f
        /*0032*/ 	.short	(.L_359 - .L_358)


	//   ....[0]....
	.align		4
.L_358:
        /*0034*/ 	.word	index@(__assertfail)


	//----- nvinfo : EIATTR_MERCURY_ISA_VERSION
	.align		4
.L_359:
        /*0038*/ 	.byte	0x03, 0x5f
        /*003a*/ 	.short	0x0101


	//----- nvinfo : EIATTR_SYSCALL_OFFSETS
	.align		4
        /*003c*/ 	.byte	0x04, 0x46
        /*003e*/ 	.short	(.L_361 - .L_360)


	//   ....[0]....
.L_360:
        /*0040*/ 	.word	0x000026c0


	//   ....[1]....
        /*0044*/ 	.word	0x00003670


	//   ....[2]....
        /*0048*/ 	.word	0x00004660


	//   ....[3]....
        /*004c*/ 	.word	0x00006d70


	//   ....[4]....
        /*0050*/ 	.word	0x00007d20


	//   ....[5]....
        /*0054*/ 	.word	0x00008d10


	//   ....[6]....
        /*0058*/ 	.word	0x0000b410


	//   ....[7]....
        /*005c*/ 	.word	0x0000c3c0


	//   ....[8]....
        /*0060*/ 	.word	0x0000d3b0


	//   ....[9]....
        /*0064*/ 	.word	0x0000faa0


	//   ....[10]....
        /*0068*/ 	.word	0x00010a50


	//   ....[11]....
        /*006c*/ 	.word	0x00011a40


	//----- nvinfo : EIATTR_EXIT_INSTR_OFFSETS
	.align		4
.L_361:
        /*0070*/ 	.byte	0x04, 0x1c
        /*0072*/ 	.short	(.L_363 - .L_362)


	//   ....[0]....
.L_362:
        /*0074*/ 	.word	0x0000d480


	//   ....[1]....
        /*0078*/ 	.word	0x00010c70


	//   ....[2]....
        /*007c*/ 	.word	0x00010cb0


	//   ....[3]....
        /*0080*/ 	.word	0x00010d50


	//   ....[4]....
        /*0084*/ 	.word	0x00010d90


	//   ....[5]....
        /*0088*/ 	.word	0x00010dd0


	//   ....[6]....
        /*008c*/ 	.word	0x00010e60


	//   ....[7]....
        /*0090*/ 	.word	0x00010e80


	//   ....[8]....
        /*0094*/ 	.word	0x00010f20


	//   ....[9]....
        /*0098*/ 	.word	0x00010f70


	//   ....[10]....
        /*009c*/ 	.word	0x00010fc0


	//   ....[11]....
        /*00a0*/ 	.word	0x00011090


	//   ....[12]....
        /*00a4*/ 	.word	0x000110f0


	//   ....[13]....
        /*00a8*/ 	.word	0x00011280


	//   ....[14]....
        /*00ac*/ 	.word	0x000113e0


	//   ....[15]....
        /*00b0*/ 	.word	0x00011420


	//   ....[16]....
        /*00b4*/ 	.word	0x000114e0


	//   ....[17]....
        /*00b8*/ 	.word	0x00011660


	//   ....[18]....
        /*00bc*/ 	.word	0x000117e0


	//   ....[19]....
        /*00c0*/ 	.word	0x00011940


	//   ....[20]....
        /*00c4*/ 	.word	0x00011a50


	//   ....[21]....
        /*00c8*/ 	.word	0x00011a90


	//   ....[22]....
        /*00cc*/ 	.word	0x00011ad0


	//----- nvinfo : EIATTR_MAX_THREADS
	.align		4
.L_363:
        /*00d0*/ 	.byte	0x04, 0x05
        /*00d2*/ 	.short	(.L_365 - .L_364)
.L_364:
        /*00d4*/ 	.word	0x00000080
        /*00d8*/ 	.word	0x00000001
        /*00dc*/ 	.word	0x00000001


	//----- nvinfo : EIATTR_CRS_STACK_SIZE
	.align		4
.L_365:
        /*00e0*/ 	.byte	0x04, 0x1e
        /*00e2*/ 	.short	(.L_367 - .L_366)
.L_366:
        /*00e4*/ 	.word	0x00000000


	//----- nvinfo : EIATTR_CBANK_PARAM_SIZE
	.align		4
.L_367:
        /*00e8*/ 	.byte	0x03, 0x19
        /*00ea*/ 	.short	0x02a0


	//----- nvinfo : EIATTR_PARAM_CBANK
	.align		4
        /*00ec*/ 	.byte	0x04, 0x0a
        /*00ee*/ 	.short	(.L_369 - .L_368)
	.align		4
.L_368:
        /*00f0*/ 	.word	index@(.nv.constant0._ZN2at6native18elementwise_kernelILi128ELi4EZNS0_15gpu_kernel_implIZZZNS0_65_GLOBAL__N__eb3311e5_27_ActivationHardtanhKernel_cu_9e10b42f_293424hardtanh_backward_kernelERNS_14TensorIteratorERKN3c106ScalarES9_ENKUlvE_clEvENKUlvE1_clEvEUlNS6_4HalfESC_E_EEvRNS_18TensorIteratorBaseERKT_EUliE_EEviT1_)
        /*00f4*/ 	.short	0x0210
        /*00f6*/ 	.short	0x02a0


	//----- nvinfo : EIATTR_SW_WAR
	.align		4
.L_369:
        /*00f8*/ 	.byte	0x04, 0x36
        /*00fa*/ 	.short	(.L_371 - .L_370)
.L_370:
        /*00fc*/ 	.word	0x00000008
.L_371:


//--------------------- .nv.info._ZN2at6native27unrolled_elementwise_kernelIZZZNS0_65_GLOBAL__N__eb3311e5_27_ActivationHardtanhKernel_cu_9e10b42f_293424hardtanh_backward_kernelERNS_14TensorIteratorERKN3c106ScalarES8_ENKUlvE_clEvENKUlvE1_clEvEUlNS5_4HalfESB_E_St5arrayIPcLm3EELi4E23TrivialOffsetCalculatorILi2EjESG_ILi1EjENS0_6memory12LoadWithCastILi2EEENSJ_13StoreWithCastILi1EEEEEviT_T0_T2_T3_T4_T5_ --------------------------
	.section	.nv.info._ZN2at6native27unrolled_elementwise_kernelIZZZNS0_65_GLOBAL__N__eb3311e5_27_ActivationHardtanhKernel_cu_9e10b42f_293424hardtanh_backward_kernelERNS_14TensorIteratorERKN3c106ScalarES8_ENKUlvE_clEvENKUlvE1_clEvEUlNS5_4HalfESB_E_St5arrayIPcLm3EELi4E23TrivialOffsetCalculatorILi2EjESG_ILi1EjENS0_6memory12LoadWithCastILi2EEENSJ_13StoreWithCastILi1EEEEEviT_T0_T2_T3_T4_T5_,"",@"SHT_CUDA_INFO"
	.sectionflags	@""
	.align	4


	//----- nvinfo : EIATTR_CUDA_API_VERSION
	.align		4
        /*0000*/ 	.byte	0x04, 0x37
        /*0002*/ 	.short	(.L_373 - .L_372)
.L_372:
        /*0004*/ 	.word	0x00000082


	//----- nvinfo : EIATTR_KPARAM_INFO
	.align		4
.L_373:
        /*0008*/ 	.byte	0x04, 0x17
        /*000a*/ 	.short	(.L_375 - .L_374)
.L_374:
        /*000c*/ 	.word	0x00000000
        /*0010*/ 	.short	0x0006
        /*0012*/ 	.short	0x0040
        /*0014*/ 	.byte	0x00, 0xf0, 0x21, 0x00


	//----- nvinfo : EIATTR_KPARAM_INFO
	.align		4
.L_375:
        /*0018*/ 	.byte	0x04, 0x17
        /*001a*/ 	.short	(.L_377 - .L_376)
.L_376:
        /*001c*/ 	.word	0x00000000
        /*0020*/ 	.short	0x0005
        /*0022*/ 	.short	0x0034
        /*0024*/ 	.byte	0x00, 0xf0, 0x31, 0x00


	//----- nvinfo : EIATTR_KPARAM_INFO
	.align		4
.L_377:
        /*0028*/ 	.byte	0x04, 0x17
        /*002a*/ 	.short	(.L_379 - .L_378)
.L_378:
        /*002c*/ 	.word	0x00000000
        /*0030*/ 	.short	0x0004
        /*0032*/ 	.short	0x0031
        /*0034*/ 	.byte	0x00, 0xf0, 0x05, 0x00


	//----- nvinfo : EIATTR_KPARAM_INFO
	.align		4
.L_379:
        /*0038*/ 	.byte	0x04, 0x17
        /*003a*/ 	.short	(.L_381 - .L_380)
.L_380:
        /*003c*/ 	.word	0x00000000
        /*0040*/ 	.short	0x0003
        /*0042*/ 	.short	0x0030
        /*0044*/ 	.byte	0x00, 0xf0, 0x05, 0x00


	//----- nvinfo : EIATTR_KPARAM_INFO
	.align		4
.L_381:
        /*0048*/ 	.byte	0x04, 0x17
        /*004a*/ 	.short	(.L_383 - .L_382)
.L_382:
        /*004c*/ 	.word	0x00000000
        /*0050*/ 	.short	0x0002
        /*0052*/ 	.short	0x0018
        /*0054*/ 	.byte	0x00, 0xf0, 0x61, 0x00


	//----- nvinfo : EIATTR_KPARAM_INFO
	.align		4
.L_383:
        /*0058*/ 	.byte	0x04, 0x17
        /*005a*/ 	.short	(.L_385 - .L_384)
.L_384:
        /*005c*/ 	.word	0x00000000
        /*0060*/ 	.short	0x0001
        /*0062*/ 	.short	0x0008
        /*0064*/ 	.byte	0x00, 0xf0, 0x41, 0x00


	//----- nvinfo : EIATTR_KPARAM_INFO
	.align		4
.L_385:
        /*0068*/ 	.byte	0x04, 0x17
        /*006a*/ 	.short	(.L_387 - .L_386)
.L_386:
        /*006c*/ 	.word	0x00000000
        /*0070*/ 	.short	0x0000
        /*0072*/ 	.short	0x0000
        /*0074*/ 	.byte	0x00, 0xf0, 0x11, 0x00


	//----- nvinfo : EIATTR_SPARSE_MMA_MASK
	.align		4
.L_387:
        /*0078*/ 	.byte	0x03, 0x50
        /*007a*/ 	.short	0x0000


	//----- nvinfo : EIATTR_MAXREG_COUNT
	.align		4
        /*007c*/ 	.byte	0x03, 0x1b
        /*007e*/ 	.short	0x00ff


	//----- nvinfo : EIATTR_EXTERNS
	.align		4
        /*0080*/ 	.byte	0x04, 0x0f
        /*0082*/ 	.short	(.L_389 - .L_388)


	//   ....[0]....
	.align		4
.L_388:
        /*0084*/ 	.word	index@(__assertfail)


	//----- nvinfo : EIATTR_MERCURY_ISA_VERSION
	.align		4
.L_389:
        /*0088*/ 	.byte	0x03, 0x5f
        /*008a*/ 	.short	0x0101


	//----- nvinfo : EIATTR_SYSCALL_OFFSETS
	.align		4
        /*008c*/ 	.byte	0x04, 0x46
        /*008e*/ 	.short	(.L_391 - .L_390)


	//   ....[0]....
.L_390:
        /*0090*/ 	.word	0x000010c0


	//   ....[1]....
        /*0094*/ 	.word	0x00002150


	//   ....[2]....
        /*0098*/ 	.word	0x00003260


	//   ....[3]....
        /*009c*/ 	.word	0x000042f0


	//   ....[4]....
        /*00a0*/ 	.word	0x00005410


	//   ....[5]....
        /*00a4*/ 	.word	0x000064b0


	//   ....[6]....
        /*00a8*/ 	.word	0x000075b0


	//   ....[7]....
        /*00ac*/ 	.word	0x00008570


	//   ....[8]....
        /*00b0*/ 	.word	0x00009910


	//   ....[9]....
        /*00b4*/ 	.word	0x0000a930


	//   ....[10]....
        /*00b8*/ 	.word	0x0000b910


	//   ....[11]....
        /*00bc*/ 	.word	0x0000c8f0


	//----- nvinfo : EIATTR_EXIT_INSTR_OFFSETS
	.align		4
.L_391:
        /*00c0*/ 	.byte	0x04, 0x1c
        /*00c2*/ 	.short	(.L_393 - .L_392)


	//   ....[0]....
.L_392:
        /*00c4*/ 	.word	0x0000b9d0


	//   ....[1]....
        /*00c8*/ 	.word	0x0000bb20


	//   ....[2]....
        /*00cc*/ 	.word	0x0000bb60


	//   ....[3]....
        /*00d0*/ 	.word	0x0000bc00


	//   ....[4]....
        /*00d4*/ 	.word	0x0000bc40


	//   ....[5]....
        /*00d8*/ 	.word	0x0000bc80


	//   ....[6]....
        /*00dc*/ 	.word	0x0000bd10


	//   ....[7]....
        /*00e0*/ 	.word	0x0000bd30


	//   ....[8]....
        /*00e4*/ 	.word	0x0000bdd0


	//   ....[9]....
        /*00e8*/ 	.word	0x0000be20


	//   ....[10]....
        /*00ec*/ 	.word	0x0000be70


	//   ....[11]....
        /*00f0*/ 	.word	0x0000bf40


	//   ....[12]....
        /*00f4*/ 	.word	0x0000bfa0


	//   ....[13]....
        /*00f8*/ 	.word	0x0000c130


	//   ....[14]....
        /*00fc*/ 	.word	0x0000c290


	//   ....[15]....
        /*0100*/ 	.word	0x0000c2d0


	//   ....[16]....
        /*0104*/ 	.word	0x0000c390


	//   ....[17]....
        /*0108*/ 	.word	0x0000c510


	//   ....[18]....
        /*010c*/ 	.word	0x0000c690


	//   ....[19]....
        /*0110*/ 	.word	0x0000c7f0


	//   ....[20]....
        /*0114*/ 	.word	0x0000c900


	//   ....[21]....
        /*0118*/ 	.word	0x0000c940


	//   ....[22]....
        /*011c*/ 	.word	0x0000c980


	//----- nvinfo : EIATTR_MAX_THREADS
	.align		4
.L_393:
        /*0120*/ 	.byte	0x04, 0x05
        /*0122*/ 	.short	(.L_395 - .L_394)
.L_394:
        /*0124*/ 	.word	0x00000080
        /*0128*/ 	.word	0x00000001
        /*012c*/ 	.word	0x00000001


	//----- nvinfo : EIATTR_CRS_STACK_SIZE
	.align		4
.L_395:
        /*0130*/ 	.byte	0x04, 0x1e
        /*0132*/ 	.short	(.L_397 - .L_396)
.L_396:
        /*0134*/ 	.word	0x00000000


	//----- nvinfo : EIATTR_CBANK_PARAM_SIZE
	.align		4
.L_397:
        /*0138*/ 	.byte	0x03, 0x19
        /*013a*/ 	.short	0x0048


	//----- nvinfo : EIATTR_PARAM_CBANK
	.align		4
        /*013c*/ 	.byte	0x04, 0x0a
        /*013e*/ 	.short	(.L_399 - .L_398)
	.align		4
.L_398:
        /*0140*/ 	.word	index@(.nv.constant0._ZN2at6native27unrolled_elementwise_kernelIZZZNS0_65_GLOBAL__N__eb3311e5_27_ActivationHardtanhKernel_cu_9e10b42f_293424hardtanh_backward_kernelERNS_14TensorIteratorERKN3c106ScalarES8_ENKUlvE_clEvENKUlvE1_clEvEUlNS5_4HalfESB_E_St5arrayIPcLm3EELi4E23TrivialOffsetCalculatorILi2EjESG_ILi1EjENS0_6memory12LoadWithCastILi2EEENSJ_13StoreWithCastILi1EEEEEviT_T0_T2_T3_T4_T5_)
        /*0144*/ 	.short	0x0210
        /*0146*/ 	.short	0x0048


	//----- nvinfo : EIATTR_SW_WAR
	.align		4
.L_399:
        /*0148*/ 	.byte	0x04, 0x36
        /*014a*/ 	.short	(.L_401 - .L_400)
.L_400:
        /*014c*/ 	.word	0x00000008
.L_401:


//--------------------- .nv.info._ZN2at6native18elementwise_kernelILi128ELi4EZNS0_22gpu_kernel_impl_nocastIZZZNS0_65_GLOBAL__N__eb3311e5_27_ActivationHardtanhKernel_cu_9e10b42f_293424hardtanh_backward_kernelERNS_14TensorIteratorERKN3c106ScalarES9_ENKUlvE_clEvENKUlvE1_clEvEUlNS6_4HalfESC_E_EEvRNS_18TensorIteratorBaseERKT_EUliE_EEviT1_ --------------------------
	.section	.nv.info._ZN2at6native18elementwise_kernelILi128ELi4EZNS0_22gpu_kernel_impl_nocastIZZZNS0_65_GLOBAL__N__eb3311e5_27_ActivationHardtanhKernel_cu_9e10b42f_293424hardtanh_backward_kernelERNS_14TensorIteratorERKN3c106ScalarES9_ENKUlvE_clEvENKUlvE1_clEvEUlNS6_4HalfESC_E_EEvRNS_18TensorIteratorBaseERKT_EUliE_EEviT1_,"",@"SHT_CUDA_INFO"
	.sectionflags	@""
	.align	4


	//----- nvinfo : EIATTR_CUDA_API_VERSION
	.align		4
        /*0000*/ 	.byte	0x04, 0x37
        /*0002*/ 	.short	(.L_403 - .L_402)
.L_402:
        /*0004*/ 	.word	0x00000082


	//----- nvinfo : EIATTR_KPARAM_INFO
	.align		4
.L_403:
        /*0008*/ 	.byte	0x04, 0x17
        /*000a*/ 	.short	(.L_405 - .L_404)
.L_404:
        /*000c*/ 	.word	0x00000000
        /*0010*/ 	.short	0x0001
        /*0012*/ 	.short	0x0008
        /*0014*/ 	.byte	0x00, 0xf0, 0x41, 0x0a


	//----- nvinfo : EIATTR_KPARAM_INFO
	.align		4
.L_405:
        /*0018*/ 	.byte	0x04, 0x17
        /*001a*/ 	.short	(.L_407 - .L_406)
.L_406:
        /*001c*/ 	.word	0x00000000
        /*0020*/ 	.short	0x0000
        /*0022*/ 	.short	0x0000
        /*0024*/ 	.byte	0x00, 0xf0, 0x11, 0x00


	//----- nvinfo : EIATTR_SPARSE_MMA_MASK
	.align		4
.L_407:
        /*0028*/ 	.byte	0x03, 0x50
        /*002a*/ 	.short	0x0000


	//----- nvinfo : EIATTR_MAXREG_COUNT
	.align		4
        /*002c*/ 	.byte	0x03, 0x1b
        /*002e*/ 	.short	0x0080


	//----- nvinfo : EIATTR_MERCURY_ISA_VERSION
	.align		4
        /*0030*/ 	.byte	0x03, 0x5f
        /*0032*/ 	.short	0x0101


	//----- nvinfo : EIATTR_EXIT_INSTR_OFFSETS
	.align		4
        /*0034*/ 	.byte	0x04, 0x1c
        /*0036*/ 	.short	(.L_409 - .L_408)


	//   ....[0]....
.L_408:
        /*0038*/ 	.word	0x00004740


	//   ....[1]....
        /*003c*/ 	.word	0x00005ea0


	//----- nvinfo : EIATTR_MAX_THREADS
	.align		4
.L_409:
        /*0040*/ 	.byte	0x04, 0x05
        /*0042*/ 	.short	(.L_411 - .L_410)
.L_410:
        /*0044*/ 	.word	0x00000080
        /*0048*/ 	.word	0x00000001
        /*004c*/ 	.word	0x00000001


	//----- nvinfo : EIATTR_CRS_STACK_SIZE
	.align		4
.L_411:
        /*0050*/ 	.byte	0x04, 0x1e
        /*0052*/ 	.short	(.L_413 - .L_412)
.L_412:
        /*0054*/ 	.word	0x00000000


	//----- nvinfo : EIATTR_CBANK_PARAM_SIZE
	.align		4
.L_413:
        /*0058*/ 	.byte	0x03, 0x19
        /*005a*/ 	.short	0x0298


	//----- nvinfo : EIATTR_PARAM_CBANK
	.align		4
        /*005c*/ 	.byte	0x04, 0x0a
        /*005e*/ 	.short	(.L_415 - .L_414)
	.align		4
.L_414:
        /*0060*/ 	.word	index@(.nv.constant0._ZN2at6native18elementwise_kernelILi128ELi4EZNS0_22gpu_kernel_impl_nocastIZZZNS0_65_GLOBAL__N__eb3311e5_27_ActivationHardtanhKernel_cu_9e10b42f_293424hardtanh_backward_kernelERNS_14TensorIteratorERKN3c106ScalarES9_ENKUlvE_clEvENKUlvE1_clEvEUlNS6_4HalfESC_E_EEvRNS_18TensorIteratorBaseERKT_EUliE_EEviT1_)
        /*0064*/ 	.short	0x0210
        /*0066*/ 	.short	0x0298


	//----- nvinfo : EIATTR_SW_WAR
	.align		4
.L_415:
        /*0068*/ 	.byte	0x04, 0x36
        /*006a*/ 	.short	(.L_417 - .L_416)
.L_416:
        /*006c*/ 	.word	0x00000008
.L_417:


//--------------------- .nv.info._ZN2at6native27unrolled_elementwise_kernelIZZZNS0_65_GLOBAL__N__eb3311e5_27_ActivationHardtanhKernel_cu_9e10b42f_293424hardtanh_backward_kernelERNS_14TensorIteratorERKN3c106ScalarES8_ENKUlvE_clEvENKUlvE1_clEvEUlNS5_4HalfESB_E_St5arrayIPcLm3EELi4E23TrivialOffsetCalculatorILi2EjESG_ILi1EjENS0_6memory15LoadWithoutCastENSJ_16StoreWithoutCastEEEviT_T0_T2_T3_T4_T5_ --------------------------
	.section	.nv.info._ZN2at6native27unrolled_elementwise_kernelIZZZNS0_65_GLOBAL__N__eb3311e5_27_ActivationHardtanhKernel_cu_9e10b42f_293424hardtanh_backward_kernelERNS_14TensorIteratorERKN3c106ScalarES8_ENKUlvE_clEvENKUlvE1_clEvEUlNS5_4HalfESB_E_St5arrayIPcLm3EELi4E23TrivialOffsetCalculatorILi2EjESG_ILi1EjENS0_6memory15LoadWithoutCastENSJ_16StoreWithoutCastEEEviT_T0_T2_T3_T4_T5_,"",@"SHT_CUDA_INFO"
	.sectionflags	@""
	.align	4


	//----- nvinfo : EIATTR_CUDA_API_VERSION
	.align		4
        /*0000*/ 	.byte	0x04, 0x37
        /*0002*/ 	.short	(.L_419 - .L_418)
.L_418:
        /*0004*/ 	.word	0x00000082


	//----- nvinfo : EIATTR_KPARAM_INFO
	.align		4
.L_419:
        /*0008*/ 	.byte	0x04, 0x17
        /*000a*/ 	.short	(.L_421 - .L_420)
.L_420:
        /*000c*/ 	.word	0x00000000
        /*0010*/ 	.short	0x0006
        /*0012*/ 	.short	0x0033
        /*0014*/ 	.byte	0x00, 0xf0, 0x05, 0x00


	//----- nvinfo : EIATTR_KPARAM_INFO
	.align		4
.L_421:
        /*0018*/ 	.byte	0x04, 0x17
        /*001a*/ 	.short	(.L_423 - .L_422)
.L_422:
        /*001c*/ 	.word	0x00000000
        /*0020*/ 	.short	0x0005
        /*0022*/ 	.short	0x0032
        /*0024*/ 	.byte	0x00, 0xf0, 0x05, 0x00


	//----- nvinfo : EIATTR_KPARAM_INFO
	.align		4
.L_423:
        /*0028*/ 	.byte	0x04, 0x17
        /*002a*/ 	.short	(.L_425 - .L_424)
.L_424:
        /*002c*/ 	.word	0x00000000
        /*0030*/ 	.short	0x0004
        /*0032*/ 	.short	0x0031
        /*0034*/ 	.byte	0x00, 0xf0, 0x05, 0x00


	//----- nvinfo : EIATTR_KPARAM_INFO
	.align		4
.L_425:
        /*0038*/ 	.byte	0x04, 0x17
        /*003a*/ 	.short	(.L_427 - .L_426)
.L_426:
        /*003c*/ 	.word	0x00000000
        /*0040*/ 	.short	0x0003
        /*0042*/ 	.short	0x0030
        /*0044*/ 	.byte	0x00, 0xf0, 0x05, 0x00


	//----- nvinfo : EIATTR_KPARAM_INFO
	.align		4
.L_427:
        /*0048*/ 	.byte	0x04, 0x17
        /*004a*/ 	.short	(.L_429 - .L_428)
.L_428:
        /*004c*/ 	.word	0x00000000
        /*0050*/ 	.short	0x0002
        /*0052*/ 	.short	0x0018
        /*0054*/ 	.byte	0x00, 0xf0, 0x61, 0x00


	//----- nvinfo : EIATTR_KPARAM_INFO
	.align		4
.L_429:
        /*0058*/ 	.byte	0x04, 0x17
        /*005a*/ 	.short	(.L_431 - .L_430)
.L_430:
        /*005c*/ 	.word	0x00000000
        /*0060*/ 	.short	0x0001
        /*0062*/ 	.short	0x0008
        /*0064*/ 	.byte	0x00, 0xf0, 0x41, 0x00


	//----- nvinfo : EIATTR_KPARAM_INFO
	.align		4
.L_431:
        /*0068*/ 	.byte	0x04, 0x17
        /*006a*/ 	.short	(.L_433 - .L_432)
.L_432:
        /*006c*/ 	.word	0x00000000
        /*0070*/ 	.short	0x0000
        /*0072*/ 	.short	0x0000
        /*0074*/ 	.byte	0x00, 0xf0, 0x11, 0x00


	//----- nvinfo : EIATTR_SPARSE_MMA_MASK
	.align		4
.L_433:
        /*0078*/ 	.byte	0x03, 0x50
        /*007a*/ 	.short	0x0000


	//----- nvinfo : EIATTR_MAXREG_COUNT
	.align		4
        /*007c*/ 	.byte	0x03, 0x1b
        /*007e*/ 	.short	0x00ff


	//----- nvinfo : EIATTR_MERCURY_ISA_VERSION
	.align		4
        /*0080*/ 	.byte	0x03, 0x5f
        /*0082*/ 	.short	0x0101


	//----- nvinfo : EIATTR_EXIT_INSTR_OFFSETS
	.align		4
        /*0084*/ 	.byte	0x04, 0x1c
        /*0086*/ 	.short	(.L_435 - .L_434)


	//   ....[0]....
.L_434:
        /*0088*/ 	.word	0x00000670


	//   ....[1]....
        /*008c*/ 	.word	0x00000720


	//----- nvinfo : EIATTR_MAX_THREADS
	.align		4
.L_435:
        /*0090*/ 	.byte	0x04, 0x05
        /*0092*/ 	.short	(.L_437 - .L_436)
.L_436:
        /*0094*/ 	.word	0x00000080
        /*0098*/ 	.word	0x00000001
        /*009c*/ 	.word	0x00000001


	//----- nvinfo : EIATTR_CRS_STACK_SIZE
	.align		4
.L_437:
        /*00a0*/ 	.byte	0x04, 0x1e
        /*00a2*/ 	.short	(.L_439 - .L_438)
.L_438:
        /*00a4*/ 	.word	0x00000000


	//----- nvinfo : EIATTR_CBANK_PARAM_SIZE
	.align		4
.L_439:
        /*00a8*/ 	.byte	0x03, 0x19
        /*00aa*/ 	.short	0x0034


	//----- nvinfo : EIATTR_PARAM_CBANK
	.align		4
        /*00ac*/ 	.byte	0x04, 0x0a
        /*00ae*/ 	.short	(.L_441 - .L_440)
	.align		4
.L_440:
        /*00b0*/ 	.word	index@(.nv.constant0._ZN2at6native27unrolled_elementwise_kernelIZZZNS0_65_GLOBAL__N__eb3311e5_27_ActivationHardtanhKernel_cu_9e10b42f_293424hardtanh_backward_kernelERNS_14TensorIteratorERKN3c106ScalarES8_ENKUlvE_clEvENKUlvE1_clEvEUlNS5_4HalfESB_E_St5arrayIPcLm3EELi4E23TrivialOffsetCalculatorILi2EjESG_ILi1EjENS0_6memory15LoadWithoutCastENSJ_16StoreWithoutCastEEEviT_T0_T2_T3_T4_T5_)
        /*00b4*/ 	.short	0x0210
        /*00b6*/ 	.short	0x0034


	//----- nvinfo : EIATTR_SW_WAR
	.align		4
.L_441:
        /*00b8*/ 	.byte	0x04, 0x36
        /*00ba*/ 	.short	(.L_443 - .L_442)
.L_442:
        /*00bc*/ 	.word	0x00000008
.L_443:


//--------------------- .nv.info._ZN2at6native29vectorized_elementwise_kernelILi2EZZZNS0_65_GLOBAL__N__eb3311e5_27_ActivationHardtanhKernel_cu_9e10b42f_293424hardtanh_backward_kernelERNS_14TensorIteratorERKN3c106ScalarES8_ENKUlvE_clEvENKUlvE1_clEvEUlNS5_4HalfESB_E_St5arrayIPcLm3EEEEviT0_T1_ --------------------------
	.section	.nv.info._ZN2at6native29vectorized_elementwise_kernelILi2EZZZNS0_65_GLOBAL__N__eb3311e5_27_ActivationHardtanhKernel_cu_9e10b42f_293424hardtanh_backward_kernelERNS_14TensorIteratorERKN3c106ScalarES8_ENKUlvE_clEvENKUlvE1_clEvEUlNS5_4HalfESB_E_St5arrayIPcLm3EEEEviT0_T1_,"",@"SHT_CUDA_INFO"
	.sectionflags	@""
	.align	4


	//----- nvinfo : EIATTR_CUDA_API_VERSION
	.align		4
        /*0000*/ 	.byte	0x04, 0x37
        /*0002*/ 	.short	(.L_445 - .L_444)
.L_444:
        /*0004*/ 	.word	0x00000082


	//----- nvinfo : EIATTR_KPARAM_INFO
	.align		4
.L_445:
        /*0008*/ 	.byte	0x04, 0x17
        /*000a*/ 	.short	(.L_447 - .L_446)
.L_446:
        /*000c*/ 	.word	0x00000000
        /*0010*/ 	.short	0x0002
        /*0012*/ 	.short	0x0018
        /*0014*/ 	.byte	0x00, 0xf0, 0x61, 0x00


	//----- nvinfo : EIATTR_KPARAM_INFO
	.align		4
.L_447:
        /*0018*/ 	.byte	0x04, 0x17
        /*001a*/ 	.short	(.L_449 - .L_448)
.L_448:
        /*001c*/ 	.word	0x00000000
        /*0020*/ 	.short	0x0001
        /*0022*/ 	.short	0x0008
        /*0024*/ 	.byte	0x00, 0xf0, 0x41, 0x00


	//----- nvinfo : EIATTR_KPARAM_INFO
	.align		4
.L_449:
        /*0028*/ 	.byte	0x04, 0x17
        /*002a*/ 	.short	(.L_451 - .L_450)
.L_450:
        /*002c*/ 	.word	0x00000000
        /*0030*/ 	.short	0x0000
        /*0032*/ 	.short	0x0000
        /*0034*/ 	.byte	0x00, 0xf0, 0x11, 0x00


	//----- nvinfo : EIATTR_SPARSE_MMA_MASK
	.align		4
.L_451:
        /*0038*/ 	.byte	0x03, 0x50
        /*003a*/ 	.short	0x0000


	//----- nvinfo : EIATTR_MAXREG_COUNT
	.align		4
        /*003c*/ 	.byte	0x03, 0x1b
        /*003e*/ 	.short	0x00ff


	//----- nvinfo : EIATTR_MERCURY_ISA_VERSION
	.align		4
        /*0040*/ 	.byte	0x03, 0x5f
        /*0042*/ 	.short	0x0101


	//----- nvinfo : EIATTR_EXIT_INSTR_OFFSETS
	.align		4
        /*0044*/ 	.byte	0x04, 0x1c
        /*0046*/ 	.short	(.L_453 - .L_452)


	//   ....[0]....
.L_452:
        /*0048*/ 	.word	0x00000530


	//   ....[1]....
        /*004c*/ 	.word	0x00001320


	//   ....[2]....
        /*0050*/ 	.word	0x00001370


	//----- nvinfo : EIATTR_MAX_THREADS
	.align		4
.L_453:
        /*0054*/ 	.byte	0x04, 0x05
        /*0056*/ 	.short	(.L_455 - .L_454)
.L_454:
        /*0058*/ 	.word	0x00000080
        /*005c*/ 	.word	0x00000001
        /*0060*/ 	.word	0x00000001


	//----- nvinfo : EIATTR_CRS_STACK_SIZE
	.align		4
.L_455:
        /*0064*/ 	.byte	0x04, 0x1e
        /*0066*/ 	.short	(.L_457 - .L_456)
.L_456:
        /*0068*/ 	.word	0x00000000


	//----- nvinfo : EIATTR_CBANK_PARAM_SIZE
	.align		4
.L_457:
        /*006c*/ 	.byte	0x03, 0x19
        /*006e*/ 	.short	0x0030


	//----- nvinfo : EIATTR_PARAM_CBANK
	.align		4
        /*0070*/ 	.byte	0x04, 0x0a
        /*0072*/ 	.short	(.L_459 - .L_458)
	.align		4
.L_458:
        /*0074*/ 	.word	index@(.nv.constant0._ZN2at6native29vectorized_elementwise_kernelILi2EZZZNS0_65_GLOBAL__N__eb3311e5_27_ActivationHardtanhKernel_cu_9e10b42f_293424hardtanh_backward_kernelERNS_14TensorIteratorERKN3c106ScalarES8_ENKUlvE_clEvENKUlvE1_clEvEUlNS5_4HalfESB_E_St5arrayIPcLm3EEEEviT0_T1_)
        /*0078*/ 	.short	0x0210
        /*007a*/ 	.short	0x0030


	//----- nvinfo : EIATTR_SW_WAR
	.align		4
.L_459:
        /*007c*/ 	.byte	0x04, 0x36
        /*007e*/ 	.short	(.L_461 - .L_460)
.L_460:
        /*0080*/ 	.word	0x00000008
.L_461:


//--------------------- .nv.info._ZN2at6native29vectorized_elementwise_kernelILi4EZZZNS0_65_GLOBAL__N__eb3311e5_27_ActivationHardtanhKernel_cu_9e10b42f_293424hardtanh_backward_kernelERNS_14TensorIteratorERKN3c106ScalarES8_ENKUlvE_clEvENKUlvE1_clEvEUlNS5_4HalfESB_E_St5arrayIPcLm3EEEEviT0_T1_ --------------------------
	.section	.nv.info._ZN2at6native29vectorized_elementwise_kernelILi4EZZZNS0_65_GLOBAL__N__eb3311e5_27_ActivationHardtanhKernel_cu_9e10b42f_293424hardtanh_backward_kernelERNS_14TensorIteratorERKN3c106ScalarES8_ENKUlvE_clEvENKUlvE1_clEvEUlNS5_4HalfESB_E_St5arrayIPcLm3EEEEviT0_T1_,"",@"SHT_CUDA_INFO"
	.sectionflags	@""
	.align	4


	//----- nvinfo : EIATTR_CUDA_API_VERSION
	.align		4
        /*0000*/ 	.byte	0x04, 0x37
        /*0002*/ 	.short	(.L_463 - .L_462)
.L_462:
        /*0004*/ 	.word	0x00000082


	//----- nvinfo : EIATTR_KPARAM_INFO
	.align		4
.L_463:
        /*0008*/ 	.byte	0x04, 0x17
        /*000a*/ 	.short	(.L_465 - .L_464)
.L_464:
        /*000c*/ 	.word	0x00000000
        /*0010*/ 	.short	0x0002
        /*0012*/ 	.short	0x0018
        /*0014*/ 	.byte	0x00, 0xf0, 0x61, 0x00


	//----- nvinfo : EIATTR_KPARAM_INFO
	.align		4
.L_465:
        /*0018*/ 	.byte	0x04, 0x17
        /*001a*/ 	.short	(.L_467 - .L_466)
.L_466:
        /*001c*/ 	.word	0x00000000
        /*0020*/ 	.short	0x0001
        /*0022*/ 	.short	0x0008
        /*0024*/ 	.byte	0x00, 0xf0, 0x41, 0x00


	//----- nvinfo : EIATTR_KPARAM_INFO
	.align		4
.L_467:
        /*0028*/ 	.byte	0x04, 0x17
        /*002a*/ 	.short	(.L_469 - .L_468)
.L_468:
        /*002c*/ 	.word	0x00000000
        /*0030*/ 	.short	0x0000
        /*0032*/ 	.short	0x0000
        /*0034*/ 	.byte	0x00, 0xf0, 0x11, 0x00


	//----- nvinfo : EIATTR_SPARSE_MMA_MASK
	.align		4
.L_469:
        /*0038*/ 	.byte	0x03, 0x50
        /*003a*/ 	.short	0x0000


	//----- nvinfo : EIATTR_MAXREG_COUNT
	.align		4
        /*003c*/ 	.byte	0x03, 0x1b
        /*003e*/ 	.short	0x00ff


	//----- nvinfo : EIATTR_MERCURY_ISA_VERSION
	.align		4
        /*0040*/ 	.byte	0x03, 0x5f
        /*0042*/ 	.short	0x0101


	//----- nvinfo : EIATTR_EXIT_INSTR_OFFSETS
	.align		4
        /*0044*/ 	.byte	0x04, 0x1c
        /*0046*/ 	.short	(.L_471 - .L_470)


	//   ....[0]....
.L_470:
        /*0048*/ 	.word	0x000004d0


	//   ....[1]....
        /*004c*/ 	.word	0x000012c0


	//   ....[2]....
        /*0050*/ 	.word	0x00001310


	//----- nvinfo : EIATTR_MAX_THREADS
	.align		4
.L_471:
        /*0054*/ 	.byte	0x04, 0x05
        /*0056*/ 	.short	(.L_473 - .L_472)
.L_472:
        /*0058*/ 	.word	0x00000080
        /*005c*/ 	.word	0x00000001
        /*0060*/ 	.word	0x00000001


	//----- nvinfo : EIATTR_CRS_STACK_SIZE
	.align		4
.L_473:
        /*0064*/ 	.byte	0x04, 0x1e
        /*0066*/ 	.short	(.L_475 - .L_474)
.L_474:
        /*0068*/ 	.word	0x00000000


	//----- nvinfo : EIATTR_CBANK_PARAM_SIZE
	.align		4
.L_475:
        /*006c*/ 	.byte	0x03, 0x19
        /*006e*/ 	.short	0x0030


	//----- nvinfo : EIATTR_PARAM_CBANK
	.align		4
        /*0070*/ 	.byte	0x04, 0x0a
        /*0072*/ 	.short	(.L_477 - .L_476)
	.align		4
.L_476:
        /*0074*/ 	.word	index@(.nv.constant0._ZN2at6native29vectorized_elementwise_kernelILi4EZZZNS0_65_GLOBAL__N__eb3311e5_27_ActivationHardtanhKernel_cu_9e10b42f_293424hardtanh_backward_kernelERNS_14TensorIteratorERKN3c106ScalarES8_ENKUlvE_clEvENKUlvE1_clEvEUlNS5_4HalfESB_E_St5arrayIPcLm3EEEEviT0_T1_)
        /*0078*/ 	.short	0x0210
        /*007a*/ 	.short	0x0030


	//----- nvinfo : EIATTR_SW_WAR
	.align		4
.L_477:
        /*007c*/ 	.byte	0x04, 0x36
        /*007e*/ 	.short	(.L_479 - .L_478)
.L_478:
        /*0080*/ 	.word	0x00000008
.L_479:


//--------------------- .nv.info._ZN2at6native29vectorized_elementwise_kernelILi8EZZZNS0_65_GLOBAL__N__eb3311e5_27_ActivationHardtanhKernel_cu_9e10b42f_293424hardtanh_backward_kernelERNS_14TensorIteratorERKN3c106ScalarES8_ENKUlvE_clEvENKUlvE1_clEvEUlNS5_4HalfESB_E_St5arrayIPcLm3EEEEviT0_T1_ --------------------------
	.section	.nv.info._ZN2at6native29vectorized_elementwise_kernelILi8EZZZNS0_65_GLOBAL__N__eb3311e5_27_ActivationHardtanhKernel_cu_9e10b42f_293424hardtanh_backward_kernelERNS_14TensorIteratorERKN3c106ScalarES8_ENKUlvE_clEvENKUlvE1_clEvEUlNS5_4HalfESB_E_St5arrayIPcLm3EEEEviT0_T1_,"",@"SHT_CUDA_INFO"
	.sectionflags	@""
	.align	4


	//----- nvinfo : EIATTR_CUDA_API_VERSION
	.align		4
        /*0000*/ 	.byte	0x04, 0x37
        /*0002*/ 	.short	(.L_481 - .L_480)
.L_480:
        /*0004*/ 	.word	0x00000082


	//----- nvinfo : EIATTR_KPARAM_INFO
	.align		4
.L_481:
        /*0008*/ 	.byte	0x04, 0x17
        /*000a*/ 	.short	(.L_483 - .L_482)
.L_482:
        /*000c*/ 	.word	0x00000000
        /*0010*/ 	.short	0x0002
        /*0012*/ 	.short	0x0018
        /*0014*/ 	.byte	0x00, 0xf0, 0x61, 0x00


	//----- nvinfo : EIATTR_KPARAM_INFO
	.align		4
.L_483:
        /*0018*/ 	.byte	0x04, 0x17
        /*001a*/ 	.short	(.L_485 - .L_484)
.L_484:
        /*001c*/ 	.word	0x00000000
        /*0020*/ 	.short	0x0001
        /*0022*/ 	.short	0x0008
        /*0024*/ 	.byte	0x00, 0xf0, 0x41, 0x00


	//----- nvinfo : EIATTR_KPARAM_INFO
	.align		4
.L_485:
        /*0028*/ 	.byte	0x04, 0x17
        /*002a*/ 	.short	(.L_487 - .L_486)
.L_486:
        /*002c*/ 	.word	0x00000000
        /*0030*/ 	.short	0x0000
        /*0032*/ 	.short	0x0000
        /*0034*/ 	.byte	0x00, 0xf0, 0x11, 0x00


	//----- nvinfo : EIATTR_SPARSE_MMA_MASK
	.align		4
.L_487:
        /*0038*/ 	.byte	0x03, 0x50
        /*003a*/ 	.short	0x0000


	//----- nvinfo : EIATTR_MAXREG_COUNT
	.align		4
        /*003c*/ 	.byte	0x03, 0x1b
        /*003e*/ 	.short	0x00ff


	//----- nvinfo : EIATTR_MERCURY_ISA_VERSION
	.align		4
        /*0040*/ 	.byte	0x03, 0x5f
        /*0042*/ 	.short	0x0101


	//----- nvinfo : EIATTR_EXIT_INSTR_OFFSETS
	.align		4
        /*0044*/ 	.byte	0x04, 0x1c
        /*0046*/ 	.short	(.L_489 - .L_488)


	//   ....[0]....
.L_488:
        /*0048*/ 	.word	0x000004a0


	//   ....[1]....
        /*004c*/ 	.word	0x00001290


	//   ....[2]....
        /*0050*/ 	.word	0x000012e0


	//----- nvinfo : EIATTR_MAX_THREADS
	.align		4
.L_489:
        /*0054*/ 	.byte	0x04, 0x05
        /*0056*/ 	.short	(.L_491 - .L_490)
.L_490:
        /*0058*/ 	.word	0x00000080
        /*005c*/ 	.word	0x00000001
        /*0060*/ 	.word	0x00000001


	//----- nvinfo : EIATTR_CRS_STACK_SIZE
	.align		4
.L_491:
        /*0064*/ 	.byte	0x04, 0x1e
        /*0066*/ 	.short	(.L_493 - .L_492)
.L_492:
        /*0068*/ 	.word	0x00000000


	//----- nvinfo : EIATTR_CBANK_PARAM_SIZE
	.align		4
.L_493:
        /*006c*/ 	.byte	0x03, 0x19
        /*006e*/ 	.short	0x0030


	//----- nvinfo : EIATTR_PARAM_CBANK
	.align		4
        /*0070*/ 	.byte	0x04, 0x0a
        /*0072*/ 	.short	(.L_495 - .L_494)
	.align		4
.L_494:
        /*0074*/ 	.word	index@(.nv.constant0._ZN2at6native29vectorized_elementwise_kernelILi8EZZZNS0_65_GLOBAL__N__eb3311e5_27_ActivationHardtanhKernel_cu_9e10b42f_293424hardtanh_backward_kernelERNS_14TensorIteratorERKN3c106ScalarES8_ENKUlvE_clEvENKUlvE1_clEvEUlNS5_4HalfESB_E_St5arrayIPcLm3EEEEviT0_T1_)
        /*0078*/ 	.short	0x0210
        /*007a*/ 	.short	0x0030


	//----- nvinfo : EIATTR_SW_WAR
	.align		4
.L_495:
        /*007c*/ 	.byte	0x04, 0x36
        /*007e*/ 	.short	(.L_497 - .L_496)
.L_496:
        /*0080*/ 	.word	0x00000008
.L_497:


//--------------------- .nv.info._ZN2at6native18elementwise_kernelILi128ELi4EZNS0_15gpu_kernel_implIZZZNS0_65_GLOBAL__N__eb3311e5_27_ActivationHardtanhKernel_cu_9e10b42f_293424hardtanh_backward_kernelERNS_14TensorIteratorERKN3c106ScalarES9_ENKUlvE_clEvENKUlvE0_clEvEUlffE_EEvRNS_18TensorIteratorBaseERKT_EUliE_EEviT1_ --------------------------
	.section	.nv.info._ZN2at6native18elementwise_kernelILi128ELi4EZNS0_15gpu_kernel_implIZZZNS0_65_GLOBAL__N__eb3311e5_27_ActivationHardtanhKernel_cu_9e10b42f_293424hardtanh_backward_kernelERNS_14TensorIteratorERKN3c106ScalarES9_ENKUlvE_clEvENKUlvE0_clEvEUlffE_EEvRNS_18TensorIteratorBaseERKT_EUliE_EEviT1_,"",@"SHT_CUDA_INFO"
	.sectionflags	@""
	.align	4


	//----- nvinfo : EIATTR_CUDA_API_VERSION
	.align		4
        /*0000*/ 	.byte	0x04, 0x37
        /*0002*/ 	.short	(.L_499 - .L_498)
.L_498:
        /*0004*/ 	.word	0x00000082


	//----- nvinfo : EIATTR_KPARAM_INFO
	.align		4
.L_499:
        /*0008*/ 	.byte	0x04, 0x17
        /*000a*/ 	.short	(.L_501 - .L_500)
.L_500:
        /*000c*/ 	.word	0x00000000
        /*0010*/ 	.short	0x0001
        /*0012*/ 	.short	0x0008
        /*0014*/ 	.byte	0x00, 0xf0, 0x61, 0x0a


	//----- nvinfo : EIATTR_KPARAM_INFO
	.align		4
.L_501:
        /*0018*/ 	.byte	0x04, 0x17
        /*001a*/ 	.short	(.L_503 - .L_502)
.L_502:
        /*001c*/ 	.word	0x00000000
        /*0020*/ 	.short	0x0000
        /*0022*/ 	.short	0x0000
        /*0024*/ 	.byte	0x00, 0xf0, 0x11, 0x00


	//----- nvinfo : EIATTR_SPARSE_MMA_MASK
	.align		4
.L_503:
        /*0028*/ 	.byte	0x03, 0x50
        /*002a*/ 	.short	0x0000


	//----- nvinfo : EIATTR_MAXREG_COUNT
	.align		4
        /*002c*/ 	.byte	0x03, 0x1b
        /*002e*/ 	.short	0x0080


	//----- nvinfo : EIATTR_EXTERNS
	.align		4
        /*0030*/ 	.byte	0x04, 0x0f
        /*0032*/ 	.short	(.L_505 - .L_504)


	//   ....[0]....
	.align		4
.L_504:
        /*0034*/ 	.word	index@(__assertfail)


	//----- nvinfo : EIATTR_MERCURY_ISA_VERSION
	.align		4
.L_505:
        /*0038*/ 	.byte	0x03, 0x5f
        /*003a*/ 	.short	0x0101


	//----- nvinfo : EIATTR_SYSCALL_OFFSETS
	.align		4
        /*003c*/ 	.byte	0x04, 0x46
        /*003e*/ 	.short	(.L_507 - .L_506)


	//   ....[0]....
.L_506:
        /*0040*/ 	.word	0x00002490


	//   ....[1]....
        /*0044*/ 	.word	0x000032b0


	//   ....[2]....
        /*0048*/ 	.word	0x00004160


	//   ....[3]....
        /*004c*/ 	.word	0x00006620


	//   ....[4]....
        /*0050*/ 	.word	0x00007440


	//   ....[5]....
        /*0054*/ 	.word	0x000082f0


	//   ....[6]....
        /*0058*/ 	.word	0x0000a7a0


	//   ....[7]....
        /*005c*/ 	.word	0x0000b5c0


	//   ....[8]....
        /*0060*/ 	.word	0x0000c470


	//   ....[9]....
        /*0064*/ 	.word	0x0000e910


	//   ....[10]....
        /*0068*/ 	.word	0x0000f730


	//   ....[11]....
        /*006c*/ 	.word	0x000105e0


	//----- nvinfo : EIATTR_EXIT_INSTR_OFFSETS
	.align		4
.L_507:
        /*0070*/ 	.byte	0x04, 0x1c
        /*0072*/ 	.short	(.L_509 - .L_508)


	//   ....[0]....
.L_508:
        /*0074*/ 	.word	0x0000c520


	//   ....[1]....
        /*0078*/ 	.word	0x0000f900


	//   ....[2]....
        /*007c*/ 	.word	0x0000f940


	//   ....[3]....
        /*0080*/ 	.word	0x0000f9d0


	//   ....[4]....
        /*0084*/ 	.word	0x0000fa00


	//   ....[5]....
        /*0088*/ 	.word	0x0000fa30


	//   ....[6]....
        /*008c*/ 	.word	0x0000fab0


	//   ....[7]....
        /*0090*/ 	.word	0x0000fae0


	//   ....[8]....
        /*0094*/ 	.word	0x0000fb70


	//   ....[9]....
        /*0098*/ 	.word	0x0000fbb0


	//   ....[10]....
        /*009c*/ 	.word	0x0000fbf0


	//   ....[11]....
        /*00a0*/ 	.word	0x0000fcb0


	//   ....[12]....
        /*00a4*/ 	.word	0x0000fd00


	//   ....[13]....
        /*00a8*/ 	.word	0x0000fe80


	//   ....[14]....
        /*00ac*/ 	.word	0x0000ffd0


	//   ....[15]....
        /*00b0*/ 	.word	0x00010000


	//   ....[16]....
        /*00b4*/ 	.word	0x000100b0


	//   ....[17]....
        /*00b8*/ 	.word	0x00010220


	//   ....[18]....
        /*00bc*/ 	.word	0x00010390


	//   ....[19]....
        /*00c0*/ 	.word	0x000104e0


	//   ....[20]....
        /*00c4*/ 	.word	0x000105f0


	//   ....[21]....
        /*00c8*/ 	.word	0x00010620


	//   ....[22]....
        /*00cc*/ 	.word	0x00010650


	//----- nvinfo : EIATTR_MAX_THREADS
	.align		4
.L_509:
        /*00d0*/ 	.byte	0x04, 0x05
        /*00d2*/ 	.short	(.L_511 - .L_510)
.L_510:
        /*00d4*/ 	.word	0x00000080
        /*00d8*/ 	.word	0x00000001
        /*00dc*/ 	.word	0x00000001


	//----- nvinfo : EIATTR_CRS_STACK_SIZE
	.align		4
.L_511:
        /*00e0*/ 	.byte	0x04, 0x1e
        /*00e2*/ 	.short	(.L_513 - .L_512)
.L_512:
        /*00e4*/ 	.word	0x00000000


	//----- nvinfo : EIATTR_CBANK_PARAM_SIZE
	.align		4
.L_513:
        /*00e8*/ 	.byte	0x03, 0x19
        /*00ea*/ 	.short	0x02a0


	//----- nvinfo : EIATTR_PARAM_CBANK
	.align		4
        /*00ec*/ 	.byte	0x04, 0x0a
        /*00ee*/ 	.short	(.L_515 - .L_514)
	.align		4
.L_514:
        /*00f0*/ 	.word	index@(.nv.constant0._ZN2at6native18elementwise_kernelILi128ELi4EZNS0_15gpu_kernel_implIZZZNS0_65_GLOBAL__N__eb3311e5_27_ActivationHardtanhKernel_cu_9e10b42f_293424hardtanh_backward_kernelERNS_14TensorIteratorERKN3c106ScalarES9_ENKUlvE_clEvENKUlvE0_clEvEUlffE_EEvRNS_18TensorIteratorBaseERKT_EUliE_EEviT1_)
        /*00f4*/ 	.short	0x0210
        /*00f6*/ 	.short	0x02a0


	//----- nvinfo : EIATTR_SW_WAR
	.align		4
.L_515:
        /*00f8*/ 	.byte	0x04, 0x36
        /*00fa*/ 	.short	(.L_517 - .L_516)
.L_516:
        /*00fc*/ 	.word	0x00000008
.L_517:


//--------------------- .nv.info._ZN2at6native27unrolled_elementwise_kernelIZZZNS0_65_GLOBAL__N__eb3311e5_27_ActivationHardtanhKernel_cu_9e10b42f_293424hardtanh_backward_kernelERNS_14TensorIteratorERKN3c106ScalarES8_ENKUlvE_clEvENKUlvE0_clEvEUlffE_St5arrayIPcLm3EELi4E23TrivialOffsetCalculatorILi2EjESF_ILi1EjENS0_6memory12LoadWithCastILi2EEENSI_13StoreWithCastILi1EEEEEviT_T0_T2_T3_T4_T5_ --------------------------
	.section	.nv.info._ZN2at6native27unrolled_elementwise_kernelIZZZNS0_65_GLOBAL__N__eb3311e5_27_ActivationHardtanhKernel_cu_9e10b42f_293424hardtanh_backward_kernelERNS_14TensorIteratorERKN3c106ScalarES8_ENKUlvE_clEvENKUlvE0_clEvEUlffE_St5arrayIPcLm3EELi4E23TrivialOffsetCalculatorILi2EjESF_ILi1EjENS0_6memory12LoadWithCastILi2EEENSI_13StoreWithCastILi1EEEEEviT_T0_T2_T3_T4_T5_,"",@"SHT_CUDA_INFO"
	.sectionflags	@""
	.align	4


	//----- nvinfo : EIATTR_CUDA_API_VERSION
	.align		4
        /*0000*/ 	.byte	0x04, 0x37
        /*0002*/ 	.short	(.L_519 - .L_518)
.L_518:
        /*0004*/ 	.word	0x00000082


	//----- nvinfo : EIATTR_KPARAM_INFO
	.align		4
.L_519:
        /*0008*/ 	.byte	0x04, 0x17
        /*000a*/ 	.short	(.L_521 - .L_520)
.L_520:
        /*000c*/ 	.word	0x00000000
        /*0010*/ 	.short	0x0006
        /*0012*/ 	.short	0x0040
        /*0014*/ 	.byte	0x00, 0xf0, 0x21, 0x00


	//----- nvinfo : EIATTR_KPARAM_INFO
	.align		4
.L_521:
        /*0018*/ 	.byte	0x04, 0x17
        /*001a*/ 	.short	(.L_523 - .L_522)
.L_522:
        /*001c*/ 	.word	0x00000000
        /*0020*/ 	.short	0x0005
        /*0022*/ 	.short	0x0034
        /*0024*/ 	.byte	0x00, 0xf0, 0x31, 0x00


	//----- nvinfo : EIATTR_KPARAM_INFO
	.align		4
.L_523:
        /*0028*/ 	.byte	0x04, 0x17
        /*002a*/ 	.short	(.L_525 - .L_524)
.L_524:
        /*002c*/ 	.word	0x00000000
        /*0030*/ 	.short	0x0004
        /*0032*/ 	.short	0x0031
        /*0034*/ 	.byte	0x00, 0xf0, 0x05, 0x00


	//----- nvinfo : EIATTR_KPARAM_INFO
	.align		4
.L_525:
        /*0038*/ 	.byte	0x04, 0x17
        /*003a*/ 	.short	(.L_527 - .L_526)
.L_526:
        /*003c*/ 	.word	0x00000000
        /*0040*/ 	.short	0x0003
        /*0042*/ 	.short	0x0030
        /*0044*/ 	.byte	0x00, 0xf0, 0x05, 0x00


	//----- nvinfo : EIATTR_KPARAM_INFO
	.align		4
.L_527:
        /*0048*/ 	.byte	0x04, 0x17
        /*004a*/ 	.short	(.L_529 - .L_528)
.L_528:
        /*004c*/ 	.word	0x00000000
        /*0050*/ 	.short	0x0002
        /*0052*/ 	.short	0x0018
        /*0054*/ 	.byte	0x00, 0xf0, 0x61, 0x00


	//----- nvinfo : EIATTR_KPARAM_INFO
	.align		4
.L_529:
        /*0058*/ 	.byte	0x04, 0x17
        /*005a*/ 	.short	(.L_531 - .L_530)
.L_530:
        /*005c*/ 	.word	0x00000000
        /*0060*/ 	.short	0x0001
        /*0062*/ 	.short	0x0008
        /*0064*/ 	.byte	0x00, 0xf0, 0x41, 0x00


	//----- nvinfo : EIATTR_KPARAM_INFO
	.align		4
.L_531:
        /*0068*/ 	.byte	0x04, 0x17
        /*006a*/ 	.short	(.L_533 - .L_532)
.L_532:
        /*006c*/ 	.word	0x00000000
        /*0070*/ 	.short	0x0000
        /*0072*/ 	.short	0x0000
        /*0074*/ 	.byte	0x00, 0xf0, 0x11, 0x00


	//----- nvinfo : EIATTR_SPARSE_MMA_MASK
	.align		4
.L_533:
        /*0078*/ 	.byte	0x03, 0x50
        /*007a*/ 	.short	0x0000


	//----- nvinfo : EIATTR_MAXREG_COUNT
	.align		4
        /*007c*/ 	.byte	0x03, 0x1b
        /*007e*/ 	.short	0x00ff


	//----- nvinfo : EIATTR_EXTERNS
	.align		4
        /*0080*/ 	.byte	0x04, 0x0f
        /*0082*/ 	.short	(.L_535 - .L_534)


	//   ....[0]....
	.align		4
.L_534:
        /*0084*/ 	.word	index@(__assertfail)


	//----- nvinfo : EIATTR_MERCURY_ISA_VERSION
	.align		4
.L_535:
        /*0088*/ 	.byte	0x03, 0x5f
        /*008a*/ 	.short	0x0101


	//----- nvinfo : EIATTR_SYSCALL_OFFSETS
	.align		4
        /*008c*/ 	.byte	0x04, 0x46
        /*008e*/ 	.short	(.L_537 - .L_536)


	//   ....[0]....
.L_536:
        /*0090*/ 	.word	0x00000e90


	//   ....[1]....
        /*0094*/ 	.word	0x00001cc0


	//   ....[2]....
        /*0098*/ 	.word	0x00002b70


	//   ....[3]....
        /*009c*/ 	.word	0x000039a0


	//   ....[4]....
        /*00a0*/ 	.word	0x00004850


	//   ....[5]....
        /*00a4*/ 	.word	0x00005690


	//   ....[6]....
        /*00a8*/ 	.word	0x00006530


	//   ....[7]....
        /*00ac*/ 	.word	0x00007340


	//   ....[8]....
        /*00b0*/ 	.word	0x00008350


	//   ....[9]....
        /*00b4*/ 	.word	0x00009220


	//   ....[10]....
        /*00b8*/ 	.word	0x0000a0e0


	//   ....[11]....
        /*00bc*/ 	.word	0x0000afa0


	//----- nvinfo : EIATTR_EXIT_INSTR_OFFSETS
	.align		4
.L_537:
        /*00c0*/ 	.byte	0x04, 0x1c
        /*00c2*/ 	.short	(.L_539 - .L_538)


	//   ....[0]....
.L_538:
        /*00c4*/ 	.word	0x0000a180


	//   ....[1]....
        /*00c8*/ 	.word	0x0000a2c0


	//   ....[2]....
        /*00cc*/ 	.word	0x0000a300


	//   ....[3]....
        /*00d0*/ 	.word	0x0000a390


	//   ....[4]....
        /*00d4*/ 	.word	0x0000a3c0


	//   ....[5]....
        /*00d8*/ 	.word	0x0000a3f0


	//   ....[6]....
        /*00dc*/ 	.word	0x0000a470


	//   ....[7]....
        /*00e0*/ 	.word	0x0000a4a0


	//   ....[8]....
        /*00e4*/ 	.word	0x0000a530


	//   ....[9]....
        /*00e8*/ 	.word	0x0000a570


	//   ....[10]....
        /*00ec*/ 	.word	0x0000a5b0


	//   ....[11]....
        /*00f0*/ 	.word	0x0000a670


	//   ....[12]....
        /*00f4*/ 	.word	0x0000a6c0


	//   ....[13]....
        /*00f8*/ 	.word	0x0000a840


	//   ....[14]....
        /*00fc*/ 	.word	0x0000a990


	//   ....[15]....
        /*0100*/ 	.word	0x0000a9c0


	//   ....[16]....
        /*0104*/ 	.word	0x0000aa70


	//   ....[17]....
        /*0108*/ 	.word	0x0000abe0


	//   ....[18]....
        /*010c*/ 	.word	0x0000ad50


	//   ....[19]....
        /*0110*/ 	.word	0x0000aea0


	//   ....[20]....
        /*0114*/ 	.word	0x0000afb0


	//   ....[21]....
        /*0118*/ 	.word	0x0000afe0


	//   ....[22]....
        /*011c*/ 	.word	0x0000b010


	//----- nvinfo : EIATTR_MAX_THREADS
	.align		4
.L_539:
        /*0120*/ 	.byte	0x04, 0x05
        /*0122*/ 	.short	(.L_541 - .L_540)
.L_540:
        /*0124*/ 	.word	0x00000080
        /*0128*/ 	.word	0x00000001
        /*012c*/ 	.word	0x00000001


	//----- nvinfo : EIATTR_CRS_STACK_SIZE
	.align		4
.L_541:
        /*0130*/ 	.byte	0x04, 0x1e
        /*0132*/ 	.short	(.L_543 - .L_542)
.L_542:
        /*0134*/ 	.word	0x00000000


	//----- nvinfo : EIATTR_CBANK_PARAM_SIZE
	.align		4
.L_543:
        /*0138*/ 	.byte	0x03, 0x19
        /*013a*/ 	.short	0x0048


	//----- nvinfo : EIATTR_PARAM_CBANK
	.align		4
        /*013c*/ 	.byte	0x04, 0x0a
        /*013e*/ 	.short	(.L_545 - .L_544)
	.align		4
.L_544:
        /*0140*/ 	.word	index@(.nv.constant0._ZN2at6native27unrolled_elementwise_kernelIZZZNS0_65_GLOBAL__N__eb3311e5_27_ActivationHardtanhKernel_cu_9e10b42f_293424hardtanh_backward_kernelERNS_14TensorIteratorERKN3c106ScalarES8_ENKUlvE_clEvENKUlvE0_clEvEUlffE_St5arrayIPcLm3EELi4E23TrivialOffsetCalculatorILi2EjESF_ILi1EjENS0_6memory12LoadWithCastILi2EEENSI_13StoreWithCastILi1EEEEEviT_T0_T2_T3_T4_T5_)
        /*0144*/ 	.short	0x0210
        /*0146*/ 	.short	0x0048


	//----- nvinfo : EIATTR_SW_WAR
	.align		4
.L_545:
        /*0148*/ 	.byte	0x04, 0x36
        /*014a*/ 	.short	(.L_547 - .L_546)
.L_546:
        /*014c*/ 	.word	0x00000008
.L_547:


//--------------------- .nv.info._ZN2at6native18elementwise_kernelILi128ELi2EZNS0_22gpu_kernel_impl_nocastIZZZNS0_65_GLOBAL__N__eb3311e5_27_ActivationHardtanhKernel_cu_9e10b42f_293424hardtanh_backward_kernelERNS_14TensorIteratorERKN3c106ScalarES9_ENKUlvE_clEvENKUlvE0_clEvEUlffE_EEvRNS_18TensorIteratorBaseERKT_EUliE_EEviT1_ --------------------------
	.section	.nv.info._ZN2at6native18elementwise_kernelILi128ELi2EZNS0_22gpu_kernel_impl_nocastIZZZNS0_65_GLOBAL__N__eb3311e5_27_ActivationHardtanhKernel_cu_9e10b42f_293424hardtanh_backward_kernelERNS_14TensorIteratorERKN3c106ScalarES9_ENKUlvE_clEvENKUlvE0_clEvEUlffE_EEvRNS_18TensorIteratorBaseERKT_EUliE_EEviT1_,"",@"SHT_CUDA_INFO"
	.sectionflags	@""
	.align	4


	//----- nvinfo : EIATTR_CUDA_API_VERSION
	.align		4
        /*0000*/ 	.byte	0x04, 0x37
        /*0002*/ 	.short	(.L_549 - .L_548)
.L_548:
        /*0004*/ 	.word	0x00000082


	//----- nvinfo : EIATTR_KPARAM_INFO
	.align		4
.L_549:
        /*0008*/ 	.byte	0x04, 0x17
        /*000a*/ 	.short	(.L_551 - .L_550)
.L_550:
        /*000c*/ 	.word	0x00000000
        /*0010*/ 	.short	0x0001
        /*0012*/ 	.short	0x0008
        /*0014*/ 	.byte	0x00, 0xf0, 0x41, 0x0a


	//----- nvinfo : EIATTR_KPARAM_INFO
	.align		4
.L_551:
        /*0018*/ 	.byte	0x04, 0x17
        /*001a*/ 	.short	(.L_553 - .L_552)
.L_552:
        /*001c*/ 	.word	0x00000000
        /*0020*/ 	.short	0x0000
        /*0022*/ 	.short	0x0000
        /*0024*/ 	.byte	0x00, 0xf0, 0x11, 0x00


	//----- nvinfo : EIATTR_SPARSE_MMA_MASK
	.align		4
.L_553:
        /*0028*/ 	.byte	0x03, 0x50
        /*002a*/ 	.short	0x0000


	//----- nvinfo : EIATTR_MAXREG_COUNT
	.align		4
        /*002c*/ 	.byte	0x03, 0x1b
        /*002e*/ 	.short	0x0080


	//----- nvinfo : EIATTR_MERCURY_ISA_VERSION
	.align		4
        /*0030*/ 	.byte	0x03, 0x5f
        /*0032*/ 	.short	0x0101


	//----- nvinfo : EIATTR_EXIT_INSTR_OFFSETS
	.align		4
        /*0034*/ 	.byte	0x04, 0x1c
        /*0036*/ 	.short	(.L_555 - .L_554)


	//   ....[0]....
.L_554:
        /*0038*/ 	.word	0x000017f0


	//   ....[1]....
        /*003c*/ 	.word	0x00002f30


	//----- nvinfo : EIATTR_MAX_THREADS
	.align		4
.L_555:
        /*0040*/ 	.byte	0x04, 0x05
        /*0042*/ 	.short	(.L_557 - .L_556)
.L_556:
        /*0044*/ 	.word	0x00000080
        /*0048*/ 	.word	0x00000001
        /*004c*/ 	.word	0x00000001


	//----- nvinfo : EIATTR_CRS_STACK_SIZE
	.align		4
.L_557:
        /*0050*/ 	.byte	0x04, 0x1e
        /*0052*/ 	.short	(.L_559 - .L_558)
.L_558:
        /*0054*/ 	.word	0x00000000


	//----- nvinfo : EIATTR_CBANK_PARAM_SIZE
	.align		4
.L_559:
        /*0058*/ 	.byte	0x03, 0x19
        /*005a*/ 	.short	0x0298


	//----- nvinfo : EIATTR_PARAM_CBANK
	.align		4
        /*005c*/ 	.byte	0x04, 0x0a
        /*005e*/ 	.short	(.L_561 - .L_560)
	.align		4
.L_560:
        /*0060*/ 	.word	index@(.nv.constant0._ZN2at6native18elementwise_kernelILi128ELi2EZNS0_22gpu_kernel_impl_nocastIZZZNS0_65_GLOBAL__N__eb3311e5_27_ActivationHardtanhKernel_cu_9e10b42f_293424hardtanh_backward_kernelERNS_14TensorIteratorERKN3c106ScalarES9_ENKUlvE_clEvENKUlvE0_clEvEUlffE_EEvRNS_18TensorIteratorBaseERKT_EUliE_EEviT1_)
        /*0064*/ 	.short	0x0210
        /*0066*/ 	.short	0x0298


	//----- nvinfo : EIATTR_SW_WAR
	.align		4
.L_561:
        /*0068*/ 	.byte	0x04, 0x36
        /*006a*/ 	.short	(.L_563 - .L_562)
.L_562:
        /*006c*/ 	.word	0x00000008
.L_563:


//--------------------- .nv.info._ZN2at6native27unrolled_elementwise_kernelIZZZNS0_65_GLOBAL__N__eb3311e5_27_ActivationHardtanhKernel_cu_9e10b42f_293424hardtanh_backward_kernelERNS_14TensorIteratorERKN3c106ScalarES8_ENKUlvE_clEvENKUlvE0_clEvEUlffE_St5arrayIPcLm3EELi4E23TrivialOffsetCalculatorILi2EjESF_ILi1EjENS0_6memory15LoadWithoutCastENSI_16StoreWithoutCastEEEviT_T0_T2_T3_T4_T5_ --------------------------
	.section	.nv.info._ZN2at6native27unrolled_elementwise_kernelIZZZNS0_65_GLOBAL__N__eb3311e5_27_ActivationHardtanhKernel_cu_9e10b42f_293424hardtanh_backward_kernelERNS_14TensorIteratorERKN3c106ScalarES8_ENKUlvE_clEvENKUlvE0_clEvEUlffE_St5arrayIPcLm3EELi4E23TrivialOffsetCalculatorILi2EjESF_ILi1EjENS0_6memory15LoadWithoutCastENSI_16StoreWithoutCastEEEviT_T0_T2_T3_T4_T5_,"",@"SHT_CUDA_INFO"
	.sectionflags	@""
	.align	4


	//----- nvinfo : EIATTR_CUDA_API_VERSION
	.align		4
        /*0000*/ 	.byte	0x04, 0x37
        /*0002*/ 	.short	(.L_565 - .L_564)
.L_564:
        /*0004*/ 	.word	0x00000082


	//----- nvinfo : EIATTR_KPARAM_INFO
	.align		4
.L_565:
        /*0008*/ 	.byte	0x04, 0x17
        /*000a*/ 	.short	(.L_567 - .L_566)
.L_566:
        /*000c*/ 	.word	0x00000000
        /*0010*/ 	.short	0x0006
        /*0012*/ 	.short	0x0033
        /*0014*/ 	.byte	0x00, 0xf0, 0x05, 0x00


	//----- nvinfo : EIATTR_KPARAM_INFO
	.align		4
.L_567:
        /*0018*/ 	.byte	0x04, 0x17
        /*001a*/ 	.short	(.L_569 - .L_568)
.L_568:
        /*001c*/ 	.word	0x00000000
        /*0020*/ 	.short	0x0005
        /*0022*/ 	.short	0x0032
        /*0024*/ 	.byte	0x00, 0xf0, 0x05, 0x00


	//----- nvinfo : EIATTR_KPARAM_INFO
	.align		4
.L_569:
        /*0028*/ 	.byte	0x04, 0x17
        /*002a*/ 	.short	(.L_571 - .L_570)
.L_570:
        /*002c*/ 	.word	0x00000000
        /*0030*/ 	.short	0x0004
        /*0032*/ 	.short	0x0031
        /*0034*/ 	.byte	0x00, 0xf0, 0x05, 0x00


	//----- nvinfo : EIATTR_KPARAM_INFO
	.align		4
.L_571:
        /*0038*/ 	.byte	0x04, 0x17
        /*003a*/ 	.short	(.L_573 - .L_572)
.L_572:
        /*003c*/ 	.word	0x00000000
        /*0040*/ 	.short	0x0003
        /*0042*/ 	.short	0x0030
        /*0044*/ 	.byte	0x00, 0xf0, 0x05, 0x00


	//----- nvinfo : EIATTR_KPARAM_INFO
	.align		4
.L_573:
        /*0048*/ 	.byte	0x04, 0x17
        /*004a*/ 	.short	(.L_575 - .L_574)
.L_574:
        /*004c*/ 	.word	0x00000000
        /*0050*/ 	.short	0x0002
        /*0052*/ 	.short	0x0018
        /*0054*/ 	.byte	0x00, 0xf0, 0x61, 0x00


	//----- nvinfo : EIATTR_KPARAM_INFO
	.align		4
.L_575:
        /*0058*/ 	.byte	0x04, 0x17
        /*005a*/ 	.short	(.L_577 - .L_576)
.L_576:
        /*005c*/ 	.word	0x00000000
        /*0060*/ 	.short	0x0001
        /*0062*/ 	.short	0x0008
        /*0064*/ 	.byte	0x00, 0xf0, 0x41, 0x00


	//----- nvinfo : EIATTR_KPARAM_INFO
	.align		4
.L_577:
        /*0068*/ 	.byte	0x04, 0x17
        /*006a*/ 	.short	(.L_579 - .L_578)
.L_578:
        /*006c*/ 	.word	0x00000000
        /*0070*/ 	.short	0x0000
        /*0072*/ 	.short	0x0000
        /*0074*/ 	.byte	0x00, 0xf0, 0x11, 0x00


	//----- nvinfo : EIATTR_SPARSE_MMA_MASK
	.align		4
.L_579:
        /*0078*/ 	.byte	0x03, 0x50
        /*007a*/ 	.short	0x0000


	//----- nvinfo : EIATTR_MAXREG_COUNT
	.align		4
        /*007c*/ 	.byte	0x03, 0x1b
        /*007e*/ 	.short	0x00ff


	//----- nvinfo : EIATTR_MERCURY_ISA_VERSION
	.align		4
        /*0080*/ 	.byte	0x03, 0x5f
        /*0082*/ 	.short	0x0101


	//----- nvinfo : EIATTR_EXIT_INSTR_OFFSETS
	.align		4
        /*0084*/ 	.byte	0x04, 0x1c
        /*0086*/ 	.short	(.L_581 - .L_580)


	//   ....[0]....
.L_580:
        /*0088*/ 	.word	0x00000560


	//   ....[1]....
        /*008c*/ 	.word	0x000005d0


	//----- nvinfo : EIATTR_MAX_THREADS
	.align		4
.L_581:
        /*0090*/ 	.byte	0x04, 0x05
        /*0092*/ 	.short	(.L_583 - .L_582)
.L_582:
        /*0094*/ 	.word	0x00000080
        /*0098*/ 	.word	0x00000001
        /*009c*/ 	.word	0x00000001


	//----- nvinfo : EIATTR_CRS_STACK_SIZE
	.align		4
.L_583:
        /*00a0*/ 	.byte	0x04, 0x1e
        /*00a2*/ 	.short	(.L_585 - .L_584)
.L_584:
        /*00a4*/ 	.word	0x00000000


	//----- nvinfo : EIATTR_CBANK_PARAM_SIZE
	.align		4
.L_585:
        /*00a8*/ 	.byte	0x03, 0x19
        /*00aa*/ 	.short	0x0034


	//----- nvinfo : EIATTR_PARAM_CBANK
	.align		4
        /*00ac*/ 	.byte	0x04, 0x0a
        /*00ae*/ 	.short	(.L_587 - .L_586)
	.align		4
.L_586:
        /*00b0*/ 	.word	index@(.nv.constant0._ZN2at6native27unrolled_elementwise_kernelIZZZNS0_65_GLOBAL__N__eb3311e5_27_ActivationHardtanhKernel_cu_9e10b42f_293424hardtanh_backward_kernelERNS_14TensorIteratorERKN3c106ScalarES8_ENKUlvE_clEvENKUlvE0_clEvEUlffE_St5arrayIPcLm3EELi4E23TrivialOffsetCalculatorILi2EjESF_ILi1EjENS0_6memory15LoadWithoutCastENSI_16StoreWithoutCastEEEviT_T0_T2_T3_T4_T5_)
        /*00b4*/ 	.short	0x0210
        /*00b6*/ 	.short	0x0034


	//----- nvinfo : EIATTR_SW_WAR
	.align		4
.L_587:
        /*00b8*/ 	.byte	0x04, 0x36
        /*00ba*/ 	.short	(.L_589 - .L_588)
.L_588:
        /*00bc*/ 	.word	0x00000008
.L_589:


//--------------------- .nv.info._ZN2at6native29vectorized_elementwise_kernelILi2EZZZNS0_65_GLOBAL__N__eb3311e5_27_ActivationHardtanhKernel_cu_9e10b42f_293424hardtanh_backward_kernelERNS_14TensorIteratorERKN3c106ScalarES8_ENKUlvE_clEvENKUlvE0_clEvEUlffE_St5arrayIPcLm3EEEEviT0_T1_ --------------------------
	.section	.nv.info._ZN2at6native29vectorized_elementwise_kernelILi2EZZZNS0_65_GLOBAL__N__eb3311e5_27_ActivationHardtanhKernel_cu_9e10b42f_293424hardtanh_backward_kernelERNS_14TensorIteratorERKN3c106ScalarES8_ENKUlvE_clEvENKUlvE0_clEvEUlffE_St5arrayIPcLm3EEEEviT0_T1_,"",@"SHT_CUDA_INFO"
	.sectionflags	@""
	.align	4


	//----- nvinfo : EIATTR_CUDA_API_VERSION
	.align		4
        /*0000*/ 	.byte	0x04, 0x37
        /*0002*/ 	.short	(.L_591 - .L_590)
.L_590:
        /*0004*/ 	.word	0x00000082


	//----- nvinfo : EIATTR_KPARAM_INFO
	.align		4
.L_591:
        /*0008*/ 	.byte	0x04, 0x17
        /*000a*/ 	.short	(.L_593 - .L_592)
.L_592:
        /*000c*/ 	.word	0x00000000
        /*0010*/ 	.short	0x0002
        /*0012*/ 	.short	0x0018
        /*0014*/ 	.byte	0x00, 0xf0, 0x61, 0x00


	//----- nvinfo : EIATTR_KPARAM_INFO
	.align		4
.L_593:
        /*0018*/ 	.byte	0x04, 0x17
        /*001a*/ 	.short	(.L_595 - .L_594)
.L_594:
        /*001c*/ 	.word	0x00000000
        /*0020*/ 	.short	0x0001
        /*0022*/ 	.short	0x0008
        /*0024*/ 	.byte	0x00, 0xf0, 0x41, 0x00


	//----- nvinfo : EIATTR_KPARAM_INFO
	.align		4
.L_595:
        /*0028*/ 	.byte	0x04, 0x17
        /*002a*/ 	.short	(.L_597 - .L_596)
.L_596:
        /*002c*/ 	.word	0x00000000
        /*0030*/ 	.short	0x0000
        /*0032*/ 	.short	0x0000
        /*0034*/ 	.byte	0x00, 0xf0, 0x11, 0x00


	//----- nvinfo : EIATTR_SPARSE_MMA_MASK
	.align		4
.L_597:
        /*0038*/ 	.byte	0x03, 0x50
        /*003a*/ 	.short	0x0000


	//----- nvinfo : EIATTR_MAXREG_COUNT
	.align		4
        /*003c*/ 	.byte	0x03, 0x1b
        /*003e*/ 	.short	0x00ff


	//----- nvinfo : EIATTR_MERCURY_ISA_VERSION
	.align		4
        /*0040*/ 	.byte	0x03, 0x5f
        /*0042*/ 	.short	0x0101


	//----- nvinfo : EIATTR_EXIT_INSTR_OFFSETS
	.align		4
        /*0044*/ 	.byte	0x04, 0x1c
        /*0046*/ 	.short	(.L_599 - .L_598)


	//   ....[0]....
.L_598:
        /*0048*/ 	.word	0x000003f0


	//   ....[1]....
        /*004c*/ 	.word	0x00000ec0


	//   ....[2]....
        /*0050*/ 	.word	0x00000f10


	//----- nvinfo : EIATTR_MAX_THREADS
	.align		4
.L_599:
        /*0054*/ 	.byte	0x04, 0x05
        /*0056*/ 	.short	(.L_601 - .L_600)
.L_600:
        /*0058*/ 	.word	0x00000080
        /*005c*/ 	.word	0x00000001
        /*0060*/ 	.word	0x00000001


	//----- nvinfo : EIATTR_CRS_STACK_SIZE
	.align		4
.L_601:
        /*0064*/ 	.byte	0x04, 0x1e
        /*0066*/ 	.short	(.L_603 - .L_602)
.L_602:
        /*0068*/ 	.word	0x00000000


	//----- nvinfo : EIATTR_CBANK_PARAM_SIZE
	.align		4
.L_603:
        /*006c*/ 	.byte	0x03, 0x19
        /*006e*/ 	.short	0x0030


	//----- nvinfo : EIATTR_PARAM_CBANK
	.align		4
        /*0070*/ 	.byte	0x04, 0x0a
        /*0072*/ 	.short	(.L_605 - .L_604)
	.align		4
.L_604:
        /*0074*/ 	.word	index@(.nv.constant0._ZN2at6native29vectorized_elementwise_kernelILi2EZZZNS0_65_GLOBAL__N__eb3311e5_27_ActivationHardtanhKernel_cu_9e10b42f_293424hardtanh_backward_kernelERNS_14TensorIteratorERKN3c106ScalarES8_ENKUlvE_clEvENKUlvE0_clEvEUlffE_St5arrayIPcLm3EEEEviT0_T1_)
        /*0078*/ 	.short	0x0210
        /*007a*/ 	.short	0x0030


	//----- nvinfo : EIATTR_SW_WAR
	.align		4
.L_605:
        /*007c*/ 	.byte	0x04, 0x36
        /*007e*/ 	.short	(.L_607 - .L_606)
.L_606:
        /*0080*/ 	.word	0x00000008
.L_607:


//--------------------- .nv.info._ZN2at6native29vectorized_elementwise_kernelILi4EZZZNS0_65_GLOBAL__N__eb3311e5_27_ActivationHardtanhKernel_cu_9e10b42f_293424hardtanh_backward_kernelERNS_14TensorIteratorERKN3c106ScalarES8_ENKUlvE_clEvENKUlvE0_clEvEUlffE_St5arrayIPcLm3EEEEviT0_T1_ --------------------------
	.section	.nv.info._ZN2at6native29vectorized_elementwise_kernelILi4EZZZNS0_65_GLOBAL__N__eb3311e5_27_ActivationHardtanhKernel_cu_9e10b42f_293424hardtanh_backward_kernelERNS_14TensorIteratorERKN3c106ScalarES8_ENKUlvE_clEvENKUlvE0_clEvEUlffE_St5arrayIPcLm3EEEEviT0_T1_,"",@"SHT_CUDA_INFO"
	.sectionflags	@""
	.align	4


	//----- nvinfo : EIATTR_CUDA_API_VERSION
	.align		4
        /*0000*/ 	.byte	0x04, 0x37
        /*0002*/ 	.short	(.L_609 - .L_608)
.L_608:
        /*0004*/ 	.word	0x00000082


	//----- nvinfo : EIATTR_KPARAM_INFO
	.align		4
.L_609:
        /*0008*/ 	.byte	0x04, 0x17
        /*000a*/ 	.short	(.L_611 - .L_610)
.L_610:
        /*000c*/ 	.word	0x00000000
        /*0010*/ 	.short	0x0002
        /*0012*/ 	.short	0x0018
        /*0014*/ 	.byte	0x00, 0xf0, 0x61, 0x00


	//----- nvinfo : EIATTR_KPARAM_INFO
	.align		4
.L_611:
        /*0018*/ 	.byte	0x04, 0x17
        /*001a*/ 	.short	(.L_613 - .L_612)
.L_612:
        /*001c*/ 	.word	0x00000000
        /*0020*/ 	.short	0x0001
        /*0022*/ 	.short	0x0008
        /*0024*/ 	.byte	0x00, 0xf0, 0x41, 0x00


	//----- nvinfo : EIATTR_KPARAM_INFO
	.align		4
.L_613:
        /*0028*/ 	.byte	0x04, 0x17
        /*002a*/ 	.short	(.L_615 - .L_614)
.L_614:
        /*002c*/ 	.word	0x00000000
        /*0030*/ 	.short	0x0000
        /*0032*/ 	.short	0x0000
        /*0034*/ 	.byte	0x00, 0xf0, 0x11, 0x00


	//----- nvinfo : EIATTR_SPARSE_MMA_MASK
	.align		4
.L_615:
        /*0038*/ 	.byte	0x03, 0x50
        /*003a*/ 	.short	0x0000


	//----- nvinfo : EIATTR_MAXREG_COUNT
	.align		4
        /*003c*/ 	.byte	0x03, 0x1b
        /*003e*/ 	.short	0x00ff


	//----- nvinfo : EIATTR_MERCURY_ISA_VERSION
	.align		4
        /*0040*/ 	.byte	0x03, 0x5f
        /*0042*/ 	.short	0x0101


	//----- nvinfo : EIATTR_EXIT_INSTR_OFFSETS
	.align		4
        /*0044*/ 	.byte	0x04, 0x1c
        /*0046*/ 	.short	(.L_617 - .L_616)


	//   ....[0]....
.L_616:
        /*0048*/ 	.word	0x00000390


	//   ....[1]....
        /*004c*/ 	.word	0x00000e60


	//   ....[2]....
        /*0050*/ 	.word	0x00000eb0


	//----- nvinfo : EIATTR_MAX_THREADS
	.align		4
.L_617:
        /*0054*/ 	.byte	0x04, 0x05
        /*0056*/ 	.short	(.L_619 - .L_618)
.L_618:
        /*0058*/ 	.word	0x00000080
        /*005c*/ 	.word	0x00000001
        /*0060*/ 	.word	0x00000001


	//----- nvinfo : EIATTR_CRS_STACK_SIZE
	.align		4
.L_619:
        /*0064*/ 	.byte	0x04, 0x1e
        /*0066*/ 	.short	(.L_621 - .L_620)
.L_620:
        /*0068*/ 	.word	0x00000000


	//----- nvinfo : EIATTR_CBANK_PARAM_SIZE
	.align		4
.L_621:
        /*006c*/ 	.byte	0x03, 0x19
        /*006e*/ 	.short	0x0030


	//----- nvinfo : EIATTR_PARAM_CBANK
	.align		4
        /*0070*/ 	.byte	0x04, 0x0a
        /*0072*/ 	.short	(.L_623 - .L_622)
	.align		4
.L_622:
        /*0074*/ 	.word	index@(.nv.constant0._ZN2at6native29vectorized_elementwise_kernelILi4EZZZNS0_65_GLOBAL__N__eb3311e5_27_ActivationHardtanhKernel_cu_9e10b42f_293424hardtanh_backward_kernelERNS_14TensorIteratorERKN3c106ScalarES8_ENKUlvE_clEvENKUlvE0_clEvEUlffE_St5arrayIPcLm3EEEEviT0_T1_)
        /*0078*/ 	.short	0x0210
        /*007a*/ 	.short	0x0030


	//----- nvinfo : EIATTR_SW_WAR
	.align		4
.L_623:
        /*007c*/ 	.byte	0x04, 0x36
        /*007e*/ 	.short	(.L_625 - .L_624)
.L_624:
        /*0080*/ 	.word	0x00000008
.L_625:


//--------------------- .nv.info._ZN2at6native29vectorized_elementwise_kernelILi8EZZZNS0_65_GLOBAL__N__eb3311e5_27_ActivationHardtanhKernel_cu_9e10b42f_293424hardtanh_backward_kernelERNS_14TensorIteratorERKN3c106ScalarES8_ENKUlvE_clEvENKUlvE0_clEvEUlffE_St5arrayIPcLm3EEEEviT0_T1_ --------------------------
	.section	.nv.info._ZN2at6native29vectorized_elementwise_kernelILi8EZZZNS0_65_GLOBAL__N__eb3311e5_27_ActivationHardtanhKernel_cu_9e10b42f_293424hardtanh_backward_kernelERNS_14TensorIteratorERKN3c106ScalarES8_ENKUlvE_clEvENKUlvE0_clEvEUlffE_St5arrayIPcLm3EEEEviT0_T1_,"",@"SHT_CUDA_INFO"
	.sectionflags	@""
	.align	4


	//----- nvinfo : EIATTR_CUDA_API_VERSION
	.align		4
        /*0000*/ 	.byte	0x04, 0x37
        /*0002*/ 	.short	(.L_627 - .L_626)
.L_626:
        /*0004*/ 	.word	0x00000082


	//----- nvinfo : EIATTR_KPARAM_INFO
	.align		4
.L_627:
        /*0008*/ 	.byte	0x04, 0x17
        /*000a*/ 	.short	(.L_629 - .L_628)
.L_628:
        /*000c*/ 	.word	0x00000000
        /*0010*/ 	.short	0x0002
        /*0012*/ 	.short	0x0018
        /*0014*/ 	.byte	0x00, 0xf0, 0x61, 0x00


	//----- nvinfo : EIATTR_KPARAM_INFO
	.align		4
.L_629:
        /*0018*/ 	.byte	0x04, 0x17
        /*001a*/ 	.short	(.L_631 - .L_630)
.L_630:
        /*001c*/ 	.word	0x00000000
        /*0020*/ 	.short	0x0001
        /*0022*/ 	.short	0x0008
        /*0024*/ 	.byte	0x00, 0xf0, 0x41, 0x00


	//----- nvinfo : EIATTR_KPARAM_INFO
	.align		4
.L_631:
        /*0028*/ 	.byte	0x04, 0x17
        /*002a*/ 	.short	(.L_633 - .L_632)
.L_632:
        /*002c*/ 	.word	0x00000000
        /*0030*/ 	.short	0x0000
        /*0032*/ 	.short	0x0000
        /*0034*/ 	.byte	0x00, 0xf0, 0x11, 0x00


	//----- nvinfo : EIATTR_SPARSE_MMA_MASK
	.align		4
.L_633:
        /*0038*/ 	.byte	0x03, 0x50
        /*003a*/ 	.short	0x0000


	//----- nvinfo : EIATTR_MAXREG_COUNT
	.align		4
        /*003c*/ 	.byte	0x03, 0x1b
        /*003e*/ 	.short	0x00ff


	//----- nvinfo : EIATTR_MERCURY_ISA_VERSION
	.align		4
        /*0040*/ 	.byte	0x03, 0x5f
        /*0042*/ 	.short	0x0101


	//----- nvinfo : EIATTR_EXIT_INSTR_OFFSETS
	.align		4
        /*0044*/ 	.byte	0x04, 0x1c
        /*0046*/ 	.short	(.L_635 - .L_634)


	//   ....[0]....
.L_634:
        /*0048*/ 	.word	0x00000390


	//   ....[1]....
        /*004c*/ 	.word	0x00000e60


	//   ....[2]....
        /*0050*/ 	.word	0x00000eb0


	//----- nvinfo : EIATTR_MAX_THREADS
	.align		4
.L_635:
        /*0054*/ 	.byte	0x04, 0x05
        /*0056*/ 	.short	(.L_637 - .L_636)
.L_636:
        /*0058*/ 	.word	0x00000080
        /*005c*/ 	.word	0x00000001
        /*0060*/ 	.word	0x00000001


	//----- nvinfo : EIATTR_CRS_STACK_SIZE
	.align		4
.L_637:
        /*0064*/ 	.byte	0x04, 0x1e
        /*0066*/ 	.short	(.L_639 - .L_638)
.L_638:
        /*0068*/ 	.word	0x00000000


	//----- nvinfo : EIATTR_CBANK_PARAM_SIZE
	.align		4
.L_639:
        /*006c*/ 	.byte	0x03, 0x19
        /*006e*/ 	.short	0x0030


	//----- nvinfo : EIATTR_PARAM_CBANK
	.align		4
        /*0070*/ 	.byte	0x04, 0x0a
        /*0072*/ 	.short	(.L_641 - .L_640)
	.align		4
.L_640:
        /*0074*/ 	.word	index@(.nv.constant0._ZN2at6native29vectorized_elementwise_kernelILi8EZZZNS0_65_GLOBAL__N__eb3311e5_27_ActivationHardtanhKernel_cu_9e10b42f_293424hardtanh_backward_kernelERNS_14TensorIteratorERKN3c106ScalarES8_ENKUlvE_clEvENKUlvE0_clEvEUlffE_St5arrayIPcLm3EEEEviT0_T1_)
        /*0078*/ 	.short	0x0210
        /*007a*/ 	.short	0x0030


	//----- nvinfo : EIATTR_SW_WAR
	.align		4
.L_641:
        /*007c*/ 	.byte	0x04, 0x36
        /*007e*/ 	.short	(.L_643 - .L_642)
.L_642:
        /*0080*/ 	.word	0x00000008
.L_643:


//--------------------- .nv.info._ZN2at6native18elementwise_kernelILi128ELi4EZNS0_15gpu_kernel_implIZZZNS0_65_GLOBAL__N__eb3311e5_27_ActivationHardtanhKernel_cu_9e10b42f_293424hardtanh_backward_kernelERNS_14TensorIteratorERKN3c106ScalarES9_ENKUlvE_clEvENKUlvE_clEvEUlddE_EEvRNS_18TensorIteratorBaseERKT_EUliE_EEviT1_ --------------------------
	.section	.nv.info._ZN2at6native18elementwise_kernelILi128ELi4EZNS0_15gpu_kernel_implIZZZNS0_65_GLOBAL__N__eb3311e5_27_ActivationHardtanhKernel_cu_9e10b42f_293424hardtanh_backward_kernelERNS_14TensorIteratorERKN3c106ScalarES9_ENKUlvE_clEvENKUlvE_clEvEUlddE_EEvRNS_18TensorIteratorBaseERKT_EUliE_EEviT1_,"",@"SHT_CUDA_INFO"
	.sectionflags	@""
	.align	4


	//----- nvinfo : EIATTR_CUDA_API_VERSION
	.align		4
        /*0000*/ 	.byte	0x04, 0x37
        /*0002*/ 	.short	(.L_645 - .L_644)
.L_644:
        /*0004*/ 	.word	0x00000082


	//----- nvinfo : EIATTR_KPARAM_INFO
	.align		4
.L_645:
        /*0008*/ 	.byte	0x04, 0x17
        /*000a*/ 	.short	(.L_647 - .L_646)
.L_646:
        /*000c*/ 	.word	0x00000000
        /*0010*/ 	.short	0x0001
        /*0012*/ 	.short	0x0008
        /*0014*/ 	.byte	0x00, 0xf0, 0x81, 0x0a


	//----- nvinfo : EIATTR_KPARAM_INFO
	.align		4
.L_647:
        /*0018*/ 	.byte	0x04, 0x17
        /*001a*/ 	.short	(.L_649 - .L_648)
.L_648:
        /*001c*/ 	.word	0x00000000
        /*0020*/ 	.short	0x0000
        /*0022*/ 	.short	0x0000
        /*0024*/ 	.byte	0x00, 0xf0, 0x11, 0x00


	//----- nvinfo : EIATTR_SPARSE_MMA_MASK
	.align		4
.L_649:
        /*0028*/ 	.byte	0x03, 0x50
        /*002a*/ 	.short	0x0000


	//----- nvinfo : EIATTR_MAXREG_COUNT
	.align		4
        /*002c*/ 	.byte	0x03, 0x1b
        /*002e*/ 	.short	0x0080


	//----- nvinfo : EIATTR_EXTERNS
	.align		4
        /*0030*/ 	.byte	0x04, 0x0f
        /*0032*/ 	.short	(.L_651 - .L_650)


	//   ....[0]....
	.align		4
.L_650:
        /*0034*/ 	.word	index@(__assertfail)


	//----- nvinfo : EIATTR_MERCURY_ISA_VERSION
	.align		4
.L_651:
        /*0038*/ 	.byte	0x03, 0x5f
        /*003a*/ 	.short	0x0101


	//----- nvinfo : EIATTR_SYSCALL_OFFSETS
	.align		4
        /*003c*/ 	.byte	0x04, 0x46
        /*003e*/ 	.short	(.L_653 - .L_652)


	//   ....[0]....
.L_652:
        /*0040*/ 	.word	0x00002590


	//   ....[1]....
        /*0044*/ 	.word	0x000034a0


	//   ....[2]....
        /*0048*/ 	.word	0x00004620


	//   ....[3]....
        /*004c*/ 	.word	0x00006be0


	//   ....[4]....
        /*0050*/ 	.word	0x00007af0


	//   ....[5]....
        /*0054*/ 	.word	0x00008c70


	//   ....[6]....
        /*0058*/ 	.word	0x0000b220


	//   ....[7]....
        /*005c*/ 	.word	0x0000c130


	//   ....[8]....
        /*0060*/ 	.word	0x0000d2b0


	//   ....[9]....
        /*0064*/ 	.word	0x0000f850


	//   ....[10]....
        /*0068*/ 	.word	0x00010760


	//   ....[11]....
        /*006c*/ 	.word	0x000118e0


	//----- nvinfo : EIATTR_EXIT_INSTR_OFFSETS
	.align		4
.L_653:
        /*0070*/ 	.byte	0x04, 0x1c
        /*0072*/ 	.short	(.L_655 - .L_654)


	//   ....[0]....
.L_654:
        /*0074*/ 	.word	0x0000d360


	//   ....[1]....
        /*0078*/ 	.word	0x00010920


	//   ....[2]....
        /*007c*/ 	.word	0x00010960


	//   ....[3]....
        /*0080*/ 	.word	0x000109f0


	//   ....[4]....
        /*0084*/ 	.word	0x00010a20


	//   ....[5]....
        /*0088*/ 	.word	0x00010a50


	//   ....[6]....
        /*008c*/ 	.word	0x00010b20


	//   ....[7]....
        /*0090*/ 	.word	0x00010ba0


	//   ....[8]....
        /*0094*/ 	.word	0x00010c80


	//   ....[9]....
        /*0098*/ 	.word	0x00010d10


	//   ....[10]....
        /*009c*/ 	.word	0x00010d30


	//   ....[11]....
        /*00a0*/ 	.word	0x00010df0


	//   ....[12]....
        /*00a4*/ 	.word	0x00010e20


	//   ....[13]....
        /*00a8*/ 	.word	0x00010ff0


	//   ....[14]....
        /*00ac*/ 	.word	0x00011190


	//   ....[15]....
        /*00b0*/ 	.word	0x00011210


	//   ....[16]....
        /*00b4*/ 	.word	0x000112c0


	//   ....[17]....
        /*00b8*/ 	.word	0x00011480


	//   ....[18]....
        /*00bc*/ 	.word	0x00011640


	//   ....[19]....
        /*00c0*/ 	.word	0x000117e0


	//   ....[20]....
        /*00c4*/ 	.word	0x000118f0


	//   ....[21]....
        /*00c8*/ 	.word	0x00011920


	//   ....[22]....
        /*00cc*/ 	.word	0x00011950


	//----- nvinfo : EIATTR_MAX_THREADS
	.align		4
.L_655:
        /*00d0*/ 	.byte	0x04, 0x05
        /*00d2*/ 	.short	(.L_657 - .L_656)
.L_656:
        /*00d4*/ 	.word	0x00000080
        /*00d8*/ 	.word	0x00000001
        /*00dc*/ 	.word	0x00000001


	//----- nvinfo : EIATTR_CRS_STACK_SIZE
	.align		4
.L_657:
        /*00e0*/ 	.byte	0x04, 0x1e
        /*00e2*/ 	.short	(.L_659 - .L_658)
.L_658:
        /*00e4*/ 	.word	0x00000000


	//----- nvinfo : EIATTR_CBANK_PARAM_SIZE
	.align		4
.L_659:
        /*00e8*/ 	.byte	0x03, 0x19
        /*00ea*/ 	.short	0x02a8


	//----- nvinfo : EIATTR_PARAM_CBANK
	.align		4
        /*00ec*/ 	.byte	0x04, 0x0a
        /*00ee*/ 	.short	(.L_661 - .L_660)
	.align		4
.L_660:
        /*00f0*/ 	.word	index@(.nv.constant0._ZN2at6native18elementwise_kernelILi128ELi4EZNS0_15gpu_kernel_implIZZZNS0_65_GLOBAL__N__eb3311e5_27_ActivationHardtanhKernel_cu_9e10b42f_293424hardtanh_backward_kernelERNS_14TensorIteratorERKN3c106ScalarES9_ENKUlvE_clEvENKUlvE_clEvEUlddE_EEvRNS_18TensorIteratorBaseERKT_EUliE_EEviT1_)
        /*00f4*/ 	.short	0x0210
        /*00f6*/ 	.short	0x02a8


	//----- nvinfo : EIATTR_SW_WAR
	.align		4
.L_661:
        /*00f8*/ 	.byte	0x04, 0x36
        /*00fa*/ 	.short	(.L_663 - .L_662)
.L_662:
        /*00fc*/ 	.word	0x00000008
.L_663:


//--------------------- .nv.info._ZN2at6native27unrolled_elementwise_kernelIZZZNS0_65_GLOBAL__N__eb3311e5_27_ActivationHardtanhKernel_cu_9e10b42f_293424hardtanh_backward_kernelERNS_14TensorIteratorERKN3c106ScalarES8_ENKUlvE_clEvENKUlvE_clEvEUlddE_St5arrayIPcLm3EELi4E23TrivialOffsetCalculatorILi2EjESF_ILi1EjENS0_6memory12LoadWithCastILi2EEENSI_13StoreWithCastILi1EEEEEviT_T0_T2_T3_T4_T5_ --------------------------
	.section	.nv.info._ZN2at6native27unrolled_elementwise_kernelIZZZNS0_65_GLOBAL__N__eb3311e5_27_ActivationHardtanhKernel_cu_9e10b42f_293424hardtanh_backward_kernelERNS_14TensorIteratorERKN3c106ScalarES8_ENKUlvE_clEvENKUlvE_clEvEUlddE_St5arrayIPcLm3EELi4E23TrivialOffsetCalculatorILi2EjESF_ILi1EjENS0_6memory12LoadWithCastILi2EEENSI_13StoreWithCastILi1EEEEEviT_T0_T2_T3_T4_T5_,"",@"SHT_CUDA_INFO"
	.sectionflags	@""
	.align	4


	//----- nvinfo : EIATTR_CUDA_API_VERSION
	.align		4
        /*0000*/ 	.byte	0x04, 0x37
        /*0002*/ 	.short	(.L_665 - .L_664)
.L_664:
        /*0004*/ 	.word	0x00000082


	//----- nvinfo : EIATTR_KPARAM_INFO
	.align		4
.L_665:
        /*0008*/ 	.byte	0x04, 0x17
        /*000a*/ 	.short	(.L_667 - .L_666)
.L_666:
        /*000c*/ 	.word	0x00000000
        /*0010*/ 	.short	0x0006
        /*0012*/ 	.short	0x0048
        /*0014*/ 	.byte	0x00, 0xf0, 0x21, 0x00


	//----- nvinfo : EIATTR_KPARAM_INFO
	.align		4
.L_667:
        /*0018*/ 	.byte	0x04, 0x17
        /*001a*/ 	.short	(.L_669 - .L_668)
.L_668:
        /*001c*/ 	.word	0x00000000
        /*0020*/ 	.short	0x0005
        /*0022*/ 	.short	0x003c
        /*0024*/ 	.byte	0x00, 0xf0, 0x31, 0x00


	//----- nvinfo : EIATTR_KPARAM_INFO
	.align		4
.L_669:
        /*0028*/ 	.byte	0x04, 0x17
        /*002a*/ 	.short	(.L_671 - .L_670)
.L_670:
        /*002c*/ 	.word	0x00000000
        /*0030*/ 	.short	0x0004
        /*0032*/ 	.short	0x0039
        /*0034*/ 	.byte	0x00, 0xf0, 0x05, 0x00


	//----- nvinfo : EIATTR_KPARAM_INFO
	.align		4
.L_671:
        /*0038*/ 	.byte	0x04, 0x17
        /*003a*/ 	.short	(.L_673 - .L_672)
.L_672:
        /*003c*/ 	.word	0x00000000
        /*0040*/ 	.short	0x0003
        /*0042*/ 	.short	0x0038
        /*0044*/ 	.byte	0x00, 0xf0, 0x05, 0x00


	//----- nvinfo : EIATTR_KPARAM_INFO
	.align		4
.L_673:
        /*0048*/ 	.byte	0x04, 0x17
        /*004a*/ 	.short	(.L_675 - .L_674)
.L_674:
        /*004c*/ 	.word	0x00000000
        /*0050*/ 	.short	0x0002
        /*0052*/ 	.short	0x0020
        /*0054*/ 	.byte	0x00, 0xf0, 0x61, 0x00


	//----- nvinfo : EIATTR_KPARAM_INFO
	.align		4
.L_675:
        /*0058*/ 	.byte	0x04, 0x17
        /*005a*/ 	.short	(.L_677 - .L_676)
.L_676:
        /*005c*/ 	.word	0x00000000
        /*0060*/ 	.short	0x0001
        /*0062*/ 	.short	0x0008
        /*0064*/ 	.byte	0x00, 0xf0, 0x61, 0x00


	//----- nvinfo : EIATTR_KPARAM_INFO
	.align		4
.L_677:
        /*0068*/ 	.byte	0x04, 0x17
        /*006a*/ 	.short	(.L_679 - .L_678)
.L_678:
        /*006c*/ 	.word	0x00000000
        /*0070*/ 	.short	0x0000
        /*0072*/ 	.short	0x0000
        /*0074*/ 	.byte	0x00, 0xf0, 0x11, 0x00


	//----- nvinfo : EIATTR_SPARSE_MMA_MASK
	.align		4
.L_679:
        /*0078*/ 	.byte	0x03, 0x50
        /*007a*/ 	.short	0x0000


	//----- nvinfo : EIATTR_MAXREG_COUNT
	.align		4
        /*007c*/ 	.byte	0x03, 0x1b
        /*007e*/ 	.short	0x00ff


	//----- nvinfo : EIATTR_EXTERNS
	.align		4
        /*0080*/ 	.byte	0x04, 0x0f
        /*0082*/ 	.short	(.L_681 - .L_680)


	//   ....[0]....
	.align		4
.L_680:
        /*0084*/ 	.word	index@(__assertfail)


	//----- nvinfo : EIATTR_MERCURY_ISA_VERSION
	.align		4
.L_681:
        /*0088*/ 	.byte	0x03, 0x5f
        /*008a*/ 	.short	0x0101


	//----- nvinfo : EIATTR_SYSCALL_OFFSETS
	.align		4
        /*008c*/ 	.byte	0x04, 0x46
        /*008e*/ 	.short	(.L_683 - .L_682)


	//   ....[0]....
.L_682:
        /*0090*/ 	.word	0x00000fa0


	//   ....[1]....
        /*0094*/ 	.word	0x00001ec0


	//   ....[2]....
        /*0098*/ 	.word	0x00002e60


	//   ....[3]....
        /*009c*/ 	.word	0x00003d80


	//   ....[4]....
        /*00a0*/ 	.word	0x00004d30


	//   ....[5]....
        /*00a4*/ 	.word	0x00005c50


	//   ....[6]....
        /*00a8*/ 	.word	0x00006be0


	//   ....[7]....
        /*00ac*/ 	.word	0x00007b10


	//   ....[8]....
        /*00b0*/ 	.word	0x00008df0


	//   ....[9]....
        /*00b4*/ 	.word	0x00009f80


	//   ....[10]....
        /*00b8*/ 	.word	0x0000b100


	//   ....[11]....
        /*00bc*/ 	.word	0x0000c2a0


	//----- nvinfo : EIATTR_EXIT_INSTR_OFFSETS
	.align		4
.L_683:
        /*00c0*/ 	.byte	0x04, 0x1c
        /*00c2*/ 	.short	(.L_685 - .L_684)


	//   ....[0]....
.L_684:
        /*00c4*/ 	.word	0x0000b1a0


	//   ....[1]....
        /*00c8*/ 	.word	0x0000b2e0


	//   ....[2]....
        /*00cc*/ 	.word	0x0000b320


	//   ....[3]....
        /*00d0*/ 	.word	0x0000b3b0


	//   ....[4]....
        /*00d4*/ 	.word	0x0000b3e0


	//   ....[5]....
        /*00d8*/ 	.word	0x0000b410


	//   ....[6]....
        /*00dc*/ 	.word	0x0000b4e0


	//   ....[7]....
        /*00e0*/ 	.word	0x0000b560


	//   ....[8]....
        /*00e4*/ 	.word	0x0000b640


	//   ....[9]....
        /*00e8*/ 	.word	0x0000b6d0


	//   ....[10]....
        /*00ec*/ 	.word	0x0000b6f0


	//   ....[11]....
        /*00f0*/ 	.word	0x0000b7b0


	//   ....[12]....
        /*00f4*/ 	.word	0x0000b7e0


	//   ....[13]....
        /*00f8*/ 	.word	0x0000b9b0


	//   ....[14]....
        /*00fc*/ 	.word	0x0000bb50


	//   ....[15]....
        /*0100*/ 	.word	0x0000bbd0


	//   ....[16]....
        /*0104*/ 	.word	0x0000bc80


	//   ....[17]....
        /*0108*/ 	.word	0x0000be40


	//   ....[18]....
        /*010c*/ 	.word	0x0000c000


	//   ....[19]....
        /*0110*/ 	.word	0x0000c1a0


	//   ....[20]....
        /*0114*/ 	.word	0x0000c2b0


	//   ....[21]....
        /*0118*/ 	.word	0x0000c2e0


	//   ....[22]....
        /*011c*/ 	.word	0x0000c310


	//----- nvinfo : EIATTR_MAX_THREADS
	.align		4
.L_685:
        /*0120*/ 	.byte	0x04, 0x05
        /*0122*/ 	.short	(.L_687 - .L_686)
.L_686:
        /*0124*/ 	.word	0x00000080
        /*0128*/ 	.word	0x00000001
        /*012c*/ 	.word	0x00000001


	//----- nvinfo : EIATTR_CRS_STACK_SIZE
	.align		4
.L_687:
        /*0130*/ 	.byte	0x04, 0x1e
        /*0132*/ 	.short	(.L_689 - .L_688)
.L_688:
        /*0134*/ 	.word	0x00000000


	//----- nvinfo : EIATTR_CBANK_PARAM_SIZE
	.align		4
.L_689:
        /*0138*/ 	.byte	0x03, 0x19
        /*013a*/ 	.short	0x0050


	//----- nvinfo : EIATTR_PARAM_CBANK
	.align		4
        /*013c*/ 	.byte	0x04, 0x0a
        /*013e*/ 	.short	(.L_691 - .L_690)
	.align		4
.L_690:
        /*0140*/ 	.word	index@(.nv.constant0._ZN2at6native27unrolled_elementwise_kernelIZZZNS0_65_GLOBAL__N__eb3311e5_27_ActivationHardtanhKernel_cu_9e10b42f_293424hardtanh_backward_kernelERNS_14TensorIteratorERKN3c106ScalarES8_ENKUlvE_clEvENKUlvE_clEvEUlddE_St5arrayIPcLm3EELi4E23TrivialOffsetCalculatorILi2EjESF_ILi1EjENS0_6memory12LoadWithCastILi2EEENSI_13StoreWithCastILi1EEEEEviT_T0_T2_T3_T4_T5_)
        /*0144*/ 	.short	0x0210
        /*0146*/ 	.short	0x0050


	//----- nvinfo : EIATTR_SW_WAR
	.align		4
.L_691:
        /*0148*/ 	.byte	0x04, 0x36
        /*014a*/ 	.short	(.L_693 - .L_692)
.L_692:
        /*014c*/ 	.word	0x00000008
.L_693:


//--------------------- .nv.info._ZN2at6native18elementwise_kernelILi128ELi2EZNS0_22gpu_kernel_impl_nocastIZZZNS0_65_GLOBAL__N__eb3311e5_27_ActivationHardtanhKernel_cu_9e10b42f_293424hardtanh_backward_kernelERNS_14TensorIteratorERKN3c106ScalarES9_ENKUlvE_clEvENKUlvE_clEvEUlddE_EEvRNS_18TensorIteratorBaseERKT_EUliE_EEviT1_ --------------------------
	.section	.nv.info._ZN2at6native18elementwise_kernelILi128ELi2EZNS0_22gpu_kernel_impl_nocastIZZZNS0_65_GLOBAL__N__eb3311e5_27_ActivationHardtanhKernel_cu_9e10b42f_293424hardtanh_backward_kernelERNS_14TensorIteratorERKN3c106ScalarES9_ENKUlvE_clEvENKUlvE_clEvEUlddE_EEvRNS_18TensorIteratorBaseERKT_EUliE_EEviT1_,"",@"SHT_CUDA_INFO"
	.sectionflags	@""
	.align	4


	//----- nvinfo : EIATTR_CUDA_API_VERSION
	.align		4
        /*0000*/ 	.byte	0x04, 0x37
        /*0002*/ 	.short	(.L_695 - .L_694)
.L_694:
        /*0004*/ 	.word	0x00000082


	//----- nvinfo : EIATTR_KPARAM_INFO
	.align		4
.L_695:
        /*0008*/ 	.byte	0x04, 0x17
        /*000a*/ 	.short	(.L_697 - .L_696)
.L_696:
        /*000c*/ 	.word	0x00000000
        /*0010*/ 	.short	0x0001
        /*0012*/ 	.short	0x0008
        /*0014*/ 	.byte	0x00, 0xf0, 0x61, 0x0a


	//----- nvinfo : EIATTR_KPARAM_INFO
	.align		4
.L_697:
        /*0018*/ 	.byte	0x04, 0x17
        /*001a*/ 	.short	(.L_699 - .L_698)
.L_698:
        /*001c*/ 	.word	0x00000000
        /*0020*/ 	.short	0x0000
        /*0022*/ 	.short	0x0000
        /*0024*/ 	.byte	0x00, 0xf0, 0x11, 0x00


	//----- nvinfo : EIATTR_SPARSE_MMA_MASK
	.align		4
.L_699:
        /*0028*/ 	.byte	0x03, 0x50
        /*002a*/ 	.short	0x0000


	//----- nvinfo : EIATTR_MAXREG_COUNT
	.align		4
        /*002c*/ 	.byte	0x03, 0x1b
        /*002e*/ 	.short	0x0080


	//----- nvinfo : EIATTR_MERCURY_ISA_VERSION
	.align		4
        /*0030*/ 	.byte	0x03, 0x5f
        /*0032*/ 	.short	0x0101


	//----- nvinfo : EIATTR_EXIT_INSTR_OFFSETS
	.align		4
        /*0034*/ 	.byte	0x04, 0x1c
        /*0036*/ 	.short	(.L_701 - .L_700)


	//   ....[0]....
.L_700:
        /*0038*/ 	.word	0x00001830


	//   ....[1]....
        /*003c*/ 	.word	0x00002fa0


	//----- nvinfo : EIATTR_MAX_THREADS
	.align		4
.L_701:
        /*0040*/ 	.byte	0x04, 0x05
        /*0042*/ 	.short	(.L_703 - .L_702)
.L_702:
        /*0044*/ 	.word	0x00000080
        /*0048*/ 	.word	0x00000001
        /*004c*/ 	.word	0x00000001


	//----- nvinfo : EIATTR_CRS_STACK_SIZE
	.align		4
.L_703:
        /*0050*/ 	.byte	0x04, 0x1e
        /*0052*/ 	.short	(.L_705 - .L_704)
.L_704:
        /*0054*/ 	.word	0x00000000


	//----- nvinfo : EIATTR_CBANK_PARAM_SIZE
	.align		4
.L_705:
        /*0058*/ 	.byte	0x03, 0x19
        /*005a*/ 	.short	0x02a0


	//----- nvinfo : EIATTR_PARAM_CBANK
	.align		4
        /*005c*/ 	.byte	0x04, 0x0a
        /*005e*/ 	.short	(.L_707 - .L_706)
	.align		4
.L_706:
        /*0060*/ 	.word	index@(.nv.constant0._ZN2at6native18elementwise_kernelILi128ELi2EZNS0_22gpu_kernel_impl_nocastIZZZNS0_65_GLOBAL__N__eb3311e5_27_ActivationHardtanhKernel_cu_9e10b42f_293424hardtanh_backward_kernelERNS_14TensorIteratorERKN3c106ScalarES9_ENKUlvE_clEvENKUlvE_clEvEUlddE_EEvRNS_18TensorIteratorBaseERKT_EUliE_EEviT1_)
        /*0064*/ 	.short	0x0210
        /*0066*/ 	.short	0x02a0


	//----- nvinfo : EIATTR_SW_WAR
	.align		4
.L_707:
        /*0068*/ 	.byte	0x04, 0x36
        /*006a*/ 	.short	(.L_709 - .L_708)
.L_708:
        /*006c*/ 	.word	0x00000008
.L_709:


//--------------------- .nv.info._ZN2at6native27unrolled_elementwise_kernelIZZZNS0_65_GLOBAL__N__eb3311e5_27_ActivationHardtanhKernel_cu_9e10b42f_293424hardtanh_backward_kernelERNS_14TensorIteratorERKN3c106ScalarES8_ENKUlvE_clEvENKUlvE_clEvEUlddE_St5arrayIPcLm3EELi4E23TrivialOffsetCalculatorILi2EjESF_ILi1EjENS0_6memory15LoadWithoutCastENSI_16StoreWithoutCastEEEviT_T0_T2_T3_T4_T5_ --------------------------
	.section	.nv.info._ZN2at6native27unrolled_elementwise_kernelIZZZNS0_65_GLOBAL__N__eb3311e5_27_ActivationHardtanhKernel_cu_9e10b42f_293424hardtanh_backward_kernelERNS_14TensorIteratorERKN3c106ScalarES8_ENKUlvE_clEvENKUlvE_clEvEUlddE_St5arrayIPcLm3EELi4E23TrivialOffsetCalculatorILi2EjESF_ILi1EjENS0_6memory15LoadWithoutCastENSI_16StoreWithoutCastEEEviT_T0_T2_T3_T4_T5_,"",@"SHT_CUDA_INFO"
	.sectionflags	@""
	.align	4


	//----- nvinfo : EIATTR_CUDA_API_VERSION
	.align		4
        /*0000*/ 	.byte	0x04, 0x37
        /*0002*/ 	.short	(.L_711 - .L_710)
.L_710:
        /*0004*/ 	.word	0x00000082


	//----- nvinfo : EIATTR_KPARAM_INFO
	.align		4
.L_711:
        /*0008*/ 	.byte	0x04, 0x17
        /*000a*/ 	.short	(.L_713 - .L_712)
.L_712:
        /*000c*/ 	.word	0x00000000
        /*0010*/ 	.short	0x0006
        /*0012*/ 	.short	0x003b
        /*0014*/ 	.byte	0x00, 0xf0, 0x05, 0x00


	//----- nvinfo : EIATTR_KPARAM_INFO
	.align		4
.L_713:
        /*0018*/ 	.byte	0x04, 0x17
        /*001a*/ 	.short	(.L_715 - .L_714)
.L_714:
        /*001c*/ 	.word	0x00000000
        /*0020*/ 	.short	0x0005
        /*0022*/ 	.short	0x003a
        /*0024*/ 	.byte	0x00, 0xf0, 0x05, 0x00


	//----- nvinfo : EIATTR_KPARAM_INFO
	.align		4
.L_715:
        /*0028*/ 	.byte	0x04, 0x17
        /*002a*/ 	.short	(.L_717 - .L_716)
.L_716:
        /*002c*/ 	.word	0x00000000
        /*0030*/ 	.short	0x0004
        /*0032*/ 	.short	0x0039
        /*0034*/ 	.byte	0x00, 0xf0, 0x05, 0x00


	//----- nvinfo : EIATTR_KPARAM_INFO
	.align		4
.L_717:
        /*0038*/ 	.byte	0x04, 0x17
        /*003a*/ 	.short	(.L_719 - .L_718)
.L_718:
        /*003c*/ 	.word	0x00000000
        /*0040*/ 	.short	0x0003
        /*0042*/ 	.short	0x0038
        /*0044*/ 	.byte	0x00, 0xf0, 0x05, 0x00


	//----- nvinfo : EIATTR_KPARAM_INFO
	.align		4
.L_719:
        /*0048*/ 	.byte	0x04, 0x17
        /*004a*/ 	.short	(.L_721 - .L_720)
.L_720:
        /*004c*/ 	.word	0x00000000
        /*0050*/ 	.short	0x0002
        /*0052*/ 	.short	0x0020
        /*0054*/ 	.byte	0x00, 0xf0, 0x61, 0x00


	//----- nvinfo : EIATTR_KPARAM_INFO
	.align		4
.L_721:
        /*0058*/ 	.byte	0x04, 0x17
        /*005a*/ 	.short	(.L_723 - .L_722)
.L_722:
        /*005c*/ 	.word	0x00000000
        /*0060*/ 	.short	0x0001
        /*0062*/ 	.short	0x0008
        /*0064*/ 	.byte	0x00, 0xf0, 0x61, 0x00


	//----- nvinfo : EIATTR_KPARAM_INFO
	.align		4
.L_723:
        /*0068*/ 	.byte	0x04, 0x17
        /*006a*/ 	.short	(.L_725 - .L_724)
.L_724:
        /*006c*/ 	.word	0x00000000
        /*0070*/ 	.short	0x0000
        /*0072*/ 	.short	0x0000
        /*0074*/ 	.byte	0x00, 0xf0, 0x11, 0x00


	//----- nvinfo : EIATTR_SPARSE_MMA_MASK
	.align		4
.L_725:
        /*0078*/ 	.byte	0x03, 0x50
        /*007a*/ 	.short	0x0000


	//----- nvinfo : EIATTR_MAXREG_COUNT
	.align		4
        /*007c*/ 	.byte	0x03, 0x1b
        /*007e*/ 	.short	0x00ff


	//----- nvinfo : EIATTR_MERCURY_ISA_VERSION
	.align		4
        /*0080*/ 	.byte	0x03, 0x5f
        /*0082*/ 	.short	0x0101


	//----- nvinfo : EIATTR_EXIT_INSTR_OFFSETS
	.align		4
        /*0084*/ 	.byte	0x04, 0x1c
        /*0086*/ 	.short	(.L_727 - .L_726)


	//   ....[0]....
.L_726:
        /*0088*/ 	.word	0x00000580


	//   ....[1]....
        /*008c*/ 	.word	0x000005f0


	//----- nvinfo : EIATTR_MAX_THREADS
	.align		4
.L_727:
        /*0090*/ 	.byte	0x04, 0x05
        /*0092*/ 	.short	(.L_729 - .L_728)
.L_728:
        /*0094*/ 	.word	0x00000080
        /*0098*/ 	.word	0x00000001
        /*009c*/ 	.word	0x00000001


	//----- nvinfo : EIATTR_CRS_STACK_SIZE
	.align		4
.L_729:
        /*00a0*/ 	.byte	0x04, 0x1e
        /*00a2*/ 	.short	(.L_731 - .L_730)
.L_730:
        /*00a4*/ 	.word	0x00000000


	//----- nvinfo : EIATTR_CBANK_PARAM_SIZE
	.align		4
.L_731:
        /*00a8*/ 	.byte	0x03, 0x19
        /*00aa*/ 	.short	0x003c


	//----- nvinfo : EIATTR_PARAM_CBANK
	.align		4
        /*00ac*/ 	.byte	0x04, 0x0a
        /*00ae*/ 	.short	(.L_733 - .L_732)
	.align		4
.L_732:
        /*00b0*/ 	.word	index@(.nv.constant0._ZN2at6native27unrolled_elementwise_kernelIZZZNS0_65_GLOBAL__N__eb3311e5_27_ActivationHardtanhKernel_cu_9e10b42f_293424hardtanh_backward_kernelERNS_14TensorIteratorERKN3c106ScalarES8_ENKUlvE_clEvENKUlvE_clEvEUlddE_St5arrayIPcLm3EELi4E23TrivialOffsetCalculatorILi2EjESF_ILi1EjENS0_6memory15LoadWithoutCastENSI_16StoreWithoutCastEEEviT_T0_T2_T3_T4_T5_)
        /*00b4*/ 	.short	0x0210
        /*00b6*/ 	.short	0x003c


	//----- nvinfo : EIATTR_SW_WAR
	.align		4
.L_733:
        /*00b8*/ 	.byte	0x04, 0x36
        /*00ba*/ 	.short	(.L_735 - .L_734)
.L_734:
        /*00bc*/ 	.word	0x00000008
.L_735:


//--------------------- .nv.info._ZN2at6native29vectorized_elementwise_kernelILi2EZZZNS0_65_GLOBAL__N__eb3311e5_27_ActivationHardtanhKernel_cu_9e10b42f_293424hardtanh_backward_kernelERNS_14TensorIteratorERKN3c106ScalarES8_ENKUlvE_clEvENKUlvE_clEvEUlddE_St5arrayIPcLm3EEEEviT0_T1_ --------------------------
	.section	.nv.info._ZN2at6native29vectorized_elementwise_kernelILi2EZZZNS0_65_GLOBAL__N__eb3311e5_27_ActivationHardtanhKernel_cu_9e10b42f_293424hardtanh_backward_kernelERNS_14TensorIteratorERKN3c106ScalarES8_ENKUlvE_clEvENKUlvE_clEvEUlddE_St5arrayIPcLm3EEEEviT0_T1_,"",@"SHT_CUDA_INFO"
	.sectionflags	@""
	.align	4


	//----- nvinfo : EIATTR_CUDA_API_VERSION
	.align		4
        /*0000*/ 	.byte	0x04, 0x37
        /*0002*/ 	.short	(.L_737 - .L_736)
.L_736:
        /*0004*/ 	.word	0x00000082


	//----- nvinfo : EIATTR_KPARAM_INFO
	.align		4
.L_737:
        /*0008*/ 	.byte	0x04, 0x17
        /*000a*/ 	.short	(.L_739 - .L_738)
.L_738:
        /*000c*/ 	.word	0x00000000
        /*0010*/ 	.short	0x0002
        /*0012*/ 	.short	0x0020
        /*0014*/ 	.byte	0x00, 0xf0, 0x61, 0x00


	//----- nvinfo : EIATTR_KPARAM_INFO
	.align		4
.L_739:
        /*0018*/ 	.byte	0x04, 0x17
        /*001a*/ 	.short	(.L_741 - .L_740)
.L_740:
        /*001c*/ 	.word	0x00000000
        /*0020*/ 	.short	0x0001
        /*0022*/ 	.short	0x0008
        /*0024*/ 	.byte	0x00, 0xf0, 0x61, 0x00


	//----- nvinfo : EIATTR_KPARAM_INFO
	.align		4
.L_741:
        /*0028*/ 	.byte	0x04, 0x17
        /*002a*/ 	.short	(.L_743 - .L_742)
.L_742:
        /*002c*/ 	.word	0x00000000
        /*0030*/ 	.short	0x0000
        /*0032*/ 	.short	0x0000
        /*0034*/ 	.byte	0x00, 0xf0, 0x11, 0x00


	//----- nvinfo : EIATTR_SPARSE_MMA_MASK
	.align		4
.L_743:
        /*0038*/ 	.byte	0x03, 0x50
        /*003a*/ 	.short	0x0000


	//----- nvinfo : EIATTR_MAXREG_COUNT
	.align		4
        /*003c*/ 	.byte	0x03, 0x1b
        /*003e*/ 	.short	0x00ff


	//----- nvinfo : EIATTR_MERCURY_ISA_VERSION
	.align		4
        /*0040*/ 	.byte	0x03, 0x5f
        /*0042*/ 	.short	0x0101


	//----- nvinfo : EIATTR_EXIT_INSTR_OFFSETS
	.align		4
        /*0044*/ 	.byte	0x04, 0x1c
        /*0046*/ 	.short	(.L_745 - .L_744)


	//   ....[0]....
.L_744:
        /*0048*/ 	.word	0x000004c0


	//   ....[1]....
        /*004c*/ 	.word	0x00000fe0


	//   ....[2]....
        /*0050*/ 	.word	0x00001030


	//----- nvinfo : EIATTR_MAX_THREADS
	.align		4
.L_745:
        /*0054*/ 	.byte	0x04, 0x05
        /*0056*/ 	.short	(.L_747 - .L_746)
.L_746:
        /*0058*/ 	.word	0x00000080
        /*005c*/ 	.word	0x00000001
        /*0060*/ 	.word	0x00000001


	//----- nvinfo : EIATTR_CRS_STACK_SIZE
	.align		4
.L_747:
        /*0064*/ 	.byte	0x04, 0x1e
        /*0066*/ 	.short	(.L_749 - .L_748)
.L_748:
        /*0068*/ 	.word	0x00000000


	//----- nvinfo : EIATTR_CBANK_PARAM_SIZE
	.align		4
.L_749:
        /*006c*/ 	.byte	0x03, 0x19
        /*006e*/ 	.short	0x0038


	//----- nvinfo : EIATTR_PARAM_CBANK
	.align		4
        /*0070*/ 	.byte	0x04, 0x0a
        /*0072*/ 	.short	(.L_751 - .L_750)
	.align		4
.L_750:
        /*0074*/ 	.word	index@(.nv.constant0._ZN2at6native29vectorized_elementwise_kernelILi2EZZZNS0_65_GLOBAL__N__eb3311e5_27_ActivationHardtanhKernel_cu_9e10b42f_293424hardtanh_backward_kernelERNS_14TensorIteratorERKN3c106ScalarES8_ENKUlvE_clEvENKUlvE_clEvEUlddE_St5arrayIPcLm3EEEEviT0_T1_)
        /*0078*/ 	.short	0x0210
        /*007a*/ 	.short	0x0038


	//----- nvinfo : EIATTR_SW_WAR
	.align		4
.L_751:
        /*007c*/ 	.byte	0x04, 0x36
        /*007e*/ 	.short	(.L_753 - .L_752)
.L_752:
        /*0080*/ 	.word	0x00000008
.L_753:


//--------------------- .nv.info._ZN2at6native29vectorized_elementwise_kernelILi4EZZZNS0_65_GLOBAL__N__eb3311e5_27_ActivationHardtanhKernel_cu_9e10b42f_293424hardtanh_backward_kernelERNS_14TensorIteratorERKN3c106ScalarES8_ENKUlvE_clEvENKUlvE_clEvEUlddE_St5arrayIPcLm3EEEEviT0_T1_ --------------------------
	.section	.nv.info._ZN2at6native29vectorized_elementwise_kernelILi4EZZZNS0_65_GLOBAL__N__eb3311e5_27_ActivationHardtanhKernel_cu_9e10b42f_293424hardtanh_backward_kernelERNS_14TensorIteratorERKN3c106ScalarES8_ENKUlvE_clEvENKUlvE_clEvEUlddE_St5arrayIPcLm3EEEEviT0_T1_,"",@"SHT_CUDA_INFO"
	.sectionflags	@""
	.align	4


	//----- nvinfo : EIATTR_CUDA_API_VERSION
	.align		4
        /*0000*/ 	.byte	0x04, 0x37
        /*0002*/ 	.short	(.L_755 - .L_754)
.L_754:
        /*0004*/ 	.word	0x00000082


	//----- nvinfo : EIATTR_KPARAM_INFO
	.align		4
.L_755:
        /*0008*/ 	.byte	0x04, 0x17
        /*000a*/ 	.short	(.L_757 - .L_756)
.L_756:
        /*000c*/ 	.word	0x00000000
        /*0010*/ 	.short	0x0002
        /*0012*/ 	.short	0x0020
        /*0014*/ 	.byte	0x00, 0xf0, 0x61, 0x00


	//----- nvinfo : EIATTR_KPARAM_INFO
	.align		4
.L_757:
        /*0018*/ 	.byte	0x04, 0x17
        /*001a*/ 	.short	(.L_759 - .L_758)
.L_758:
        /*001c*/ 	.word	0x00000000
        /*0020*/ 	.short	0x0001
        /*0022*/ 	.short	0x0008
        /*0024*/ 	.byte	0x00, 0xf0, 0x61, 0x00


	//----- nvinfo : EIATTR_KPARAM_INFO
	.align		4
.L_759:
        /*0028*/ 	.byte	0x04, 0x17
        /*002a*/ 	.short	(.L_761 - .L_760)
.L_760:
        /*002c*/ 	.word	0x00000000
        /*0030*/ 	.short	0x0000
        /*0032*/ 	.short	0x0000
        /*0034*/ 	.byte	0x00, 0xf0, 0x11, 0x00


	//----- nvinfo : EIATTR_SPARSE_MMA_MASK
	.align		4
.L_761:
        /*0038*/ 	.byte	0x03, 0x50
        /*003a*/ 	.short	0x0000


	//----- nvinfo : EIATTR_MAXREG_COUNT
	.align		4
        /*003c*/ 	.byte	0x03, 0x1b
        /*003e*/ 	.short	0x00ff


	//----- nvinfo : EIATTR_MERCURY_ISA_VERSION
	.align		4
        /*0040*/ 	.byte	0x03, 0x5f
        /*0042*/ 	.short	0x0101


	//----- nvinfo : EIATTR_EXIT_INSTR_OFFSETS
	.align		4
        /*0044*/ 	.byte	0x04, 0x1c
        /*0046*/ 	.short	(.L_763 - .L_762)


	//   ....[0]....
.L_762:
        /*0048*/ 	.word	0x000004c0


	//   ....[1]....
        /*004c*/ 	.word	0x00000fe0


	//   ....[2]....
        /*0050*/ 	.word	0x00001030


	//----- nvinfo : EIATTR_MAX_THREADS
	.align		4
.L_763:
        /*0054*/ 	.byte	0x04, 0x05
        /*0056*/ 	.short	(.L_765 - .L_764)
.L_764:
        /*0058*/ 	.word	0x00000080
        /*005c*/ 	.word	0x00000001
        /*0060*/ 	.word	0x00000001


	//----- nvinfo : EIATTR_CRS_STACK_SIZE
	.align		4
.L_765:
        /*0064*/ 	.byte	0x04, 0x1e
        /*0066*/ 	.short	(.L_767 - .L_766)
.L_766:
        /*0068*/ 	.word	0x00000000


	//----- nvinfo : EIATTR_CBANK_PARAM_SIZE
	.align		4
.L_767:
        /*006c*/ 	.byte	0x03, 0x19
        /*006e*/ 	.short	0x0038


	//----- nvinfo : EIATTR_PARAM_CBANK
	.align		4
        /*0070*/ 	.byte	0x04, 0x0a
        /*0072*/ 	.short	(.L_769 - .L_768)
	.align		4
.L_768:
        /*0074*/ 	.word	index@(.nv.constant0._ZN2at6native29vectorized_elementwise_kernelILi4EZZZNS0_65_GLOBAL__N__eb3311e5_27_ActivationHardtanhKernel_cu_9e10b42f_293424hardtanh_backward_kernelERNS_14TensorIteratorERKN3c106ScalarES8_ENKUlvE_clEvENKUlvE_clEvEUlddE_St5arrayIPcLm3EEEEviT0_T1_)
        /*0078*/ 	.short	0x0210
        /*007a*/ 	.short	0x0038


	//----- nvinfo : EIATTR_SW_WAR
	.align		4
.L_769:
        /*007c*/ 	.byte	0x04, 0x36
        /*007e*/ 	.short	(.L_771 - .L_770)
.L_770:
        /*0080*/ 	.word	0x00000008
.L_771:


//--------------------- .nv.info._ZN2at6native29vectorized_elementwise_kernelILi8EZZZNS0_65_GLOBAL__N__eb3311e5_27_ActivationHardtanhKernel_cu_9e10b42f_293424hardtanh_backward_kernelERNS_14TensorIteratorERKN3c106ScalarES8_ENKUlvE_clEvENKUlvE_clEvEUlddE_St5arrayIPcLm3EEEEviT0_T1_ --------------------------
	.section	.nv.info._ZN2at6native29vectorized_elementwise_kernelILi8EZZZNS0_65_GLOBAL__N__eb3311e5_27_ActivationHardtanhKernel_cu_9e10b42f_293424hardtanh_backward_kernelERNS_14TensorIteratorERKN3c106ScalarES8_ENKUlvE_clEvENKUlvE_clEvEUlddE_St5arrayIPcLm3EEEEviT0_T1_,"",@"SHT_CUDA_INFO"
	.sectionflags	@""
	.align	4


	//----- nvinfo : EIATTR_CUDA_API_VERSION
	.align		4
        /*0000*/ 	.byte	0x04, 0x37
        /*0002*/ 	.short	(.L_773 - .L_772)
.L_772:
        /*0004*/ 	.word	0x00000082


	//----- nvinfo : EIATTR_KPARAM_INFO
	.align		4
.L_773:
        /*0008*/ 	.byte	0x04, 0x17
        /*000a*/ 	.short	(.L_775 - .L_774)
.L_774:
        /*000c*/ 	.word	0x00000000
        /*0010*/ 	.short	0x0002
        /*0012*/ 	.short	0x0020
        /*0014*/ 	.byte	0x00, 0xf0, 0x61, 0x00


	//----- nvinfo : EIATTR_KPARAM_INFO
	.align		4
.L_775:
        /*0018*/ 	.byte	0x04, 0x17
        /*001a*/ 	.short	(.L_777 - .L_776)
.L_776:
        /*001c*/ 	.word	0x00000000
        /*0020*/ 	.short	0x0001
        /*0022*/ 	.short	0x0008
        /*0024*/ 	.byte	0x00, 0xf0, 0x61, 0x00


	//----- nvinfo : EIATTR_KPARAM_INFO
	.align		4
.L_777:
        /*0028*/ 	.byte	0x04, 0x17
        /*002a*/ 	.short	(.L_779 - .L_778)
.L_778:
        /*002c*/ 	.word	0x00000000
        /*0030*/ 	.short	0x0000
        /*0032*/ 	.short	0x0000
        /*0034*/ 	.byte	0x00, 0xf0, 0x11, 0x00


	//----- nvinfo : EIATTR_SPARSE_MMA_MASK
	.align		4
.L_779:
        /*0038*/ 	.byte	0x03, 0x50
        /*003a*/ 	.short	0x0000


	//----- nvinfo : EIATTR_MAXREG_COUNT
	.align		4
        /*003c*/ 	.byte	0x03, 0x1b
        /*003e*/ 	.short	0x00ff


	//----- nvinfo : EIATTR_MERCURY_ISA_VERSION
	.align		4
        /*0040*/ 	.byte	0x03, 0x5f
        /*0042*/ 	.short	0x0101


	//----- nvinfo : EIATTR_EXIT_INSTR_OFFSETS
	.align		4
        /*0044*/ 	.byte	0x04, 0x1c
        /*0046*/ 	.short	(.L_781 - .L_780)


	//   ....[0]....
.L_780:
        /*0048*/ 	.word	0x000004c0


	//   ....[1]....
        /*004c*/ 	.word	0x00000fe0


	//   ....[2]....
        /*0050*/ 	.word	0x00001030


	//----- nvinfo : EIATTR_MAX_THREADS
	.align		4
.L_781:
        /*0054*/ 	.byte	0x04, 0x05
        /*0056*/ 	.short	(.L_783 - .L_782)
.L_782:
        /*0058*/ 	.word	0x00000080
        /*005c*/ 	.word	0x00000001
        /*0060*/ 	.word	0x00000001


	//----- nvinfo : EIATTR_CRS_STACK_SIZE
	.align		4
.L_783:
        /*0064*/ 	.byte	0x04, 0x1e
        /*0066*/ 	.short	(.L_785 - .L_784)
.L_784:
        /*0068*/ 	.word	0x00000000


	//----- nvinfo : EIATTR_CBANK_PARAM_SIZE
	.align		4
.L_785:
        /*006c*/ 	.byte	0x03, 0x19
        /*006e*/ 	.short	0x0038


	//----- nvinfo : EIATTR_PARAM_CBANK
	.align		4
        /*0070*/ 	.byte	0x04, 0x0a
        /*0072*/ 	.short	(.L_787 - .L_786)
	.align		4
.L_786:
        /*0074*/ 	.word	index@(.nv.constant0._ZN2at6native29vectorized_elementwise_kernelILi8EZZZNS0_65_GLOBAL__N__eb3311e5_27_ActivationHardtanhKernel_cu_9e10b42f_293424hardtanh_backward_kernelERNS_14TensorIteratorERKN3c106ScalarES8_ENKUlvE_clEvENKUlvE_clEvEUlddE_St5arrayIPcLm3EEEEviT0_T1_)
        /*0078*/ 	.short	0x0210
        /*007a*/ 	.short	0x0038


	//----- nvinfo : EIATTR_SW_WAR
	.align		4
.L_787:
        /*007c*/ 	.byte	0x04, 0x36
        /*007e*/ 	.short	(.L_789 - .L_788)
.L_788:
        /*0080*/ 	.word	0x00000008
.L_789:


//--------------------- .nv.callgraph             --------------------------
	.section	.nv.callgraph,"",@"SHT_CUDA_CALLGRAPH"
	.align	4
	.sectionentsize	8
	.align		4
        /*0000*/ 	.word	0x00000000
	.align		4
        /*0004*/ 	.word	0xffffffff
	.align		4
        /*0008*/ 	.word	index@(_ZN2at6native18elementwise_kernelILi128ELi4EZNS0_15gpu_kernel_implIZZZNS0_65_GLOBAL__N__eb3311e5_27_ActivationHardtanhKernel_cu_9e10b42f_293424hardtanh_backward_kernelERNS_14TensorIteratorERKN3c106ScalarES9_ENKUlvE_clEvENKUlvE2_clEvEUlNS6_8BFloat16ESC_E_EEvRNS_18TensorIteratorBaseERKT_EUliE_EEviT1_)
	.align		4
        /*000c*/ 	.word	index@(__assertfail)
	.align		4
        /*0010*/ 	.word	index@(_ZN2at6native27unrolled_elementwise_kernelIZZZNS0_65_GLOBAL__N__eb3311e5_27_ActivationHardtanhKernel_cu_9e10b42f_293424hardtanh_backward_kernelERNS_14TensorIteratorERKN3c106ScalarES8_ENKUlvE_clEvENKUlvE2_clEvEUlNS5_8BFloat16ESB_E_St5arrayIPcLm3EELi4E23TrivialOffsetCalculatorILi2EjESG_ILi1EjENS0_6memory12LoadWithCastILi2EEENSJ_13StoreWithCastILi1EEEEEviT_T0_T2_T3_T4_T5_)
	.align		4
        /*0014*/ 	.word	index@(__assertfail)
	.align		4
        /*0018*/ 	.word	index@(_ZN2at6native18elementwise_kernelILi128ELi4EZNS0_15gpu_kernel_implIZZZNS0_65_GLOBAL__N__eb3311e5_27_ActivationHardtanhKernel_cu_9e10b42f_293424hardtanh_backward_kernelERNS_14TensorIteratorERKN3c106ScalarES9_ENKUlvE_clEvENKUlvE1_clEvEUlNS6_4HalfESC_E_EEvRNS_18TensorIteratorBaseERKT_EUliE_EEviT1_)
	.align		4
        /*001c*/ 	.word	index@(__assertfail)
	.align		4
        /*0020*/ 	.word	index@(_ZN2at6native27unrolled_elementwise_kernelIZZZNS0_65_GLOBAL__N__eb3311e5_27_ActivationHardtanhKernel_cu_9e10b42f_293424hardtanh_backward_kernelERNS_14TensorIteratorERKN3c106ScalarES8_ENKUlvE_clEvENKUlvE1_clEvEUlNS5_4HalfESB_E_St5arrayIPcLm3EELi4E23TrivialOffsetCalculatorILi2EjESG_ILi1EjENS0_6memory12LoadWithCastILi2EEENSJ_13StoreWithCastILi1EEEEEviT_T0_T2_T3_T4_T5_)
	.align		4
        /*0024*/ 	.word	index@(__assertfail)
	.align		4
        /*0028*/ 	.word	index@(_ZN2at6native18elementwise_kernelILi128ELi4EZNS0_15gpu_kernel_implIZZZNS0_65_GLOBAL__N__eb3311e5_27_ActivationHardtanhKernel_cu_9e10b42f_293424hardtanh_backward_kernelERNS_14TensorIteratorERKN3c106ScalarES9_ENKUlvE_clEvENKUlvE0_clEvEUlffE_EEvRNS_18TensorIteratorBaseERKT_EUliE_EEviT1_)
	.align		4
        /*002c*/ 	.word	index@(__assertfail)
	.align		4
        /*0030*/ 	.word	index@(_ZN2at6native27unrolled_elementwise_kernelIZZZNS0_65_GLOBAL__N__eb3311e5_27_ActivationHardtanhKernel_cu_9e10b42f_293424hardtanh_backward_kernelERNS_14TensorIteratorERKN3c106ScalarES8_ENKUlvE_clEvENKUlvE0_clEvEUlffE_St5arrayIPcLm3EELi4E23TrivialOffsetCalculatorILi2EjESF_ILi1EjENS0_6memory12LoadWithCastILi2EEENSI_13StoreWithCastILi1EEEEEviT_T0_T2_T3_T4_T5_)
	.align		4
        /*0034*/ 	.word	index@(__assertfail)
	.align		4
        /*0038*/ 	.word	index@(_ZN2at6native18elementwise_kernelILi128ELi4EZNS0_15gpu_kernel_implIZZZNS0_65_GLOBAL__N__eb3311e5_27_ActivationHardtanhKernel_cu_9e10b42f_293424hardtanh_backward_kernelERNS_14TensorIteratorERKN3c106ScalarES9_ENKUlvE_clEvENKUlvE_clEvEUlddE_EEvRNS_18TensorIteratorBaseERKT_EUliE_EEviT1_)
	.align		4
        /*003c*/ 	.word	index@(__assertfail)
	.align		4
        /*0040*/ 	.word	index@(_ZN2at6native27unrolled_elementwise_kernelIZZZNS0_65_GLOBAL__N__eb3311e5_27_ActivationHardtanhKernel_cu_9e10b42f_293424hardtanh_backward_kernelERNS_14TensorIteratorERKN3c106ScalarES8_ENKUlvE_clEvENKUlvE_clEvEUlddE_St5arrayIPcLm3EELi4E23TrivialOffsetCalculatorILi2EjESF_ILi1EjENS0_6memory12LoadWithCastILi2EEENSI_13StoreWithCastILi1EEEEEviT_T0_T2_T3_T4_T5_)
	.align		4
        /*0044*/ 	.word	index@(__assertfail)
	.align		4
        /*0048*/ 	.word	0x00000000
	.align		4
        /*004c*/ 	.word	0xfffffffe
	.align		4
        /*0050*/ 	.word	0x00000000
	.align		4
        /*0054*/ 	.word	0xfffffffd
	.align		4
        /*0058*/ 	.word	0x00000000
	.align		4
        /*005c*/ 	.word	0xfffffffc


//--------------------- .nv.constant4             --------------------------
	.section	.nv.constant4,"a",@progbits
	.align	8
	.align		8
.nv.constant4:
        /*0000*/ 	.dword	__assertfail
	.align		8
        /*0008*/ 	.dword	__unnamed_1
	.align		8
        /*0010*/ 	.dword	__unnamed_2
	.align		8
        /*0018*/ 	.dword	__unnamed_3
	.align		8
        /*0020*/ 	.dword	__unnamed_4
	.align		8
        /*0028*/ 	.dword	__unnamed_5
	.align		8
        /*0030*/ 	.dword	__unnamed_6
	.align		8
        /*0038*/ 	.dword	__unnamed_7
	.align		8
        /*0040*/ 	.dword	__unnamed_8
	.align		8
        /*0048*/ 	.dword	_ZN63_INTERNAL_eb3311e5_27_ActivationHardtanhKernel_cu_9e10b42f_29344cuda3std3__465_GLOBAL__N__eb3311e5_27_ActivationHardtanhKernel_cu_9e10b42f_29346ignoreE
	.align		8
        /*0050*/ 	.dword	_ZN63_INTERNAL_eb3311e5_27_ActivationHardtanhKernel_cu_9e10b42f_29344cuda3std3__45__cpo5beginE
	.align		8
        /*0058*/ 	.dword	_ZN63_INTERNAL_eb3311e5_27_ActivationHardtanhKernel_cu_9e10b42f_29344cuda3std3__45__cpo3endE
	.align		8
        /*0060*/ 	.dword	_ZN63_INTERNAL_eb3311e5_27_ActivationHardtanhKernel_cu_9e10b42f_29344cuda3std3__45__cpo6cbeginE
	.align		8
        /*0068*/ 	.dword	_ZN63_INTERNAL_eb3311e5_27_ActivationHardtanhKernel_cu_9e10b42f_29344cuda3std3__45__cpo4cendE
	.align		8
        /*0070*/ 	.dword	_ZN63_INTERNAL_eb3311e5_27_ActivationHardtanhKernel_cu_9e10b42f_29344cuda3std3__45__cpo6rbeginE
	.align		8
        /*0078*/ 	.dword	_ZN63_INTERNAL_eb3311e5_27_ActivationHardtanhKernel_cu_9e10b42f_29344cuda3std3__45__cpo4rendE
	.align		8
        /*0080*/ 	.dword	_ZN63_INTERNAL_eb3311e5_27_ActivationHardtanhKernel_cu_9e10b42f_29344cuda3std3__45__cpo7crbeginE
	.align		8
        /*0088*/ 	.dword	_ZN63_INTERNAL_eb3311e5_27_ActivationHardtanhKernel_cu_9e10b42f_29344cuda3std3__45__cpo5crendE
	.align		8
        /*0090*/ 	.dword	_ZN63_INTERNAL_eb3311e5_27_ActivationHardtanhKernel_cu_9e10b42f_29344cuda3std3__419piecewise_constructE
	.align		8
        /*0098*/ 	.dword	_ZN63_INTERNAL_eb3311e5_27_ActivationHardtanhKernel_cu_9e10b42f_29344cuda3std3__48in_placeE
	.align		8
        /*00a0*/ 	.dword	_ZN63_INTERNAL_eb3311e5_27_ActivationHardtanhKernel_cu_9e10b42f_29344cuda3std3__420unreachable_sentinelE
	.align		8
        /*00a8*/ 	.dword	_ZN63_INTERNAL_eb3311e5_27_ActivationHardtanhKernel_cu_9e10b42f_29344cuda3std6ranges3__45__cpo4swapE
	.align		8
        /*00b0*/ 	.dword	_ZN63_INTERNAL_eb3311e5_27_ActivationHardtanhKernel_cu_9e10b42f_29344cuda3std6ranges3__45__cpo9iter_moveE
	.align		8
        /*00b8*/ 	.dword	_ZN63_INTERNAL_eb3311e5_27_ActivationHardtanhKernel_cu_9e10b42f_29344cuda3std6ranges3__45__cpo5beginE
	.align		8
        /*00c0*/ 	.dword	_ZN63_INTERNAL_eb3311e5_27_ActivationHardtanhKernel_cu_9e10b42f_29344cuda3std6ranges3__45__cpo3endE
	.align		8
        /*00c8*/ 	.dword	_ZN63_INTERNAL_eb3311e5_27_ActivationHardtanhKernel_cu_9e10b42f_29344cuda3std6ranges3__45__cpo6cbeginE
	.align		8
        /*00d0*/ 	.dword	_ZN63_INTERNAL_eb3311e5_27_ActivationHardtanhKernel_cu_9e10b42f_29344cuda3std6ranges3__45__cpo4cendE
	.align		8
        /*00d8*/ 	.dword	_ZN63_INTERNAL_eb3311e5_27_ActivationHardtanhKernel_cu_9e10b42f_29344cuda3std6ranges3__45__cpo7advanceE
	.align		8
        /*00e0*/ 	.dword	_ZN63_INTERNAL_eb3311e5_27_ActivationHardtanhKernel_cu_9e10b42f_29344cuda3std6ranges3__45__cpo9iter_swapE
	.align		8
        /*00e8*/ 	.dword	_ZN63_INTERNAL_eb3311e5_27_ActivationHardtanhKernel_cu_9e10b42f_29344cuda3std6ranges3__45__cpo4nextE
	.align		8
        /*00f0*/ 	.dword	_ZN63_INTERNAL_eb3311e5_27_ActivationHardtanhKernel_cu_9e10b42f_29344cuda3std6ranges3__45__cpo4prevE
	.align		8
        /*00f8*/ 	.dword	_ZN63_INTERNAL_eb3311e5_27_ActivationHardtanhKernel_cu_9e10b42f_29344cuda3std6ranges3__45__cpo4dataE
	.align		8
        /*0100*/ 	.dword	_ZN63_INTERNAL_eb3311e5_27_ActivationHardtanhKernel_cu_9e10b42f_29344cuda3std6ranges3__45__cpo5cdataE
	.align		8
        /*0108*/ 	.dword	_ZN63_INTERNAL_eb3311e5_27_ActivationHardtanhKernel_cu_9e10b42f_29344cuda3std6ranges3__45__cpo4sizeE
	.align		8
        /*0110*/ 	.dword	_ZN63_INTERNAL_eb3311e5_27_ActivationHardtanhKernel_cu_9e10b42f_29344cuda3std6ranges3__45__cpo5ssizeE
	.align		8
        /*0118*/ 	.dword	_ZN63_INTERNAL_eb3311e5_27_ActivationHardtanhKernel_cu_9e10b42f_29344cuda3std6ranges3__45__cpo8distanceE
	.align		8
        /*0120*/ 	.dword	_ZN63_INTERNAL_eb3311e5_27_ActivationHardtanhKernel_cu_9e10b42f_29346thrust23THRUST_300001_SM_900_NS6system6detail10sequential3seqE
	.align		8
        /*0128*/ 	.dword	$str$5
	.align		8
        /*0130*/ 	.dword	$str$6


//--------------------- .text._ZN2at6native18elementwise_kernelILi128ELi4EZNS0_15gpu_kernel_implIZZZNS0_65_GLOBAL__N__eb3311e5_27_ActivationHardtanhKernel_cu_9e10b42f_293424hardtanh_backward_kernelERNS_14TensorIteratorERKN3c106ScalarES9_ENKUlvE_clEvENKUlvE2_clEvEUlNS6_8BFloat16ESC_E_EEvRNS_18TensorIteratorBaseERKT_EUliE_EEviT1_ --------------------------
	.section	.text._ZN2at6native18elementwise_kernelILi128ELi4EZNS0_15gpu_kernel_implIZZZNS0_65_GLOBAL__N__eb3311e5_27_ActivationHardtanhKernel_cu_9e10b42f_293424hardtanh_backward_kernelERNS_14TensorIteratorERKN3c106ScalarES9_ENKUlvE_clEvENKUlvE2_clEvEUlNS6_8BFloat16ESC_E_EEvRNS_18TensorIteratorBaseERKT_EUliE_EEviT1_,"ax",@progbits
	.align	128
        .global         _ZN2at6native18elementwise_kernelILi128ELi4EZNS0_15gpu_kernel_implIZZZNS0_65_GLOBAL__N__eb3311e5_27_ActivationHardtanhKernel_cu_9e10b42f_293424hardtanh_backward_kernelERNS_14TensorIteratorERKN3c106ScalarES9_ENKUlvE_clEvENKUlvE2_clEvEUlNS6_8BFloat16ESC_E_EEvRNS_18TensorIteratorBaseERKT_EUliE_EEviT1_
        .type           _ZN2at6native18elementwise_kernelILi128ELi4EZNS0_15gpu_kernel_implIZZZNS0_65_GLOBAL__N__eb3311e5_27_ActivationHardtanhKernel_cu_9e10b42f_293424hardtanh_backward_kernelERNS_14TensorIteratorERKN3c106ScalarES9_ENKUlvE_clEvENKUlvE2_clEvEUlNS6_8BFloat16ESC_E_EEvRNS_18TensorIteratorBaseERKT_EUliE_EEviT1_,@function
        .size           _ZN2at6native18elementwise_kernelILi128ELi4EZNS0_15gpu_kernel_implIZZZNS0_65_GLOBAL__N__eb3311e5_27_ActivationHardtanhKernel_cu_9e10b42f_293424hardtanh_backward_kernelERNS_14TensorIteratorERKN3c106ScalarES9_ENKUlvE_clEvENKUlvE2_clEvEUlNS6_8BFloat16ESC_E_EEvRNS_18TensorIteratorBaseERKT_EUliE_EEviT1_,(.L_x_3347 - _ZN2at6native18elementwise_kernelILi128ELi4EZNS0_15gpu_kernel_implIZZZNS0_65_GLOBAL__N__eb3311e5_27_ActivationHardtanhKernel_cu_9e10b42f_293424hardtanh_backward_kernelERNS_14TensorIteratorERKN3c106ScalarES9_ENKUlvE_clEvENKUlvE2_clEvEUlNS6_8BFloat16ESC_E_EEvRNS_18TensorIteratorBaseERKT_EUliE_EEviT1_)
        .other          _ZN2at6native18elementwise_kernelILi128ELi4EZNS0_15gpu_kernel_implIZZZNS0_65_GLOBAL__N__eb3311e5_27_ActivationHardtanhKernel_cu_9e10b42f_293424hardtanh_backward_kernelERNS_14TensorIteratorERKN3c106ScalarES9_ENKUlvE_clEvENKUlvE2_clEvEUlNS6_8BFloat16ESC_E_EEvRNS_18TensorIteratorBaseERKT_EUliE_EEviT1_,@"STO_CUDA_ENTRY STV_DEFAULT"
_ZN2at6native18elementwise_kernelILi128ELi4EZNS0_15gpu_kernel_implIZZZNS0_65_GLOBAL__N__eb3311e5_27_ActivationHardtanhKernel_cu_9e10b42f_293424hardtanh_backward_kernelERNS_14TensorIteratorERKN3c106ScalarES9_ENKUlvE_clEvENKUlvE2_clEvEUlNS6_8BFloat16ESC_E_EEvRNS_18TensorIteratorBaseERKT_EUliE_EEviT1_:
.text._ZN2at6native18elementwise_kernelILi128ELi4EZNS0_15gpu_kernel_implIZZZNS0_65_GLOBAL__N__eb3311e5_27_ActivationHardtanhKernel_cu_9e10b42f_293424hardtanh_backward_kernelERNS_14TensorIteratorERKN3c106ScalarES9_ENKUlvE_clEvENKUlvE2_clEvEUlNS6_8BFloat16ESC_E_EEvRNS_18TensorIteratorBaseERKT_EUliE_EEviT1_:
[----:B------:R-:W0:Y:S01]  /*0000*/  LDC R1, c[0x0][0x28] ;  /* 0x00000a00ff017b82 */ /* 0x000e220000000800 */
[----:B------:R-:W1:Y:S01]  /*0010*/  S2R R18, SR_CTAID.X ;  /* 0x0000000000127919 */ /* 0x000e620000002500 */
[----:B------:R-:W-:Y:S01]  /*0020*/  ULDC UR4, c[0x0][0x210] ;  /* 0x0000840000047ab9 */ /* 0x000fe20000000800 */
[----:B------:R-:W-:Y:S01]  /*0030*/  ULDC.64 UR36, c[0x0][0x208] ;  /* 0x0000820000247ab9 */ /* 0x000fe20000000a00 */
[----:B------:R-:W-:Y:S01]  /*0040*/  BSSY B6, `(.L_x_0) ;  /* 0x0000471000067945 */ /* 0x000fe20003800000 */
[----:B------:R-:W1:Y:S02]  /*0050*/  S2R R23, SR_TID.X ;  /* 0x0000000000177919 */ /* 0x000e640000002100 */
[----:B-1----:R-:W-:-:S05]  /*0060*/  IMAD R19, R18, 0x200, R23 ;  /* 0x0000020012137824 */ /* 0x002fca00078e0217 */
[----:B------:R-:W-:-:S13]  /*0070*/  ISETP.GE.AND P0, PT, R19, UR4, PT ;  /* 0x0000000413007c0c */ /* 0x000fda000bf06270 */
[----:B0-----:R-:W-:Y:S05]  /*0080*/  @P0 BRA `(.L_x_1) ;  /* 0x0000004400b00947 */ /* 0x001fea0003800000 */
[----:B------:R-:W0:Y:S01]  /*0090*/  LDC R6, c[0x0][0x218] ;  /* 0x00008600ff067b82 */ /* 0x000e220000000800 */
[----:B------:R-:W-:Y:S02]  /*00a0*/  IMAD.MOV.U32 R22, RZ, RZ, RZ ;  /* 0x000000ffff167224 */ /* 0x000fe400078e00ff */
[----:B------:R-:W-:Y:S02]  /*00b0*/  IMAD.MOV.U32 R0, RZ, RZ, RZ ;  /* 0x000000ffff007224 */ /* 0x000fe400078e00ff */
[----:B------:R-:W-:Y:S01]  /*00c0*/  IMAD.MOV.U32 R16, RZ, RZ, RZ ;  /* 0x000000ffff107224 */ /* 0x000fe200078e00ff */
[----:B0-----:R-:W-:-:S13]  /*00d0*/  ISETP.NE.AND P0, PT, R6, RZ, PT ;  /* 0x000000ff0600720c */ /* 0x001fda0003f05270 */
[----:B------:R-:W-:Y:S05]  /*00e0*/  @!P0 BRA `(.L_x_2) ;  /* 0x0000001400788947 */ /* 0x000fea0003800000 */
[----:B------:R-:W-:Y:S01]  /*00f0*/  IMAD.MOV.U32 R2, RZ, RZ, RZ ;  /* 0x000000ffff027224 */ /* 0x000fe200078e00ff */
[----:B------:R-:W-:Y:S01]  /*0100*/  ULDC.64 UR4, c[0x0][0x220] ;  /* 0x0000880000047ab9 */ /* 0x000fe20000000a00 */
[----:B------:R-:W-:Y:S01]  /*0110*/  IMAD.MOV.U32 R3, RZ, RZ, R19 ;  /* 0x000000ffff037224 */ /* 0x000fe200078e0013 */
[----:B------:R-:W-:Y:S01]  /*0120*/  ISETP.NE.AND P0, PT, R6, 0x1, PT ;  /* 0x000000010600780c */ /* 0x000fe20003f05270 */
[----:B------:R-:W-:Y:S01]  /*0130*/  ULDC UR6, c[0x0][0x350] ;  /* 0x0000d40000067ab9 */ /* 0x000fe20000000800 */
[----:B------:R-:W-:Y:S01]  /*0140*/  IMAD.HI.U32 R4, R19, UR4, R2 ;  /* 0x0000000413047c27 */ /* 0x000fe2000f8e0002 */
[----:B------:R-:W-:-:S04]  /*0150*/  ULDC UR4, c[0x0][0x21c] ;  /* 0x0000870000047ab9 */ /* 0x000fc80000000800 */
[----:B------:R-:W-:-:S05]  /*0160*/  SHF.R.U32.HI R5, RZ, UR5, R4 ;  /* 0x00000005ff057c19 */ /* 0x000fca0008011604 */
[----:B------:R-:W-:-:S04]  /*0170*/  IMAD.MOV R0, RZ, RZ, -R5 ;  /* 0x000000ffff007224 */ /* 0x000fc800078e0a05 */
[----:B------:R-:W-:Y:S01]  /*0180*/  IMAD R19, R0, UR4, R19 ;  /* 0x0000000400137c24 */ /* 0x000fe2000f8e0213 */
[----:B------:R-:W-:-:S03]  /*0190*/  ULDC.64 UR4, c[0x0][0x348] ;  /* 0x0000d20000047ab9 */ /* 0x000fc60000000a00 */
[C---:B------:R-:W-:Y:S02]  /*01a0*/  IMAD R16, R19.reuse, UR4, RZ ;  /* 0x0000000413107c24 */ /* 0x040fe4000f8e02ff */
[C---:B------:R-:W-:Y:S02]  /*01b0*/  IMAD R0, R19.reuse, UR5, RZ ;  /* 0x0000000513007c24 */ /* 0x040fe4000f8e02ff */
[----:B------:R-:W-:Y:S01]  /*01c0*/  IMAD R22, R19, UR6, RZ ;  /* 0x0000000613167c24 */ /* 0x000fe2000f8e02ff */
[----:B------:R-:W-:Y:S06]  /*01d0*/  @!P0 BRA `(.L_x_2) ;  /* 0x00000014003c8947 */ /* 0x000fec0003800000 */
[----:B------:R-:W-:Y:S01]  /*01e0*/  IMAD.MOV.U32 R4, RZ, RZ, RZ ;  /* 0x000000ffff047224 */ /* 0x000fe200078e00ff */
[----:B------:R-:W-:Y:S01]  /*01f0*/  ULDC.64 UR8, c[0x0][0x228] ;  /* 0x00008a0000087ab9 */ /* 0x000fe20000000a00 */
[----:B------:R-:W-:Y:S01]  /*0200*/  ULDC UR4, c[0x0][0x230] ;  /* 0x00008c0000047ab9 */ /* 0x000fe20000000800 */
[----:B------:R-:W-:Y:S01]  /*0210*/  ISETP.NE.AND P0, PT, R6, 0x2, PT ;  /* 0x000000020600780c */ /* 0x000fe20003f05270 */
[----:B------:R-:W-:-:S05]  /*0220*/  IMAD.HI.U32 R2, R5, UR9, R4 ;  /* 0x0000000905027c27 */ /* 0x000fca000f8e0004 */
[----:B------:R-:W-:Y:S01]  /*0230*/  SHF.R.U32.HI R3, RZ, UR4, R2 ;  /* 0x00000004ff037c19 */ /* 0x000fe20008011602 */
[----:B------:R-:W-:-:S04]  /*0240*/  ULDC UR4, c[0x0][0x354] ;  /* 0x0000d50000047ab9 */ /* 0x000fc80000000800 */
[----:B------:R-:W-:-:S04]  /*0250*/  IMAD.MOV R4, RZ, RZ, -R3 ;  /* 0x000000ffff047224 */ /* 0x000fc800078e0a03 */
[----:B------:R-:W-:Y:S01]  /*0260*/  IMAD R5, R4, UR8, R5 ;  /* 0x0000000804057c24 */ /* 0x000fe2000f8e0205 */
[----:B------:R-:W-:-:S03]  /*0270*/  ULDC.64 UR8, c[0x0][0x358] ;  /* 0x0000d60000087ab9 */ /* 0x000fc60000000a00 */
[C---:B------:R-:W-:Y:S02]  /*0280*/  IMAD R22, R5.reuse, UR9, RZ ;  /* 0x0000000905167c24 */ /* 0x040fe4000f8e02ff */
[C---:B------:R-:W-:Y:S02]  /*0290*/  IMAD R16, R5.reuse, UR4, R16 ;  /* 0x0000000405107c24 */ /* 0x040fe4000f8e0210 */
[----:B------:R-:W-:Y:S02]  /*02a0*/  IMAD R0, R5, UR8, R0 ;  /* 0x0000000805007c24 */ /* 0x000fe4000f8e0200 */
[----:B------:R-:W-:Y:S01]  /*02b0*/  IMAD R22, R19, UR6, R22 ;  /* 0x0000000613167c24 */ /* 0x000fe2000f8e0216 */
[----:B------:R-:W-:Y:S06]  /*02c0*/  @!P0 BRA `(.L_x_2) ;  /* 0x0000001400008947 */ /* 0x000fec0003800000 */
[----:B------:R-:W-:Y:S01]  /*02d0*/  IMAD.MOV.U32 R2, RZ, RZ, RZ ;  /* 0x000000ffff027224 */ /* 0x000fe200078e00ff */
[----:B------:R-:W-:Y:S01]  /*02e0*/  ULDC.64 UR4, c[0x0][0x238] ;  /* 0x00008e0000047ab9 */ /* 0x000fe20000000a00 */
        /* <DEDUP_REMOVED lines=8> */
[C---:B------:R-:W-:Y:S02]  /*0370*/  IMAD R16, R3.reuse, UR4, R16 ;  /* 0x0000000403107c24 */ /* 0x040fe4000f8e0210 */
[C---:B------:R-:W-:Y:S02]  /*0380*/  IMAD R0, R3.reuse, UR5, R0 ;  /* 0x0000000503007c24 */ /* 0x040fe4000f8e0200 */
[----:B------:R-:W-:Y:S01]  /*0390*/  IMAD R22, R3, UR6, R22 ;  /* 0x0000000603167c24 */ /* 0x000fe2000f8e0216 */
        /* <DEDUP_REMOVED lines=297> */
[----:B------:R-:W-:Y:S02]  /*1630*/  ULDC UR6, c[0x0][0x470] ;  /* 0x00011c0000067ab9 */ /* 0x000fe40000000800 */
        /* <DEDUP_REMOVED lines=8> */
[----:B------:R-:W-:-:S07]  /*16c0*/  IMAD R22, R3, UR6, R22 ;  /* 0x0000000603167c24 */ /* 0x000fce000f8e0216 */
.L_x_2:
[----:B------:R-:W0:Y:S01]  /*16d0*/  LDC.U8 R5, c[0x0][0x4a1] ;  /* 0x00012840ff057b82 */ /* 0x000e220000000000 */
[----:B------:R-:W-:Y:S01]  /*16e0*/  ULDC.64 UR4, c[0x0][0x478] ;  /* 0x00011e0000047ab9 */ /* 0x000fe20000000a00 */
[----:B------:R-:W-:Y:S01]  /*16f0*/  ULDC.64 UR6, c[0x0][0x480] ;  /* 0x0001200000067ab9 */ /* 0x000fe20000000a00 */
[----:B------:R-:W-:Y:S02]  /*1700*/  IADD3 R16, P1, R16, UR4, RZ ;  /* 0x0000000410107c10 */ /* 0x000fe4000ff3e0ff */
[----:B------:R-:W-:-:S03]  /*1710*/  IADD3 R2, P2, R0, UR6, RZ ;  /* 0x0000000600027c10 */ /* 0x000fc6000ff5e0ff */
[----:B------:R-:W-:Y:S02]  /*1720*/  IMAD.X R17, RZ, RZ, UR5, P1 ;  /* 0x00000005ff117e24 */ /* 0x000fe400088e06ff */
[----:B------:R-:W-:Y:S01]  /*1730*/  IMAD.X R3, RZ, RZ, UR7, P2 ;  /* 0x00000007ff037e24 */ /* 0x000fe200090e06ff */
[----:B0-----:R-:W-:-:S04]  /*1740*/  PRMT R4, R5, 0x9910, RZ ;  /* 0x0000991005047816 */ /* 0x001fc800000000ff */
[----:B------:R-:W-:-:S13]  /*1750*/  ISETP.GT.AND P0, PT, R4, 0x9, PT ;  /* 0x000000090400780c */ /* 0x000fda0003f04270 */
[----:B------:R-:W-:Y:S05]  /*1760*/  @P0 BRA `(.L_x_3) ;  /* 0x0000000400300947 */ /* 0x000fea0003800000 */
[----:B------:R-:W-:-:S13]  /*1770*/  ISETP.GT.AND P0, PT, R4, 0x4, PT ;  /* 0x000000040400780c */ /* 0x000fda0003f04270 */
[----:B------:R-:W-:Y:S05]  /*1780*/  @P0 BRA `(.L_x_4) ;  /* 0x0000000000940947 */ /* 0x000fea0003800000 */
[----:B------:R-:W-:-:S13]  /*1790*/  ISETP.GT.AND P0, PT, R4, 0x1, PT ;  /* 0x000000010400780c */ /* 0x000fda0003f04270 */
[----:B------:R-:W-:Y:S05]  /*17a0*/  @P0 BRA `(.L_x_5) ;  /* 0x0000000000380947 */ /* 0x000fea0003800000 */
[----:B------:R-:W-:-:S13]  /*17b0*/  ISETP.NE.AND P0, PT, R5, RZ, PT ;  /* 0x000000ff0500720c */ /* 0x000fda0003f05270 */
[----:B------:R-:W-:Y:S05]  /*17c0*/  @!P0 BRA `(.L_x_6) ;  /* 0x00000000001c8947 */ /* 0x000fea0003800000 */
[----:B------:R-:W-:-:S13]  /*17d0*/  ISETP.NE.AND P0, PT, R4, 0x1, PT ;  /* 0x000000010400780c */ /* 0x000fda0003f05270 */
[----:B------:R-:W-:Y:S05]  /*17e0*/  @P0 BRA `(.L_x_7) ;  /* 0x0000000c00840947 */ /* 0x000fea0003800000 */
[----:B------:R-:W2:Y:S02]  /*17f0*/  LDG.E.S8 R2, desc[UR36][R2.64] ;  /* 0x0000002402027981 */ /* 0x000ea4000c1e1300 */
[----:B--2---:R-:W0:Y:S02]  /*1800*/  I2F.S16 R0, R2 ;  /* 0x0000000200007306 */ /* 0x004e240000101400 */
[----:B0-----:R-:W-:-:S04]  /*1810*/  F2FP.BF16.F32.PACK_AB R0, RZ, R0 ;  /* 0x00000000ff00723e */ /* 0x001fc800000010ff */
[----:B------:R-:W-:Y:S01]  /*1820*/  PRMT R19, R0, 0x7610, R19 ;  /* 0x0000761000137816 */ /* 0x000fe20000000013 */
[----:B------:R-:W-:Y:S06]  /*1830*/  BRA `(.L_x_8) ;  /* 0x0000000c00dc7947 */ /* 0x000fec0003800000 */
.L_x_6:
[----:B------:R-:W2:Y:S02]  /*1840*/  LDG.E.U8 R2, desc[UR36][R2.64] ;  /* 0x0000002402027981 */ /* 0x000ea4000c1e1100 */
[----:B--2---:R-:W-:-:S04]  /*1850*/  I2FP.F32.U32 R0, R2 ;  /* 0x0000000200007245 */ /* 0x004fc80000201000 */
[----:B------:R-:W-:-:S04]  /*1860*/  F2FP.BF16.F32.PACK_AB R0, RZ, R0 ;  /* 0x00000000ff00723e */ /* 0x000fc800000010ff */
[----:B------:R-:W-:Y:S01]  /*1870*/  PRMT R19, R0, 0x7610, R19 ;  /* 0x0000761000137816 */ /* 0x000fe20000000013 */
[----:B------:R-:W-:Y:S06]  /*1880*/  BRA `(.L_x_8) ;  /* 0x0000000c00c87947 */ /* 0x000fec0003800000 */
.L_x_5:
[----:B------:R-:W-:-:S13]  /*1890*/  ISETP.NE.AND P0, PT, R4, 0x2, PT ;  /* 0x000000020400780c */ /* 0x000fda0003f05270 */
[----:B------:R-:W-:Y:S05]  /*18a0*/  @!P0 BRA `(.L_x_9) ;  /* 0x0000000000388947 */ /* 0x000fea0003800000 */
[----:B------:R-:W-:-:S13]  /*18b0*/  ISETP.NE.AND P0, PT, R4, 0x3, PT ;  /* 0x000000030400780c */ /* 0x000fda0003f05270 */
[----:B------:R-:W-:Y:S05]  /*18c0*/  @!P0 BRA `(.L_x_10) ;  /* 0x00000000001c8947 */ /* 0x000fea0003800000 */
[----:B------:R-:W-:-:S13]  /*18d0*/  ISETP.NE.AND P0, PT, R4, 0x4, PT ;  /* 0x000000040400780c */ /* 0x000fda0003f05270 */
[----:B------:R-:W-:Y:S05]  /*18e0*/  @P0 BRA `(.L_x_7) ;  /* 0x0000000c00440947 */ /* 0x000fea0003800000 */
[----:B------:R-:W2:Y:S02]  /*18f0*/  LDG.E.64 R2, desc[UR36][R2.64] ;  /* 0x0000002402027981 */ /* 0x000ea4000c1e1b00 */
[----:B--2---:R-:W0:Y:S02]  /*1900*/  I2F.S64 R0, R2 ;  /* 0x0000000200007312 */ /* 0x004e240000301400 */
[----:B0-----:R-:W-:-:S04]  /*1910*/  F2FP.BF16.F32.PACK_AB R0, RZ, R0 ;  /* 0x00000000ff00723e */ /* 0x001fc800000010ff */
[----:B------:R-:W-:Y:S01]  /*1920*/  PRMT R19, R0, 0x7610, R19 ;  /* 0x0000761000137816 */ /* 0x000fe20000000013 */
[----:B------:R-:W-:Y:S06]  /*1930*/  BRA `(.L_x_8) ;  /* 0x0000000c009c7947 */ /* 0x000fec0003800000 */
.L_x_10:
[----:B------:R-:W2:Y:S02]  /*1940*/  LDG.E R2, desc[UR36][R2.64] ;  /* 0x0000002402027981 */ /* 0x000ea4000c1e1900 */
[----:B--2---:R-:W-:-:S04]  /*1950*/  I2FP.F32.S32 R0, R2 ;  /* 0x0000000200007245 */ /* 0x004fc80000201400 */
[----:B------:R-:W-:-:S04]  /*1960*/  F2FP.BF16.F32.PACK_AB R0, RZ, R0 ;  /* 0x00000000ff00723e */ /* 0x000fc800000010ff */
[----:B------:R-:W-:Y:S01]  /*1970*/  PRMT R19, R0, 0x7610, R19 ;  /* 0x0000761000137816 */ /* 0x000fe20000000013 */
[----:B------:R-:W-:Y:S06]  /*1980*/  BRA `(.L_x_8) ;  /* 0x0000000c00887947 */ /* 0x000fec0003800000 */
.L_x_9:
[----:B------:R-:W2:Y:S02]  /*1990*/  LDG.E.U16 R2, desc[UR36][R2.64] ;  /* 0x0000002402027981 */ /* 0x000ea4000c1e1500 */
[----:B--2---:R-:W0:Y:S02]  /*19a0*/  I2F.S16 R0, R2 ;  /* 0x0000000200007306 */ /* 0x004e240000101400 */
[----:B0-----:R-:W-:-:S04]  /*19b0*/  F2FP.BF16.F32.PACK_AB R0, RZ, R0 ;  /* 0x00000000ff00723e */ /* 0x001fc800000010ff */
[----:B------:R-:W-:Y:S01]  /*19c0*/  PRMT R19, R0, 0x7610, R19 ;  /* 0x0000761000137816 */ /* 0x000fe20000000013 */
[----:B------:R-:W-:Y:S06]  /*19d0*/  BRA `(.L_x_8) ;  /* 0x0000000c00747947 */ /* 0x000fec0003800000 */
.L_x_4:
[----:B------:R-:W-:-:S13]  /*19e0*/  ISETP.GT.AND P0, PT, R4, 0x6, PT ;  /* 0x000000060400780c */ /* 0x000fda0003f04270 */
[----:B------:R-:W-:Y:S05]  /*19f0*/  @P0 BRA `(.L_x_11) ;  /* 0x0000000000300947 */ /* 0x000fea0003800000 */
[----:B------:R-:W-:-:S13]  /*1a00*/  ISETP.NE.AND P0, PT, R4, 0x5, PT ;  /* 0x000000050400780c */ /* 0x000fda0003f05270 */
[----:B------:R-:W-:Y:S05]  /*1a10*/  @!P0 BRA `(.L_x_12) ;  /* 0x0000000000148947 */ /* 0x000fea0003800000 */
[----:B------:R-:W-:-:S13]  /*1a20*/  ISETP.NE.AND P0, PT, R4, 0x6, PT ;  /* 0x000000060400780c */ /* 0x000fda0003f05270 */
[----:B------:R-:W-:Y:S05]  /*1a30*/  @P0 BRA `(.L_x_7) ;  /* 0x0000000800f00947 */ /* 0x000fea0003800000 */
[----:B------:R-:W2:Y:S02]  /*1a40*/  LDG.E R2, desc[UR36][R2.64] ;  /* 0x0000002402027981 */ /* 0x000ea4000c1e1900 */
[----:B--2---:R-:W-:Y:S01]  /*1a50*/  F2FP.BF16.F32.PACK_AB R19, RZ, R2 ;  /* 0x00000002ff13723e */ /* 0x004fe200000010ff */
[----:B------:R-:W-:Y:S06]  /*1a60*/  BRA `(.L_x_8) ;  /* 0x0000000c00507947 */ /* 0x000fec0003800000 */
.L_x_12:
[----:B------:R-:W2:Y:S02]  /*1a70*/  LDG.E.U16 R0, desc[UR36][R2.64] ;  /* 0x0000002402007981 */ /* 0x000ea4000c1e1500 */
[----:B--2---:R-:W-:-:S05]  /*1a80*/  HADD2.F32 R0, -RZ, R0.H0_H0 ;  /* 0x20000000ff007230 */ /* 0x004fca0000004100 */
[----:B------:R-:W-:-:S04]  /*1a90*/  F2FP.BF16.F32.PACK_AB R0, RZ, R0 ;  /* 0x00000000ff00723e */ /* 0x000fc800000010ff */
[----:B------:R-:W-:Y:S01]  /*1aa0*/  PRMT R19, R0, 0x7610, R19 ;  /* 0x0000761000137816 */ /* 0x000fe20000000013 */
[----:B------:R-:W-:Y:S06]  /*1ab0*/  BRA `(.L_x_8) ;  /* 0x0000000c003c7947 */ /* 0x000fec0003800000 */
.L_x_11:
[----:B------:R-:W-:-:S13]  /*1ac0*/  ISETP.NE.AND P0, PT, R4, 0x7, PT ;  /* 0x000000070400780c */ /* 0x000fda0003f05270 */
[----:B------:R-:W-:Y:S05]  /*1ad0*/  @!P0 BRA `(.L_x_13) ;  /* 0x0000000000308947 */ /* 0x000fea0003800000 */
[----:B------:R-:W-:-:S13]  /*1ae0*/  ISETP.NE.AND P0, PT, R4, 0x8, PT ;  /* 0x000000080400780c */ /* 0x000fda0003f05270 */
[----:B------:R-:W-:Y:S05]  /*1af0*/  @!P0 BRA `(.L_x_14) ;  /* 0x0000000000148947 */ /* 0x000fea0003800000 */
[----:B------:R-:W-:-:S13]  /*1b00*/  ISETP.NE.AND P0, PT, R4, 0x9, PT ;  /* 0x000000090400780c */ /* 0x000fda0003f05270 */
[----:B------:R-:W-:Y:S05]  /*1b10*/  @P0 BRA `(.L_x_7) ;  /* 0x0000000800b80947 */ /* 0x000fea0003800000 */
[----:B------:R-:W2:Y:S02]  /*1b20*/  LDG.E R2, desc[UR36][R2.64] ;  /* 0x0000002402027981 */ /* 0x000ea4000c1e1900 */
[----:B--2---:R-:W-:Y:S01]  /*1b30*/  F2FP.BF16.F32.PACK_AB R19, RZ, R2 ;  /* 0x00000002ff13723e */ /* 0x004fe200000010ff */
[----:B------:R-:W-:Y:S06]  /*1b40*/  BRA `(.L_x_8) ;  /* 0x0000000c00187947 */ /* 0x000fec0003800000 */
.L_x_14:
[----:B------:R-:W2:Y:S02]  /*1b50*/  LDG.E.U16 R2, desc[UR36][R2.64] ;  /* 0x0000002402027981 */ /* 0x000ea4000c1e1500 */
[----:B--2---:R-:W-:-:S05]  /*1b60*/  HADD2.F32 R0, -RZ, R2.H0_H0 ;  /* 0x20000002ff007230 */ /* 0x004fca0000004100 */
[----:B------:R-:W-:-:S04]  /*1b70*/  F2FP.BF16.F32.PACK_AB R0, RZ, R0 ;  /* 0x00000000ff00723e */ /* 0x000fc800000010ff */
[----:B------:R-:W-:Y:S01]  /*1b80*/  PRMT R19, R0, 0x7610, R19 ;  /* 0x0000761000137816 */ /* 0x000fe20000000013 */
[----:B------:R-:W-:Y:S06]  /*1b90*/  BRA `(.L_x_8) ;  /* 0x0000000c00047947 */ /* 0x000fec0003800000 */
.L_x_13:
[----:B------:R-:W2:Y:S01]  /*1ba0*/  LDG.E.64 R2, desc[UR36][R2.64] ;  /* 0x0000002402027981 */ /* 0x000ea2000c1e1b00 */
[----:B------:R-:W-:Y:S01]  /*1bb0*/  UMOV UR4, 0xf0000000 ;  /* 0xf000000000047882 */ /* 0x000fe20000000000 */
[----:B------:R-:W-:Y:S01]  /*1bc0*/  UMOV UR5, 0x380fffff ;  /* 0x380fffff00057882 */ /* 0x000fe20000000000 */
[----:B--2---:R-:W0:Y:S01]  /*1bd0*/  F2F.F32.F64 R0, R2 ;  /* 0x0000000200007310 */ /* 0x004e220000301000 */
[----:B------:R-:W-:-:S14]  /*1be0*/  DSETP.GEU.AND P0, PT, |R2|, UR4, PT ;  /* 0x0000000402007e2a */ /* 0x000fdc000bf0e200 */
[----:B0-----:R-:W-:-:S05]  /*1bf0*/  @!P0 FMUL R0, R0, 1.175494350822287508e-38 ;  /* 0x0080000000008820 */ /* 0x001fca0000400000 */
[----:B------:R-:W-:-:S04]  /*1c00*/  F2FP.BF16.F32.PACK_AB R0, RZ, R0 ;  /* 0x00000000ff00723e */ /* 0x000fc800000010ff */
[----:B------:R-:W-:Y:S01]  /*1c10*/  PRMT R19, R0, 0x7610, R19 ;  /* 0x0000761000137816 */ /* 0x000fe20000000013 */
[----:B------:R-:W-:Y:S06]  /*1c20*/  BRA `(.L_x_8) ;  /* 0x0000000800e07947 */ /* 0x000fec0003800000 */
.L_x_3:
[----:B------:R-:W-:-:S13]  /*1c30*/  ISETP.GT.AND P0, PT, R4, 0x18, PT ;  /* 0x000000180400780c */ /* 0x000fda0003f04270 */
[----:B------:R-:W-:Y:S05]  /*1c40*/  @P0 BRA `(.L_x_15) ;  /* 0x0000000400080947 */ /* 0x000fea0003800000 */
[----:B------:R-:W-:-:S13]  /*1c50*/  ISETP.GT.AND P0, PT, R4, 0xe, PT ;  /* 0x0000000e0400780c */ /* 0x000fda0003f04270 */
[----:B------:R-:W-:Y:S05]  /*1c60*/  @P0 BRA `(.L_x_16) ;  /* 0x00000000004c0947 */ /* 0x000fea0003800000 */
[----:B------:R-:W-:-:S13]  /*1c70*/  ISETP.NE.AND P0, PT, R4, 0xa, PT ;  /* 0x0000000a0400780c */ /* 0x000fda0003f05270 */
[----:B------:R-:W-:Y:S05]  /*1c80*/  @!P0 BRA `(.L_x_17) ;  /* 0x0000000000208947 */ /* 0x000fea0003800000 */
[----:B------:R-:W-:-:S13]  /*1c90*/  ISETP.NE.AND P0, PT, R4, 0xb, PT ;  /* 0x0000000b0400780c */ /* 0x000fda0003f05270 */
[----:B------:R-:W-:Y:S05]  /*1ca0*/  @P0 BRA `(.L_x_7) ;  /* 0x0000000800540947 */ /* 0x000fea0003800000 */
[----:B------:R-:W2:Y:S02]  /*1cb0*/  LDG.E.U8 R2, desc[UR36][R2.64] ;  /* 0x0000002402027981 */ /* 0x000ea4000c1e1100 */
[----:B--2---:R-:W-:-:S04]  /*1cc0*/  ISETP.NE.AND P0, PT, R2, RZ, PT ;  /* 0x000000ff0200720c */ /* 0x004fc80003f05270 */
[----:B------:R-:W-:-:S04]  /*1cd0*/  FSEL R0, RZ, 1, !P0 ;  /* 0x3f800000ff007808 */ /* 0x000fc80004000000 */
[----:B------:R-:W-:-:S04]  /*1ce0*/  F2FP.BF16.F32.PACK_AB R0, RZ, R0 ;  /* 0x00000000ff00723e */ /* 0x000fc800000010ff */
[----:B------:R-:W-:Y:S01]  /*1cf0*/  PRMT R19, R0, 0x7610, R19 ;  /* 0x0000761000137816 */ /* 0x000fe20000000013 */
[----:B------:R-:W-:Y:S06]  /*1d00*/  BRA `(.L_x_8) ;  /* 0x0000000800a87947 */ /* 0x000fec0003800000 */
.L_x_17:
        /* <DEDUP_REMOVED lines=9> */
.L_x_16:
[----:B------:R-:W-:-:S13]  /*1da0*/  ISETP.NE.AND P0, PT, R4, 0xf, PT ;  /* 0x0000000f0400780c */ /* 0x000fda0003f05270 */
[----:B------:R-:W-:Y:S05]  /*1db0*/  @!P0 BRA `(.L_x_18) ;  /* 0x0000000000a48947 */ /* 0x000fea0003800000 */
[----:B------:R-:W-:-:S13]  /*1dc0*/  ISETP.NE.AND P0, PT, R4, 0x17, PT ;  /* 0x000000170400780c */ /* 0x000fda0003f05270 */
[----:B------:R-:W-:Y:S05]  /*1dd0*/  @!P0 BRA `(.L_x_19) ;  /* 0x0000000000608947 */ /* 0x000fea0003800000 */
[----:B------:R-:W-:-:S13]  /*1de0*/  ISETP.NE.AND P0, PT, R4, 0x18, PT ;  /* 0x000000180400780c */ /* 0x000fda0003f05270 */
[----:B------:R-:W-:Y:S05]  /*1df0*/  @P0 BRA `(.L_x_7) ;  /* 0x0000000800000947 */ /* 0x000fea0003800000 */
[----:B------:R-:W2:Y:S01]  /*1e00*/  LDG.E.U8 R0, desc[UR36][R2.64] ;  /* 0x0000002402007981 */ /* 0x000ea2000c1e1100 */
[----:B------:R-:W-:Y:S02]  /*1e10*/  IMAD.MOV.U32 R8, RZ, RZ, -0x800000 ;  /* 0xff800000ff087424 */ /* 0x000fe400078e00ff */
[----:B--2---:R-:W-:-:S05]  /*1e20*/  IMAD.SHL.U32 R0, R0, 0x1000000, RZ ;  /* 0x0100000000007824 */ /* 0x004fca00078e00ff */
[----:B------:R-:W-:-:S04]  /*1e30*/  LOP3.LUT R4, R0, 0x7f000000, RZ, 0xc0, !PT ;  /* 0x7f00000000047812 */ /* 0x000fc800078ec0ff */
[----:B------:R-:W0:Y:S01]  /*1e40*/  FLO.U32 R5, R4 ;  /* 0x0000000400057300 */ /* 0x000e2200000e0000 */
[C---:B------:R-:W-:Y:S02]  /*1e50*/  VIADD R6, R4.reuse, 0x1000000 ;  /* 0x0100000004067836 */ /* 0x040fe40000000000 */
[----:B------:R-:W-:-:S03]  /*1e60*/  VIADD R2, R4, 0xffffffff ;  /* 0xffffffff04027836 */ /* 0x000fc60000000000 */
[----:B------:R-:W-:Y:S02]  /*1e70*/  SHF.R.S32.HI R6, RZ, 0x8, R6 ;  /* 0x00000008ff067819 */ /* 0x000fe40000011406 */
[----:B------:R-:W-:Y:S02]  /*1e80*/  SHF.R.S32.HI R2, RZ, 0x1f, R2 ;  /* 0x0000001fff027819 */ /* 0x000fe40000011402 */
[----:B0-----:R-:W-:-:S04]  /*1e90*/  IADD3 R5, -R5, 0x1f, RZ ;  /* 0x0000001f05057810 */ /* 0x001fc80007ffe1ff */
[C---:B------:R-:W-:Y:S01]  /*1ea0*/  ISETP.GT.U32.AND P0, PT, R5.reuse, 0x4, PT ;  /* 0x000000040500780c */ /* 0x040fe20003f04070 */
[----:B------:R-:W-:-:S05]  /*1eb0*/  VIADD R5, R5, 0xfffffffc ;  /* 0xfffffffc05057836 */ /* 0x000fca0000000000 */
[----:B------:R-:W-:-:S05]  /*1ec0*/  SEL R5, R5, RZ, P0 ;  /* 0x000000ff05057207 */ /* 0x000fca0000000000 */
[----:B------:R-:W-:Y:S01]  /*1ed0*/  IMAD R8, R5, R8, 0x3c000000 ;  /* 0x3c00000005087424 */ /* 0x000fe200078e0208 */
[----:B------:R-:W-:-:S04]  /*1ee0*/  SHF.L.U32 R5, R4, R5, RZ ;  /* 0x0000000504057219 */ /* 0x000fc800000006ff */
[----:B------:R-:W-:-:S04]  /*1ef0*/  LEA.HI R5, R5, R8, RZ, 0x1c ;  /* 0x0000000805057211 */ /* 0x000fc800078fe0ff */
[----:B------:R-:W-:-:S04]  /*1f00*/  LOP3.LUT R5, R5, 0x7f800000, R6, 0xf8, !PT ;  /* 0x7f80000005057812 */ /* 0x000fc800078ef806 */
[----:B------:R-:W-:-:S04]  /*1f10*/  LOP3.LUT R5, R5, R2, RZ, 0x30, !PT ;  /* 0x0000000205057212 */ /* 0x000fc800078e30ff */
[----:B------:R-:W-:-:S04]  /*1f20*/  LOP3.LUT R5, R5, 0x80000000, R0, 0xf8, !PT ;  /* 0x8000000005057812 */ /* 0x000fc800078ef800 */
[----:B------:R-:W-:-:S04]  /*1f30*/  F2FP.BF16.F32.PACK_AB R5, RZ, R5 ;  /* 0x00000005ff05723e */ /* 0x000fc800000010ff */
[----:B------:R-:W-:Y:S01]  /*1f40*/  PRMT R19, R5, 0x7610, R19 ;  /* 0x0000761005137816 */ /* 0x000fe20000000013 */
[----:B------:R-:W-:Y:S06]  /*1f50*/  BRA `(.L_x_8) ;  /* 0x0000000800147947 */ /* 0x000fec0003800000 */
.L_x_19:
[----:B------:R-:W2:Y:S02]  /*1f60*/  LDG.E.U8 R2, desc[UR36][R2.64] ;  /* 0x0000002402027981 */ /* 0x000ea4000c1e1100 */
[C---:B--2---:R-:W-:Y:S02]  /*1f70*/  IMAD.SHL.U32 R0, R2.reuse, 0x2000000, RZ ;  /* 0x0200000002007824 */ /* 0x044fe400078e00ff */
[----:B------:R-:W-:-:S03]  /*1f80*/  IMAD.SHL.U32 R5, R2, 0x1000000, RZ ;  /* 0x0100000002057824 */ /* 0x000fc600078e00ff */
[----:B------:R-:W-:-:S13]  /*1f90*/  ISETP.GE.U32.AND P0, PT, R0, 0x8000000, PT ;  /* 0x080000000000780c */ /* 0x000fda0003f06070 */
[C---:B------:R-:W-:Y:S02]  /*1fa0*/  @!P0 IMAD.SHL.U32 R0, R2.reuse, 0x100, RZ ;  /* 0x0000010002008824 */ /* 0x040fe400078e00ff */
[----:B------:R-:W-:-:S03]  /*1fb0*/  @P0 IMAD.SHL.U32 R4, R2, 0x200000, RZ ;  /* 0x0020000002040824 */ /* 0x000fc600078e00ff */
[----:B------:R-:W-:Y:S02]  /*1fc0*/  @!P0 LOP3.LUT R0, R0, 0x7f00, RZ, 0xc0, !PT ;  /* 0x00007f0000008812 */ /* 0x000fe400078ec0ff */
[----:B------:R-:W-:Y:S02]  /*1fd0*/  @P0 LOP3.LUT R4, R4, 0x70000000, RZ, 0xfc, !PT ;  /* 0x7000000004040812 */ /* 0x000fe400078efcff */
[----:B------:R-:W-:-:S03]  /*1fe0*/  @!P0 LOP3.LUT R0, R0, 0x3f000000, RZ, 0xfc, !PT ;  /* 0x3f00000000008812 */ /* 0x000fc600078efcff */
[----:B------:R-:W-:Y:S02]  /*1ff0*/  @P0 FMUL.FTZ R4, R4, 1.9259299443872358531e-34 ;  /* 0x0780000004040820 */ /* 0x000fe40000410000 */
[----:B------:R-:W-:-:S05]  /*2000*/  @!P0 FADD.FTZ R4, R0, -0.5 ;  /* 0xbf00000000048421 */ /* 0x000fca0000010000 */
[----:B------:R-:W-:-:S04]  /*2010*/  LOP3.LUT R4, R4, 0x80000000, R5, 0xf8, !PT ;  /* 0x8000000004047812 */ /* 0x000fc800078ef805 */
[----:B------:R-:W-:-:S04]  /*2020*/  F2FP.BF16.F32.PACK_AB R4, RZ, R4 ;  /* 0x00000004ff04723e */ /* 0x000fc800000010ff */
[----:B------:R-:W-:Y:S01]  /*2030*/  PRMT R19, R4, 0x7610, R19 ;  /* 0x0000761004137816 */ /* 0x000fe20000000013 */
[----:B------:R-:W-:Y:S06]  /*2040*/  BRA `(.L_x_8) ;  /* 0x0000000400d87947 */ /* 0x000fec0003800000 */
.L_x_18:
[----:B------:R0:W5:Y:S01]  /*2050*/  LDG.E.U16 R19, desc[UR36][R2.64] ;  /* 0x0000002402137981 */ /* 0x000162000c1e1500 */
[----:B------:R-:W-:Y:S05]  /*2060*/  BRA `(.L_x_8) ;  /* 0x0000000400d07947 */ /* 0x000fea0003800000 */
.L_x_15:
[----:B------:R-:W-:-:S13]  /*2070*/  ISETP.GT.AND P0, PT, R4, 0x1b, PT ;  /* 0x0000001b0400780c */ /* 0x000fda0003f04270 */
[----:B------:R-:W-:Y:S05]  /*2080*/  @P0 BRA `(.L_x_20) ;  /* 0x0000000400140947 */ /* 0x000fea0003800000 */
[----:B------:R-:W-:-:S13]  /*2090*/  ISETP.NE.AND P0, PT, R4, 0x19, PT ;  /* 0x000000190400780c */ /* 0x000fda0003f05270 */
[----:B------:R-:W-:Y:S05]  /*20a0*/  @!P0 BRA `(.L_x_21) ;  /* 0x0000000000988947 */ /* 0x000fea0003800000 */
[----:B------:R-:W-:-:S13]  /*20b0*/  ISETP.NE.AND P0, PT, R4, 0x1a, PT ;  /* 0x0000001a0400780c */ /* 0x000fda0003f05270 */
[----:B------:R-:W-:Y:S05]  /*20c0*/  @!P0 BRA `(.L_x_22) ;  /* 0x00000000001c8947 */ /* 0x000fea0003800000 */
[----:B------:R-:W-:-:S13]  /*20d0*/  ISETP.NE.AND P0, PT, R4, 0x1b, PT ;  /* 0x0000001b0400780c */ /* 0x000fda0003f05270 */
[----:B------:R-:W-:Y:S05]  /*20e0*/  @P0 BRA `(.L_x_7) ;  /* 0x0000000400440947 */ /* 0x000fea0003800000 */
[----:B------:R-:W2:Y:S02]  /*20f0*/  LDG.E.U16 R0, desc[UR36][R2.64] ;  /* 0x0000002402007981 */ /* 0x000ea4000c1e1500 */
[----:B--2---:R-:W-:-:S04]  /*2100*/  I2FP.F32.U32 R0, R0 ;  /* 0x0000000000007245 */ /* 0x004fc80000201000 */
[----:B------:R-:W-:-:S04]  /*2110*/  F2FP.BF16.F32.PACK_AB R0, RZ, R0 ;  /* 0x00000000ff00723e */ /* 0x000fc800000010ff */
[----:B------:R-:W-:Y:S01]  /*2120*/  PRMT R19, R0, 0x7610, R19 ;  /* 0x0000761000137816 */ /* 0x000fe20000000013 */
[----:B------:R-:W-:Y:S06]  /*2130*/  BRA `(.L_x_8) ;  /* 0x00000004009c7947 */ /* 0x000fec0003800000 */
.L_x_22:
[----:B------:R-:W2:Y:S01]  /*2140*/  LDG.E.U8 R2, desc[UR36][R2.64] ;  /* 0x0000002402027981 */ /* 0x000ea2000c1e1100 */
[----:B------:R-:W-:Y:S01]  /*2150*/  BSSY B0, `(.L_x_23) ;  /* 0x0000018000007945 */ /* 0x000fe20003800000 */
[----:B------:R-:W-:Y:S01]  /*2160*/  IMAD.MOV.U32 R0, RZ, RZ, RZ ;  /* 0x000000ffff007224 */ /* 0x000fe200078e00ff */
[----:B--2---:R-:W-:-:S13]  /*2170*/  ISETP.NE.AND P0, PT, R2, RZ, PT ;  /* 0x000000ff0200720c */ /* 0x004fda0003f05270 */
[----:B------:R-:W-:Y:S05]  /*2180*/  @!P0 BRA `(.L_x_24) ;  /* 0x0000000000508947 */ /* 0x000fea0003800000 */
[----:B------:R-:W-:-:S13]  /*2190*/  ISETP.NE.AND P0, PT, R2, 0x80, PT ;  /* 0x000000800200780c */ /* 0x000fda0003f05270 */
[----:B------:R-:W-:Y:S01]  /*21a0*/  @!P0 IMAD.MOV.U32 R0, RZ, RZ, 0x7f800001 ;  /* 0x7f800001ff008424 */ /* 0x000fe200078e00ff */
[----:B------:R-:W-:Y:S06]  /*21b0*/  @!P0 BRA `(.L_x_24) ;  /* 0x0000000000448947 */ /* 0x000fec0003800000 */
[C---:B------:R-:W-:Y:S01]  /*21c0*/  LOP3.LUT P0, R0, R2.reuse, 0x78, RZ, 0xc0, !PT ;  /* 0x0000007802007812 */ /* 0x040fe2000780c0ff */
[----:B------:R-:W-:Y:S01]  /*21d0*/  BSSY B1, `(.L_x_25) ;  /* 0x000000c000017945 */ /* 0x000fe20003800000 */
[----:B------:R-:W-:Y:S02]  /*21e0*/  SHF.R.U32.HI R3, RZ, 0x7, R2 ;  /* 0x00000007ff037819 */ /* 0x000fe40000011602 */
[----:B------:R-:W-:Y:S02]  /*21f0*/  LOP3.LUT R2, R2, 0x7, RZ, 0xc0, !PT ;  /* 0x0000000702027812 */ /* 0x000fe400078ec0ff */
[----:B------:R-:W-:Y:S01]  /*2200*/  SHF.R.U32.HI R0, RZ, 0x3, R0 ;  /* 0x00000003ff007819 */ /* 0x000fe20000011600 */
[----:B------:R-:W-:-:S06]  /*2210*/  IMAD.U32 R4, R3, -0x80000000, RZ ;  /* 0x8000000003047824 */ /* 0x000fcc00078e00ff */
[----:B------:R-:W-:Y:S05]  /*2220*/  @P0 BRA `(.L_x_26) ;  /* 0x0000000000180947 */ /* 0x000fea0003800000 */
[----:B------:R-:W0:Y:S02]  /*2230*/  FLO.U32 R3, R2 ;  /* 0x0000000200037300 */ /* 0x000e2400000e0000 */
[----:B0-----:R-:W-:-:S04]  /*2240*/  IADD3 R3, -R3, 0x1f, RZ ;  /* 0x0000001f03037810 */ /* 0x001fc80007ffe1ff */
[----:B------:R-:W-:Y:S01]  /*2250*/  IADD3 R0, R0, 0x1d, -R3 ;  /* 0x0000001d00007810 */ /* 0x000fe20007ffe803 */
[----:B------:R-:W-:-:S05]  /*2260*/  VIADD R5, R3, 0xffffffe4 ;  /* 0xffffffe403057836 */ /* 0x000fca0000000000 */
[----:B------:R-:W-:-:S04]  /*2270*/  SHF.L.U32 R5, R2, R5, RZ ;  /* 0x0000000502057219 */ /* 0x000fc800000006ff */
[----:B------:R-:W-:-:S07]  /*2280*/  LOP3.LUT R2, R5, 0x7, RZ, 0xc0, !PT ;  /* 0x0000000705027812 */ /* 0x000fce00078ec0ff */
.L_x_26:
[----:B------:R-:W-:Y:S05]  /*2290*/  BSYNC B1 ;  /* 0x0000000000017941 */ /* 0x000fea0003800000 */
.L_x_25:
[----:B------:R-:W-:Y:S01]  /*22a0*/  LEA R3, R0, 0x3b800000, 0x17 ;  /* 0x3b80000000037811 */ /* 0x000fe200078eb8ff */
[----:B------:R-:W-:-:S05]  /*22b0*/  IMAD.SHL.U32 R0, R2, 0x100000, RZ ;  /* 0x0010000002007824 */ /* 0x000fca00078e00ff */
[----:B------:R-:W-:-:S07]  /*22c0*/  LOP3.LUT R0, R3, R0, R4, 0xfe, !PT ;  /* 0x0000000003007212 */ /* 0x000fce00078efe04 */
.L_x_24:
[----:B------:R-:W-:Y:S05]  /*22d0*/  BSYNC B0 ;  /* 0x0000000000007941 */ /* 0x000fea0003800000 */
.L_x_23:
[----:B------:R-:W-:-:S04]  /*22e0*/  F2FP.BF16.F32.PACK_AB R0, RZ, R0 ;  /* 0x00000000ff00723e */ /* 0x000fc800000010ff */
[----:B------:R-:W-:Y:S01]  /*22f0*/  PRMT R19, R0, 0x7610, R19 ;  /* 0x0000761000137816 */ /* 0x000fe20000000013 */
[----:B------:R-:W-:Y:S06]  /*2300*/  BRA `(.L_x_8) ;  /* 0x0000000400287947 */ /* 0x000fec0003800000 */
.L_x_21:
        /* <DEDUP_REMOVED lines=21> */
.L_x_30:
[----:B------:R-:W-:Y:S05]  /*2460*/  BSYNC B1 ;  /* 0x0000000000017941 */ /* 0x000fea0003800000 */
.L_x_29:
[----:B------:R-:W-:Y:S01]  /*2470*/  LEA R3, R0, 0x37800000, 0x17 ;  /* 0x3780000000037811 */ /* 0x000fe200078eb8ff */
[----:B------:R-:W-:-:S05]  /*2480*/  IMAD.SHL.U32 R0, R2, 0x200000, RZ ;  /* 0x0020000002007824 */ /* 0x000fca00078e00ff */
[----:B------:R-:W-:-:S07]  /*2490*/  LOP3.LUT R0, R3, R0, R4, 0xfe, !PT ;  /* 0x0000000003007212 */ /* 0x000fce00078efe04 */
.L_x_28:
[----:B------:R-:W-:Y:S05]  /*24a0*/  BSYNC B0 ;  /* 0x0000000000007941 */ /* 0x000fea0003800000 */
.L_x_27:
[----:B------:R-:W-:-:S04]  /*24b0*/  F2FP.BF16.F32.PACK_AB R0, RZ, R0 ;  /* 0x00000000ff00723e */ /* 0x000fc800000010ff */
[----:B------:R-:W-:Y:S01]  /*24c0*/  PRMT R19, R0, 0x7610, R19 ;  /* 0x0000761000137816 */ /* 0x000fe20000000013 */
[----:B------:R-:W-:Y:S06]  /*24d0*/  BRA `(.L_x_8) ;  /* 0x0000000000b47947 */ /* 0x000fec0003800000 */
.L_x_20:
[----:B------:R-:W-:-:S13]  /*24e0*/  ISETP.NE.AND P0, PT, R4, 0x1c, PT ;  /* 0x0000001c0400780c */ /* 0x000fda0003f05270 */
[----:B------:R-:W-:Y:S05]  /*24f0*/  @!P0 BRA `(.L_x_31) ;  /* 0x00000000009c8947 */ /* 0x000fea0003800000 */
[----:B------:R-:W-:-:S13]  /*2500*/  ISETP.NE.AND P0, PT, R4, 0x1d, PT ;  /* 0x0000001d0400780c */ /* 0x000fda0003f05270 */
[----:B------:R-:W-:Y:S05]  /*2510*/  @!P0 BRA `(.L_x_32) ;  /* 0x0000000000808947 */ /* 0x000fea0003800000 */
[----:B------:R-:W-:-:S13]  /*2520*/  ISETP.NE.AND P0, PT, R4, 0x2c, PT ;  /* 0x0000002c0400780c */ /* 0x000fda0003f05270 */
[----:B------:R-:W-:Y:S05]  /*2530*/  @P0 BRA `(.L_x_7) ;  /* 0x0000000000300947 */ /* 0x000fea0003800000 */
[----:B------:R-:W2:Y:S01]  /*2540*/  LDG.E.U8 R2, desc[UR36][R2.64] ;  /* 0x0000002402027981 */ /* 0x000ea2000c1e1100 */
[----:B------:R-:W-:Y:S01]  /*2550*/  BSSY B0, `(.L_x_33) ;  /* 0x0000007000007945 */ /* 0x000fe20003800000 */
[----:B------:R-:W-:Y:S01]  /*2560*/  IMAD.MOV.U32 R0, RZ, RZ, 0x400000 ;  /* 0x00400000ff007424 */ /* 0x000fe200078e00ff */
[----:B--2---:R-:W-:-:S13]  /*2570*/  ISETP.NE.AND P0, PT, R2, RZ, PT ;  /* 0x000000ff0200720c */ /* 0x004fda0003f05270 */
[----:B------:R-:W-:Y:S05]  /*2580*/  @!P0 BRA `(.L_x_34) ;  /* 0x00000000000c8947 */ /* 0x000fea0003800000 */
[----:B------:R-:W-:-:S13]  /*2590*/  ISETP.NE.AND P0, PT, R2, 0xff, PT ;  /* 0x000000ff0200780c */ /* 0x000fda0003f05270 */
[----:B------:R-:W-:Y:S02]  /*25a0*/  @!P0 IMAD.MOV.U32 R0, RZ, RZ, 0x7f800001 ;  /* 0x7f800001ff008424 */ /* 0x000fe400078e00ff */
[----:B------:R-:W-:-:S07]  /*25b0*/  @P0 IMAD.SHL.U32 R0, R2, 0x800000, RZ ;  /* 0x0080000002000824 */ /* 0x000fce00078e00ff */
.L_x_34:
[----:B------:R-:W-:Y:S05]  /*25c0*/  BSYNC B0 ;  /* 0x0000000000007941 */ /* 0x000fea0003800000 */
.L_x_33:
[----:B------:R-:W-:-:S04]  /*25d0*/  F2FP.BF16.F32.PACK_AB R0, RZ, R0 ;  /* 0x00000000ff00723e */ /* 0x000fc800000010ff */
[----:B------:R-:W-:Y:S01]  /*25e0*/  PRMT R19, R0, 0x7610, R19 ;  /* 0x0000761000137816 */ /* 0x000fe20000000013 */
[----:B------:R-:W-:Y:S06]  /*25f0*/  BRA `(.L_x_8) ;  /* 0x00000000006c7947 */ /* 0x000fec0003800000 */
.L_x_7:
[----:B------:R-:W-:Y:S01]  /*2600*/  MOV R2, 0x0 ;  /* 0x0000000000027802 */ /* 0x000fe20000000f00 */
[----:B------:R-:W-:Y:S01]  /*2610*/  ULDC.64 UR4, c[0x4][0x128] ;  /* 0x01004a0000047ab9 */ /* 0x000fe20000000a00 */
[----:B------:R-:W-:Y:S01]  /*2620*/  ULDC.64 UR6, c[0x4][0x38] ;  /* 0x01000e0000067ab9 */ /* 0x000fe20000000a00 */
[----:B------:R-:W-:Y:S02]  /*2630*/  IMAD.U32 R4, RZ, RZ, UR4 ;  /* 0x00000004ff047e24 */ /* 0x000fe4000f8e00ff */
[----:B------:R-:W-:Y:S01]  /*2640*/  IMAD.U32 R5, RZ, RZ, UR5 ;  /* 0x00000005ff057e24 */ /* 0x000fe2000f8e00ff */
[----:B------:R-:W0:Y:S01]  /*2650*/  LDC.64 R2, c[0x4][R2] ;  /* 0x0100000002027b82 */ /* 0x000e220000000a00 */
[----:B------:R-:W-:Y:S01]  /*2660*/  ULDC.64 UR4, c[0x4][0x130] ;  /* 0x01004c0000047ab9 */ /* 0x000fe20000000a00 */
[----:B------:R-:W-:Y:S02]  /*2670*/  IMAD.U32 R10, RZ, RZ, UR6 ;  /* 0x00000006ff0a7e24 */ /* 0x000fe4000f8e00ff */
[----:B------:R-:W-:-:S02]  /*2680*/  IMAD.U32 R6, RZ, RZ, UR4 ;  /* 0x00000004ff067e24 */ /* 0x000fc4000f8e00ff */
[----:B------:R-:W-:Y:S02]  /*2690*/  IMAD.U32 R7, RZ, RZ, UR5 ;  /* 0x00000005ff077e24 */ /* 0x000fe4000f8e00ff */
[----:B------:R-:W-:Y:S02]  /*26a0*/  IMAD.U32 R11, RZ, RZ, UR7 ;  /* 0x00000007ff0b7e24 */ /* 0x000fe4000f8e00ff */
[----:B------:R-:W-:Y:S02]  /*26b0*/  IMAD.MOV.U32 R8, RZ, RZ, 0x4e ;  /* 0x0000004eff087424 */ /* 0x000fe400078e00ff */
[----:B------:R-:W-:Y:S02]  /*26c0*/  IMAD.MOV.U32 R12, RZ, RZ, 0x1 ;  /* 0x00000001ff0c7424 */ /* 0x000fe400078e00ff */
[----:B------:R-:W-:-:S07]  /*26d0*/  IMAD.MOV.U32 R13, RZ, RZ, RZ ;  /* 0x000000ffff0d7224 */ /* 0x000fce00078e00ff */
[----:B------:R-:W-:-:S07]  /*26e0*/  LEPC R20, `(.L_x_35) ;  /* 0x000000001014794e */ /* 0x000fce0000000000 */
[----:B0-----:R-:W-:Y:S05]  /*26f0*/  CALL.ABS.NOINC R2 ;  /* 0x0000000002007343 */ /* 0x001fea0003c00000 */
.L_x_35:
[----:B------:R-:W-:Y:S01]  /*2700*/  PRMT R19, RZ, 0x7610, R19 ;  /* 0x00007610ff137816 */ /* 0x000fe20000000013 */
[----:B------:R-:W-:Y:S06]  /*2710*/  BRA `(.L_x_8) ;  /* 0x0000000000247947 */ /* 0x000fec0003800000 */
.L_x_32:
[----:B------:R-:W2:Y:S02]  /*2720*/  LDG.E.64 R2, desc[UR36][R2.64] ;  /* 0x0000002402027981 */ /* 0x000ea4000c1e1b00 */
[----:B--2---:R-:W0:Y:S02]  /*2730*/  I2F.U64 R0, R2 ;  /* 0x0000000200007312 */ /* 0x004e240000301000 */
[----:B0-----:R-:W-:-:S04]  /*2740*/  F2FP.BF16.F32.PACK_AB R0, RZ, R0 ;  /* 0x00000000ff00723e */ /* 0x001fc800000010ff */
[----:B------:R-:W-:Y:S01]  /*2750*/  PRMT R19, R0, 0x7610, R19 ;  /* 0x0000761000137816 */ /* 0x000fe20000000013 */
[----:B------:R-:W-:Y:S06]  /*2760*/  BRA `(.L_x_8) ;  /* 0x0000000000107947 */ /* 0x000fec0003800000 */
.L_x_31:
[----:B------:R-:W2:Y:S02]  /*2770*/  LDG.E R2, desc[UR36][R2.64] ;  /* 0x0000002402027981 */ /* 0x000ea4000c1e1900 */
[----:B--2---:R-:W-:-:S04]  /*2780*/  I2FP.F32.U32 R0, R2 ;  /* 0x0000000200007245 */ /* 0x004fc80000201000 */
[----:B------:R-:W-:-:S04]  /*2790*/  F2FP.BF16.F32.PACK_AB R0, RZ, R0 ;  /* 0x00000000ff00723e */ /* 0x000fc800000010ff */
[----:B------:R-:W-:-:S07]  /*27a0*/  PRMT R19, R0, 0x7610, R19 ;  /* 0x0000761000137816 */ /* 0x000fce0000000013 */
.L_x_8:
[----:B------:R-:W1:Y:S01]  /*27b0*/  LDC.U8 R4, c[0x0][0x4a2] ;  /* 0x00012880ff047b82 */ /* 0x000e620000000000 */
[----:B------:R-:W-:Y:S02]  /*27c0*/  ULDC.64 UR4, c[0x0][0x488] ;  /* 0x0001220000047ab9 */ /* 0x000fe40000000a00 */
[----:B0-----:R-:W-:-:S05]  /*27d0*/  IADD3 R2, P1, R22, UR4, RZ ;  /* 0x0000000416027c10 */ /* 0x001fca000ff3e0ff */
[----:B------:R-:W-:Y:S01]  /*27e0*/  IMAD.X R3, RZ, RZ, UR5, P1 ;  /* 0x00000005ff037e24 */ /* 0x000fe200088e06ff */
[----:B-1----:R-:W-:-:S04]  /*27f0*/  PRMT R0, R4, 0x9910, RZ ;  /* 0x0000991004007816 */ /* 0x002fc800000000ff */
        /* <DEDUP_REMOVED lines=12> */
[----:B0-----:R-:W-:Y:S01]  /*28c0*/  F2FP.BF16.F32.PACK_AB R0, RZ, R0 ;  /* 0x00000000ff00723e */ /* 0x001fe200000010ff */
[----:B------:R-:W-:Y:S06]  /*28d0*/  BRA `(.L_x_41) ;  /* 0x0000000c00a07947 */ /* 0x000fec0003800000 */
.L_x_39:
[----:B------:R-:W2:Y:S02]  /*28e0*/  LDG.E.U8 R2, desc[UR36][R2.64] ;  /* 0x0000002402027981 */ /* 0x000ea4000c1e1100 */
[----:B--2---:R-:W-:-:S04]  /*28f0*/  I2FP.F32.U32 R0, R2 ;  /* 0x0000000200007245 */ /* 0x004fc80000201000 */
[----:B------:R-:W-:Y:S01]  /*2900*/  F2FP.BF16.F32.PACK_AB R0, RZ, R0 ;  /* 0x00000000ff00723e */ /* 0x000fe200000010ff */
[----:B------:R-:W-:Y:S06]  /*2910*/  BRA `(.L_x_41) ;  /* 0x0000000c00907947 */ /* 0x000fec0003800000 */
.L_x_38:
        /* <DEDUP_REMOVED lines=8> */
[----:B0-----:R-:W-:Y:S01]  /*29a0*/  F2FP.BF16.F32.PACK_AB R0, RZ, R0 ;  /* 0x00000000ff00723e */ /* 0x001fe200000010ff */
[----:B------:R-:W-:Y:S06]  /*29b0*/  BRA `(.L_x_41) ;  /* 0x0000000c00687947 */ /* 0x000fec0003800000 */
.L_x_43:
[----:B------:R-:W2:Y:S02]  /*29c0*/  LDG.E R2, desc[UR36][R2.64] ;  /* 0x0000002402027981 */ /* 0x000ea4000c1e1900 */
[----:B--2---:R-:W-:-:S04]  /*29d0*/  I2FP.F32.S32 R0, R2 ;  /* 0x0000000200007245 */ /* 0x004fc80000201400 */
[----:B------:R-:W-:Y:S01]  /*29e0*/  F2FP.BF16.F32.PACK_AB R0, RZ, R0 ;  /* 0x00000000ff00723e */ /* 0x000fe200000010ff */
[----:B------:R-:W-:Y:S06]  /*29f0*/  BRA `(.L_x_41) ;  /* 0x0000000c00587947 */ /* 0x000fec0003800000 */
.L_x_42:
[----:B------:R-:W2:Y:S02]  /*2a00*/  LDG.E.U16 R2, desc[UR36][R2.64] ;  /* 0x0000002402027981 */ /* 0x000ea4000c1e1500 */
[----:B--2---:R-:W0:Y:S02]  /*2a10*/  I2F.S16 R0, R2 ;  /* 0x0000000200007306 */ /* 0x004e240000101400 */
[----:B0-----:R-:W-:Y:S01]  /*2a20*/  F2FP.BF16.F32.PACK_AB R0, RZ, R0 ;  /* 0x00000000ff00723e */ /* 0x001fe200000010ff */
[----:B------:R-:W-:Y:S06]  /*2a30*/  BRA `(.L_x_41) ;  /* 0x0000000c00487947 */ /* 0x000fec0003800000 */
.L_x_37:
        /* <DEDUP_REMOVED lines=9> */
.L_x_45:
[----:B------:R-:W2:Y:S02]  /*2ad0*/  LDG.E.U16 R0, desc[UR36][R2.64] ;  /* 0x0000002402007981 */ /* 0x000ea4000c1e1500 */
[----:B--2---:R-:W-:-:S05]  /*2ae0*/  HADD2.F32 R0, -RZ, R0.H0_H0 ;  /* 0x20000000ff007230 */ /* 0x004fca0000004100 */
[----:B------:R-:W-:Y:S01]  /*2af0*/  F2FP.BF16.F32.PACK_AB R0, RZ, R0 ;  /* 0x00000000ff00723e */ /* 0x000fe200000010ff */
[----:B------:R-:W-:Y:S06]  /*2b00*/  BRA `(.L_x_41) ;  /* 0x0000000c00147947 */ /* 0x000fec0003800000 */
.L_x_44:
        /* <DEDUP_REMOVED lines=9> */
.L_x_47:
[----:B------:R-:W2:Y:S02]  /*2ba0*/  LDG.E.U16 R2, desc[UR36][R2.64] ;  /* 0x0000002402027981 */ /* 0x000ea4000c1e1500 */
[----:B--2---:R-:W-:-:S05]  /*2bb0*/  HADD2.F32 R0, -RZ, R2.H0_H0 ;  /* 0x20000002ff007230 */ /* 0x004fca0000004100 */
[----:B------:R-:W-:Y:S01]  /*2bc0*/  F2FP.BF16.F32.PACK_AB R0, RZ, R0 ;  /* 0x00000000ff00723e */ /* 0x000fe200000010ff */
[----:B------:R-:W-:Y:S06]  /*2bd0*/  BRA `(.L_x_41) ;  /* 0x0000000800e07947 */ /* 0x000fec0003800000 */
.L_x_46:
[----:B------:R-:W2:Y:S01]  /*2be0*/  LDG.E.64 R2, desc[UR36][R2.64] ;  /* 0x0000002402027981 */ /* 0x000ea2000c1e1b00 */
[----:B------:R-:W-:Y:S01]  /*2bf0*/  UMOV UR4, 0xf0000000 ;  /* 0xf000000000047882 */ /* 0x000fe20000000000 */
[----:B------:R-:W-:Y:S01]  /*2c00*/  UMOV UR5, 0x380fffff ;  /* 0x380fffff00057882 */ /* 0x000fe20000000000 */
[----:B--2---:R-:W0:Y:S01]  /*2c10*/  F2F.F32.F64 R0, R2 ;  /* 0x0000000200007310 */ /* 0x004e220000301000 */
[----:B------:R-:W-:-:S14]  /*2c20*/  DSETP.GEU.AND P0, PT, |R2|, UR4, PT ;  /* 0x0000000402007e2a */ /* 0x000fdc000bf0e200 */
[----:B0-----:R-:W-:-:S05]  /*2c30*/  @!P0 FMUL R0, R0, 1.175494350822287508e-38 ;  /* 0x0080000000008820 */ /* 0x001fca0000400000 */
[----:B------:R-:W-:Y:S01]  /*2c40*/  F2FP.BF16.F32.PACK_AB R0, RZ, R0 ;  /* 0x00000000ff00723e */ /* 0x000fe200000010ff */
[----:B------:R-:W-:Y:S06]  /*2c50*/  BRA `(.L_x_41) ;  /* 0x0000000800c07947 */ /* 0x000fec0003800000 */
.L_x_36:
        /* <DEDUP_REMOVED lines=11> */
[----:B------:R-:W-:Y:S01]  /*2d10*/  F2FP.BF16.F32.PACK_AB R0, RZ, R0 ;  /* 0x00000000ff00723e */ /* 0x000fe200000010ff */
[----:B------:R-:W-:Y:S06]  /*2d20*/  BRA `(.L_x_41) ;  /* 0x00000008008c7947 */ /* 0x000fec0003800000 */
.L_x_50:
        /* <DEDUP_REMOVED lines=8> */
.L_x_49:
        /* <DEDUP_REMOVED lines=28> */
.L_x_52:
        /* <DEDUP_REMOVED lines=15> */
.L_x_51:
[----:B------:R0:W5:Y:S01]  /*3060*/  LDG.E.U16 R0, desc[UR36][R2.64] ;  /* 0x0000002402007981 */ /* 0x000162000c1e1500 */
[----:B------:R-:W-:Y:S05]  /*3070*/  BRA `(.L_x_41) ;  /* 0x0000000400b87947 */ /* 0x000fea0003800000 */
.L_x_48:
        /* <DEDUP_REMOVED lines=10> */
[----:B------:R-:W-:Y:S01]  /*3120*/  F2FP.BF16.F32.PACK_AB R0, RZ, R0 ;  /* 0x00000000ff00723e */ /* 0x000fe200000010ff */
[----:B------:R-:W-:Y:S06]  /*3130*/  BRA `(.L_x_41) ;  /* 0x0000000400887947 */ /* 0x000fec0003800000 */
.L_x_55:
        /* <DEDUP_REMOVED lines=21> */
.L_x_59:
[----:B------:R-:W-:Y:S05]  /*3290*/  BSYNC B1 ;  /* 0x0000000000017941 */ /* 0x000fea0003800000 */
.L_x_58:
[----:B------:R-:W-:Y:S01]  /*32a0*/  LEA R3, R0, 0x3b800000, 0x17 ;  /* 0x3b80000000037811 */ /* 0x000fe200078eb8ff */
[----:B------:R-:W-:-:S05]  /*32b0*/  IMAD.SHL.U32 R0, R2, 0x100000, RZ ;  /* 0x0010000002007824 */ /* 0x000fca00078e00ff */
[----:B------:R-:W-:-:S07]  /*32c0*/  LOP3.LUT R0, R3, R0, R4, 0xfe, !PT ;  /* 0x0000000003007212 */ /* 0x000fce00078efe04 */
.L_x_57:
[----:B------:R-:W-:Y:S05]  /*32d0*/  BSYNC B0 ;  /* 0x0000000000007941 */ /* 0x000fea0003800000 */
.L_x_56:
[----:B------:R-:W-:Y:S01]  /*32e0*/  F2FP.BF16.F32.PACK_AB R0, RZ, R0 ;  /* 0x00000000ff00723e */ /* 0x000fe200000010ff */
[----:B------:R-:W-:Y:S06]  /*32f0*/  BRA `(.L_x_41) ;  /* 0x0000000400187947 */ /* 0x000fec0003800000 */
.L_x_54:
        /* <DEDUP_REMOVED lines=21> */
.L_x_63:
[----:B------:R-:W-:Y:S05]  /*3450*/  BSYNC B1 ;  /* 0x0000000000017941 */ /* 0x000fea0003800000 */
.L_x_62:
[----:B------:R-:W-:Y:S01]  /*3460*/  LEA R3, R0, 0x37800000, 0x17 ;  /* 0x3780000000037811 */ /* 0x000fe200078eb8ff */
[----:B------:R-:W-:-:S05]  /*3470*/  IMAD.SHL.U32 R0, R2, 0x200000, RZ ;  /* 0x0020000002007824 */ /* 0x000fca00078e00ff */
[----:B------:R-:W-:-:S07]  /*3480*/  LOP3.LUT R0, R3, R0, R4, 0xfe, !PT ;  /* 0x0000000003007212 */ /* 0x000fce00078efe04 */
.L_x_61:
[----:B------:R-:W-:Y:S05]  /*3490*/  BSYNC B0 ;  /* 0x0000000000007941 */ /* 0x000fea0003800000 */
.L_x_60:
[----:B------:R-:W-:Y:S01]  /*34a0*/  F2FP.BF16.F32.PACK_AB R0, RZ, R0 ;  /* 0x00000000ff00723e */ /* 0x000fe200000010ff */
[----:B------:R-:W-:Y:S06]  /*34b0*/  BRA `(.L_x_41) ;  /* 0x0000000000a87947 */ /* 0x000fec0003800000 */
.L_x_53:
        /* <DEDUP_REMOVED lines=14> */
.L_x_67:
[----:B------:R-:W-:Y:S05]  /*35a0*/  BSYNC B0 ;  /* 0x0000000000007941 */ /* 0x000fea0003800000 */
.L_x_66:
[----:B------:R-:W-:Y:S01]  /*35b0*/  F2FP.BF16.F32.PACK_AB R0, RZ, R0 ;  /* 0x00000000ff00723e */ /* 0x000fe200000010ff */
[----:B------:R-:W-:Y:S06]  /*35c0*/  BRA `(.L_x_41) ;  /* 0x0000000000647947 */ /* 0x000fec0003800000 */
.L_x_40:
        /* <DEDUP_REMOVED lines=15> */
[----:B0----5:R-:W-:Y:S05]  /*36c0*/  CALL.ABS.NOINC R2 ;  /* 0x0000000002007343 */ /* 0x021fea0003c00000 */
.L_x_68:
[----:B------:R-:W-:Y:S01]  /*36d0*/  PRMT R0, RZ, 0x7610, R0 ;  /* 0x00007610ff007816 */ /* 0x000fe20000000000 */
[----:B------:R-:W-:Y:S06]  /*36e0*/  BRA `(.L_x_41) ;  /* 0x00000000001c7947 */ /* 0x000fec0003800000 */
.L_x_65:
[----:B------:R-:W2:Y:S02]  /*36f0*/  LDG.E.64 R2, desc[UR36][R2.64] ;  /* 0x0000002402027981 */ /* 0x000ea4000c1e1b00 */
[----:B--2---:R-:W0:Y:S02]  /*3700*/  I2F.U64 R0, R2 ;  /* 0x0000000200007312 */ /* 0x004e240000301000 */
[----:B0-----:R-:W-:Y:S01]  /*3710*/  F2FP.BF16.F32.PACK_AB R0, RZ, R0 ;  /* 0x00000000ff00723e */ /* 0x001fe200000010ff */
[----:B------:R-:W-:Y:S06]  /*3720*/  BRA `(.L_x_41) ;  /* 0x00000000000c7947 */ /* 0x000fec0003800000 */
.L_x_64:
[----:B------:R-:W2:Y:S02]  /*3730*/  LDG.E R2, desc[UR36][R2.64] ;  /* 0x0000002402027981 */ /* 0x000ea4000c1e1900 */
[----:B--2---:R-:W-:-:S04]  /*3740*/  I2FP.F32.U32 R0, R2 ;  /* 0x0000000200007245 */ /* 0x004fc80000201000 */
[----:B------:R-:W-:-:S07]  /*3750*/  F2FP.BF16.F32.PACK_AB R0, RZ, R0 ;  /* 0x00000000ff00723e */ /* 0x000fce00000010ff */
.L_x_41:
[----:B0-----:R-:W0:Y:S01]  /*3760*/  LDC.U8 R2, c[0x0][0x4a0] ;  /* 0x00012800ff027b82 */ /* 0x001e220000000000 */
[----:B-----5:R-:W-:Y:S01]  /*3770*/  IMAD.U32 R0, R0, 0x10000, RZ ;  /* 0x0001000000007824 */ /* 0x020fe200078e00ff */
[----:B------:R-:W-:Y:S01]  /*3780*/  ULDC.64 UR4, c[0x0][0x490] ;  /* 0x0001240000047ab9 */ /* 0x000fe20000000a00 */
[----:B------:R-:W-:-:S03]  /*3790*/  IMAD.U32 R19, R19, 0x10000, RZ ;  /* 0x0001000013137824 */ /* 0x000fc600078e00ff */
[C---:B------:R-:W-:Y:S02]  /*37a0*/  FSETP.GTU.FTZ.AND P0, PT, R0.reuse, UR4, PT ;  /* 0x0000000400007c0b */ /* 0x040fe4000bf1c000 */
[----:B------:R-:W-:-:S04]  /*37b0*/  FSETP.GE.FTZ.AND P1, PT, R0, UR5, PT ;  /* 0x0000000500007c0b */ /* 0x000fc8000bf36000 */
[----:B------:R-:W-:-:S04]  /*37c0*/  PLOP3.LUT P0, PT, P0, P1, PT, 0x20, 0x0 ;  /* 0x000000000000781c */ /* 0x000fc80000702470 */
[----:B------:R-:W-:-:S06]  /*37d0*/  FSEL R19, R19, RZ, P0 ;  /* 0x000000ff13137208 */ /* 0x000fcc0000000000 */
[----:B------:R-:W1:Y:S01]  /*37e0*/  F2F.BF16.F32 R19, R19 ;  /* 0x0000001300137304 */ /* 0x000e620000202000 */
[----:B0-----:R-:W-:-:S04]  /*37f0*/  PRMT R0, R2, 0x9910, RZ ;  /* 0x0000991002007816 */ /* 0x001fc800000000ff */
[----:B------:R-:W-:-:S13]  /*3800*/  ISETP.GT.AND P0, PT, R0, 0x9, PT ;  /* 0x000000090000780c */ /* 0x000fda0003f04270 */
[----:B-1----:R-:W-:Y:S05]  /*3810*/  @P0 BRA `(.L_x_69) ;  /* 0x00000004000c0947 */ /* 0x002fea0003800000 */
        /* <DEDUP_REMOVED lines=8> */
[----:B------:R-:W-:-:S04]  /*38a0*/  IMAD.U32 R0, R19, 0x10000, RZ ;  /* 0x0001000013007824 */ /* 0x000fc800078e00ff */
[----:B------:R-:W0:Y:S02]  /*38b0*/  F2I.FTZ.TRUNC.NTZ R3, R0 ;  /* 0x0000000000037305 */ /* 0x000e24000021f100 */
[----:B0-----:R0:W-:Y:S01]  /*38c0*/  STG.E.U8 desc[UR36][R16.64], R3 ;  /* 0x0000000310007986 */ /* 0x0011e2000c101124 */
[----:B------:R-:W-:Y:S05]  /*38d0*/  BRA `(.L_x_74) ;  /* 0x0000000c00947947 */ /* 0x000fea0003800000 */
.L_x_72:
[----:B------:R-:W-:-:S06]  /*38e0*/  IMAD.U32 R3, R19, 0x10000, RZ ;  /* 0x0001000013037824 */ /* 0x000fcc00078e00ff */
[----:B------:R-:W0:Y:S02]  /*38f0*/  F2I.S64.TRUNC R2, R3 ;  /* 0x0000000300027311 */ /* 0x000e24000020d900 */
[----:B0-----:R1:W-:Y:S01]  /*3900*/  STG.E.U8 desc[UR36][R16.64], R2 ;  /* 0x0000000210007986 */ /* 0x0013e2000c101124 */
[----:B------:R-:W-:Y:S05]  /*3910*/  BRA `(.L_x_74) ;  /* 0x0000000c00847947 */ /* 0x000fea0003800000 */
.L_x_71:
[----:B------:R-:W-:-:S13]  /*3920*/  ISETP.NE.AND P0, PT, R0, 0x2, PT ;  /* 0x000000020000780c */ /* 0x000fda0003f05270 */
[----:B------:R-:W-:Y:S05]  /*3930*/  @!P0 BRA `(.L_x_75) ;  /* 0x0000000000308947 */ /* 0x000fea0003800000 */
[----:B------:R-:W-:-:S13]  /*3940*/  ISETP.NE.AND P0, PT, R0, 0x3, PT ;  /* 0x000000030000780c */ /* 0x000fda0003f05270 */
[----:B------:R-:W-:Y:S05]  /*3950*/  @!P0 BRA `(.L_x_76) ;  /* 0x0000000000188947 */ /* 0x000fea0003800000 */
[----:B------:R-:W-:-:S13]  /*3960*/  ISETP.NE.AND P0, PT, R0, 0x4, PT ;  /* 0x000000040000780c */ /* 0x000fda0003f05270 */
[----:B------:R-:W-:Y:S05]  /*3970*/  @P0 BRA `(.L_x_73) ;  /* 0x0000000c000c0947 */ /* 0x000fea0003800000 */
[----:B------:R-:W-:-:S06]  /*3980*/  IMAD.U32 R2, R19, 0x10000, RZ ;  /* 0x0001000013027824 */ /* 0x000fcc00078e00ff */
[----:B------:R-:W0:Y:S02]  /*3990*/  F2I.S64.TRUNC R2, R2 ;  /* 0x0000000200027311 */ /* 0x000e24000020d900 */
[----:B0-----:R4:W-:Y:S01]  /*39a0*/  STG.E.64 desc[UR36][R16.64], R2 ;  /* 0x0000000210007986 */ /* 0x0019e2000c101b24 */
[----:B------:R-:W-:Y:S05]  /*39b0*/  BRA `(.L_x_74) ;  /* 0x0000000c005c7947 */ /* 0x000fea0003800000 */
.L_x_76:
[----:B------:R-:W-:-:S06]  /*39c0*/  IMAD.U32 R19, R19, 0x10000, RZ ;  /* 0x0001000013137824 */ /* 0x000fcc00078e00ff */
[----:B------:R-:W0:Y:S02]  /*39d0*/  F2I.FTZ.TRUNC.NTZ R19, R19 ;  /* 0x0000001300137305 */ /* 0x000e24000021f100 */
[----:B0-----:R3:W-:Y:S01]  /*39e0*/  STG.E desc[UR36][R16.64], R19 ;  /* 0x0000001310007986 */ /* 0x0017e2000c101924 */
[----:B------:R-:W-:Y:S05]  /*39f0*/  BRA `(.L_x_74) ;  /* 0x0000000c004c7947 */ /* 0x000fea0003800000 */
.L_x_75:
[----:B------:R-:W-:-:S06]  /*3a00*/  IMAD.U32 R19, R19, 0x10000, RZ ;  /* 0x0001000013137824 */ /* 0x000fcc00078e00ff */
[----:B------:R-:W0:Y:S02]  /*3a10*/  F2I.FTZ.TRUNC.NTZ R19, R19 ;  /* 0x0000001300137305 */ /* 0x000e24000021f100 */
[----:B0-----:R2:W-:Y:S01]  /*3a20*/  STG.E.U16 desc[UR36][R16.64], R19 ;  /* 0x0000001310007986 */ /* 0x0015e2000c101524 */
[----:B------:R-:W-:Y:S05]  /*3a30*/  BRA `(.L_x_74) ;  /* 0x0000000c003c7947 */ /* 0x000fea0003800000 */
.L_x_70:
[----:B------:R-:W-:-:S13]  /*3a40*/  ISETP.GT.AND P0, PT, R0, 0x6, PT ;  /* 0x000000060000780c */ /* 0x000fda0003f04270 */
[----:B------:R-:W-:Y:S05]  /*3a50*/  @P0 BRA `(.L_x_77) ;  /* 0x00000000002c0947 */ /* 0x000fea0003800000 */
[----:B------:R-:W-:-:S13]  /*3a60*/  ISETP.NE.AND P0, PT, R0, 0x5, PT ;  /* 0x000000050000780c */ /* 0x000fda0003f05270 */
[----:B------:R-:W-:Y:S05]  /*3a70*/  @!P0 BRA `(.L_x_78) ;  /* 0x0000000000148947 */ /* 0x000fea0003800000 */
[----:B------:R-:W-:-:S13]  /*3a80*/  ISETP.NE.AND P0, PT, R0, 0x6, PT ;  /* 0x000000060000780c */ /* 0x000fda0003f05270 */
[----:B------:R-:W-:Y:S05]  /*3a90*/  @P0 BRA `(.L_x_73) ;  /* 0x0000000800c40947 */ /* 0x000fea0003800000 */
[----:B------:R-:W-:-:S05]  /*3aa0*/  IMAD.U32 R19, R19, 0x10000, RZ ;  /* 0x0001000013137824 */ /* 0x000fca00078e00ff */
[----:B------:R0:W-:Y:S01]  /*3ab0*/  STG.E desc[UR36][R16.64], R19 ;  /* 0x0000001310007986 */ /* 0x0001e2000c101924 */
[----:B------:R-:W-:Y:S05]  /*3ac0*/  BRA `(.L_x_74) ;  /* 0x0000000c00187947 */ /* 0x000fea0003800000 */
.L_x_78:
[----:B------:R-:W-:-:S05]  /*3ad0*/  IMAD.U32 R0, R19, 0x10000, RZ ;  /* 0x0001000013007824 */ /* 0x000fca00078e00ff */
[----:B------:R-:W-:-:S05]  /*3ae0*/  F2FP.F16.F32.PACK_AB R0, RZ, R0 ;  /* 0x00000000ff00723e */ /* 0x000fca00000000ff */
[----:B------:R0:W-:Y:S01]  /*3af0*/  STG.E.U16 desc[UR36][R16.64], R0 ;  /* 0x0000000010007986 */ /* 0x0001e2000c101524 */
[----:B------:R-:W-:Y:S05]  /*3b00*/  BRA `(.L_x_74) ;  /* 0x0000000c00087947 */ /* 0x000fea0003800000 */
.L_x_77:
[----:B------:R-:W-:-:S13]  /*3b10*/  ISETP.NE.AND P0, PT, R0, 0x7, PT ;  /* 0x000000070000780c */ /* 0x000fda0003f05270 */
[----:B------:R-:W-:Y:S05]  /*3b20*/  @!P0 BRA `(.L_x_79) ;  /* 0x0000000000348947 */ /* 0x000fea0003800000 */
[----:B------:R-:W-:-:S13]  /*3b30*/  ISETP.NE.AND P0, PT, R0, 0x8, PT ;  /* 0x000000080000780c */ /* 0x000fda0003f05270 */
[----:B------:R-:W-:Y:S05]  /*3b40*/  @!P0 BRA `(.L_x_80) ;  /* 0x0000000000188947 */ /* 0x000fea0003800000 */
[----:B------:R-:W-:-:S13]  /*3b50*/  ISETP.NE.AND P0, PT, R0, 0x9, PT ;  /* 0x000000090000780c */ /* 0x000fda0003f05270 */
[----:B------:R-:W-:Y:S05]  /*3b60*/  @P0 BRA `(.L_x_73) ;  /* 0x0000000800900947 */ /* 0x000fea0003800000 */
[----:B------:R-:W-:Y:S02]  /*3b70*/  IMAD.U32 R2, R19, 0x10000, RZ ;  /* 0x0001000013027824 */ /* 0x000fe400078e00ff */
[----:B------:R-:W-:-:S05]  /*3b80*/  IMAD.MOV.U32 R3, RZ, RZ, RZ ;  /* 0x000000ffff037224 */ /* 0x000fca00078e00ff */
[----:B------:R0:W-:Y:S01]  /*3b90*/  STG.E.64 desc[UR36][R16.64], R2 ;  /* 0x0000000210007986 */ /* 0x0001e2000c101b24 */
[----:B------:R-:W-:Y:S05]  /*3ba0*/  BRA `(.L_x_74) ;  /* 0x0000000800e07947 */ /* 0x000fea0003800000 */
.L_x_80:
[----:B------:R-:W-:-:S05]  /*3bb0*/  IMAD.U32 R19, R19, 0x10000, RZ ;  /* 0x0001000013137824 */ /* 0x000fca00078e00ff */
[----:B------:R-:W-:-:S04]  /*3bc0*/  F2FP.F16.F32.PACK_AB R3, RZ, R19 ;  /* 0x00000013ff03723e */ /* 0x000fc800000000ff */
[----:B------:R-:W-:-:S05]  /*3bd0*/  PRMT R3, R3, 0x5410, RZ ;  /* 0x0000541003037816 */ /* 0x000fca00000000ff */
[----:B------:R0:W-:Y:S01]  /*3be0*/  STG.E desc[UR36][R16.64], R3 ;  /* 0x0000000310007986 */ /* 0x0001e2000c101924 */
[----:B------:R-:W-:Y:S05]  /*3bf0*/  BRA `(.L_x_74) ;  /* 0x0000000800cc7947 */ /* 0x000fea0003800000 */
.L_x_79:
[----:B------:R-:W-:-:S04]  /*3c00*/  IMAD.U32 R2, R19, 0x10000, RZ ;  /* 0x0001000013027824 */ /* 0x000fc800078e00ff */
[----:B------:R-:W-:-:S06]  /*3c10*/  FMUL.FTZ R2, R2, 1 ;  /* 0x3f80000002027820 */ /* 0x000fcc0000410000 */
[----:B------:R-:W0:Y:S02]  /*3c20*/  F2F.F64.F32 R2, R2 ;  /* 0x0000000200027310 */ /* 0x000e240000201800 */
[----:B0-----:R0:W-:Y:S01]  /*3c30*/  STG.E.64 desc[UR36][R16.64], R2 ;  /* 0x0000000210007986 */ /* 0x0011e2000c101b24 */
[----:B------:R-:W-:Y:S05]  /*3c40*/  BRA `(.L_x_74) ;  /* 0x0000000800b87947 */ /* 0x000fea0003800000 */
.L_x_69:
        /* <DEDUP_REMOVED lines=8> */
[----:B------:R-:W-:-:S05]  /*3cd0*/  IMAD.U32 R19, R19, 0x10000, RZ ;  /* 0x0001000013137824 */ /* 0x000fca00078e00ff */
[----:B------:R-:W-:-:S04]  /*3ce0*/  FSETP.NEU.FTZ.AND P0, PT, R19, RZ, PT ;  /* 0x000000ff1300720b */ /* 0x000fc80003f1d000 */
[----:B------:R-:W-:-:S05]  /*3cf0*/  SEL R3, RZ, 0x1, !P0 ;  /* 0x00000001ff037807 */ /* 0x000fca0004000000 */
[----:B------:R0:W-:Y:S01]  /*3d00*/  STG.E.U8 desc[UR36][R16.64], R3 ;  /* 0x0000000310007986 */ /* 0x0001e2000c101124 */
[----:B------:R-:W-:Y:S05]  /*3d10*/  BRA `(.L_x_74) ;  /* 0x0000000800847947 */ /* 0x000fea0003800000 */
.L_x_83:
[----:B------:R-:W-:Y:S01]  /*3d20*/  IMAD.U32 R19, R19, 0x10000, RZ ;  /* 0x0001000013137824 */ /* 0x000fe200078e00ff */
[----:B------:R-:W-:-:S03]  /*3d30*/  CS2R R6, SRZ ;  /* 0x0000000000067805 */ /* 0x000fc6000001ff00 */
[----:B------:R-:W-:-:S06]  /*3d40*/  FMUL.FTZ R4, R19, 1 ;  /* 0x3f80000013047820 */ /* 0x000fcc0000410000 */
[----:B------:R-:W0:Y:S02]  /*3d50*/  F2F.F64.F32 R4, R4 ;  /* 0x0000000400047310 */ /* 0x000e240000201800 */
[----:B0-----:R0:W-:Y:S01]  /*3d60*/  STG.E.128 desc[UR36][R16.64], R4 ;  /* 0x0000000410007986 */ /* 0x0011e2000c101d24 */
[----:B------:R-:W-:Y:S05]  /*3d70*/  BRA `(.L_x_74) ;  /* 0x00000008006c7947 */ /* 0x000fea0003800000 */
.L_x_82:
[----:B------:R-:W-:-:S13]  /*3d80*/  ISETP.NE.AND P0, PT, R0, 0xf, PT ;  /* 0x0000000f0000780c */ /* 0x000fda0003f05270 */
[----:B------:R-:W-:Y:S05]  /*3d90*/  @!P0 BRA `(.L_x_84) ;  /* 0x0000000000b48947 */ /* 0x000fea0003800000 */
[----:B------:R-:W-:-:S13]  /*3da0*/  ISETP.NE.AND P0, PT, R0, 0x17, PT ;  /* 0x000000170000780c */ /* 0x000fda0003f05270 */
[----:B------:R-:W-:Y:S05]  /*3db0*/  @!P0 BRA `(.L_x_85) ;  /* 0x0000000000548947 */ /* 0x000fea0003800000 */
[----:B------:R-:W-:-:S13]  /*3dc0*/  ISETP.NE.AND P0, PT, R0, 0x18, PT ;  /* 0x000000180000780c */ /* 0x000fda0003f05270 */
[----:B------:R-:W-:Y:S05]  /*3dd0*/  @P0 BRA `(.L_x_73) ;  /* 0x0000000400f40947 */ /* 0x000fea0003800000 */
[----:B------:R-:W-:Y:S01]  /*3de0*/  IMAD.U32 R19, R19, 0x10000, RZ ;  /* 0x0001000013137824 */ /* 0x000fe200078e00ff */
[----:B------:R-:W-:Y:S04]  /*3df0*/  BSSY B0, `(.L_x_86) ;  /* 0x000000e000007945 */ /* 0x000fe80003800000 */
[C---:B------:R-:W-:Y:S02]  /*3e00*/  LOP3.LUT R2, R19.reuse, 0x7fffffff, RZ, 0xc0, !PT ;  /* 0x7fffffff13027812 */ /* 0x040fe400078ec0ff */
[----:B------:R-:W-:Y:S02]  /*3e10*/  LOP3.LUT R0, R19, 0x80000000, RZ, 0xc0, !PT ;  /* 0x8000000013007812 */ /* 0x000fe400078ec0ff */
[----:B------:R-:W-:Y:S02]  /*3e20*/  ISETP.GT.U32.AND P0, PT, R2, 0x43efffff, PT ;  /* 0x43efffff0200780c */ /* 0x000fe40003f04070 */
[----:B------:R-:W-:Y:S01]  /*3e30*/  SHF.R.U32.HI R3, RZ, 0x18, R0 ;  /* 0x00000018ff037819 */ /* 0x000fe20000011600 */
[----:B------:R-:W-:-:S10]  /*3e40*/  IMAD.MOV.U32 R0, RZ, RZ, 0x7f ;  /* 0x0000007fff007424 */ /* 0x000fd400078e00ff */
[----:B------:R-:W-:Y:S05]  /*3e50*/  @P0 BRA `(.L_x_87) ;  /* 0x00000000001c0947 */ /* 0x000fea0003800000 */
[----:B------:R-:W-:-:S13]  /*3e60*/  ISETP.GE.U32.AND P0, PT, R2, 0x3c800000, PT ;  /* 0x3c8000000200780c */ /* 0x000fda0003f06070 */
[----:B------:R-:W-:Y:S01]  /*3e70*/  @P0 SHF.R.U32.HI R0, RZ, 0x14, R19 ;  /* 0x00000014ff000819 */ /* 0x000fe20000011613 */
[----:B------:R-:W-:-:S03]  /*3e80*/  @!P0 FADD.FTZ R2, R2, 16384 ;  /* 0x4680000002028421 */ /* 0x000fc60000010000 */
[----:B------:R-:W-:-:S04]  /*3e90*/  @P0 LOP3.LUT R0, R0, 0x1, RZ, 0xc0, !PT ;  /* 0x0000000100000812 */ /* 0x000fc800078ec0ff */
[----:B------:R-:W-:-:S04]  /*3ea0*/  @P0 IADD3 R0, R19, 0x407ffff, R0 ;  /* 0x0407ffff13000810 */ /* 0x000fc80007ffe000 */
[----:B------:R-:W-:Y:S01]  /*3eb0*/  @P0 SHF.R.U32.HI R0, RZ, 0x14, R0 ;  /* 0x00000014ff000819 */ /* 0x000fe20000011600 */
[----:B------:R-:W-:-:S07]  /*3ec0*/  @!P0 VIADD R0, R2, 0xb9800000 ;  /* 0xb980000002008836 */ /* 0x000fce0000000000 */
.L_x_87:
[----:B------:R-:W-:Y:S05]  /*3ed0*/  BSYNC B0 ;  /* 0x0000000000007941 */ /* 0x000fea0003800000 */
.L_x_86:
[----:B------:R-:W-:-:S05]  /*3ee0*/  LOP3.LUT R3, R0, R3, RZ, 0xfc, !PT ;  /* 0x0000000300037212 */ /* 0x000fca00078efcff */
[----:B------:R0:W-:Y:S01]  /*3ef0*/  STG.E.U8 desc[UR36][R16.64], R3 ;  /* 0x0000000310007986 */ /* 0x0001e2000c101124 */
[----:B------:R-:W-:Y:S05]  /*3f00*/  BRA `(.L_x_74) ;  /* 0x0000000800087947 */ /* 0x000fea0003800000 */
.L_x_85:
[----:B------:R-:W-:Y:S01]  /*3f10*/  IMAD.U32 R19, R19, 0x10000, RZ ;  /* 0x0001000013137824 */ /* 0x000fe200078e00ff */
[----:B------:R-:W-:Y:S04]  /*3f20*/  BSSY B0, `(.L_x_88) ;  /* 0x000000f000007945 */ /* 0x000fe80003800000 */
[----:B------:R-:W-:-:S04]  /*3f30*/  LOP3.LUT R2, R19, 0x7fffffff, RZ, 0xc0, !PT ;  /* 0x7fffffff13027812 */ /* 0x000fc800078ec0ff */
[----:B------:R-:W-:-:S13]  /*3f40*/  ISETP.GT.U32.AND P0, PT, R2, 0x477fffff, PT ;  /* 0x477fffff0200780c */ /* 0x000fda0003f04070 */
[----:B------:R-:W-:Y:S05]  /*3f50*/  @P0 BRA `(.L_x_89) ;  /* 0x0000000000200947 */ /* 0x000fea0003800000 */
[----:B------:R-:W-:-:S13]  /*3f60*/  ISETP.GE.U32.AND P0, PT, R2, 0x38800000, PT ;  /* 0x388000000200780c */ /* 0x000fda0003f06070 */
[----:B------:R-:W-:Y:S01]  /*3f70*/  @P0 SHF.R.U32.HI R0, RZ, 0x15, R19 ;  /* 0x00000015ff000819 */ /* 0x000fe20000011613 */
[----:B------:R-:W-:-:S03]  /*3f80*/  @!P0 FADD.FTZ R2, R2, 128 ;  /* 0x4300000002028421 */ /* 0x000fc60000010000 */
[----:B------:R-:W-:-:S04]  /*3f90*/  @P0 LOP3.LUT R0, R0, 0x1, RZ, 0xc0, !PT ;  /* 0x0000000100000812 */ /* 0x000fc800078ec0ff */
[----:B------:R-:W-:-:S04]  /*3fa0*/  @P0 IADD3 R0, R19, 0x80fffff, R0 ;  /* 0x080fffff13000810 */ /* 0x000fc80007ffe000 */
[----:B------:R-:W-:Y:S01]  /*3fb0*/  @P0 SHF.R.U32.HI R0, RZ, 0x15, R0 ;  /* 0x00000015ff000819 */ /* 0x000fe20000011600 */
[----:B------:R-:W-:Y:S01]  /*3fc0*/  @!P0 VIADD R0, R2, 0xbd000000 ;  /* 0xbd00000002008836 */ /* 0x000fe20000000000 */
[----:B------:R-:W-:Y:S06]  /*3fd0*/  BRA `(.L_x_90) ;  /* 0x00000000000c7947 */ /* 0x000fec0003800000 */
.L_x_89:
[----:B------:R-:W-:Y:S01]  /*3fe0*/  IMAD.MOV.U32 R0, RZ, RZ, 0x7f ;  /* 0x0000007fff007424 */ /* 0x000fe200078e00ff */
[----:B------:R-:W-:-:S04]  /*3ff0*/  ISETP.GT.U32.AND P0, PT, R2, 0x7f800000, PT ;  /* 0x7f8000000200780c */ /* 0x000fc80003f04070 */
[----:B------:R-:W-:-:S09]  /*4000*/  SEL R0, R0, 0x7c, P0 ;  /* 0x0000007c00007807 */ /* 0x000fd20000000000 */
.L_x_90:
[----:B------:R-:W-:Y:S05]  /*4010*/  BSYNC B0 ;  /* 0x0000000000007941 */ /* 0x000fea0003800000 */
.L_x_88:
[----:B------:R-:W-:-:S04]  /*4020*/  LOP3.LUT R2, R19, 0x80000000, RZ, 0xc0, !PT ;  /* 0x8000000013027812 */ /* 0x000fc800078ec0ff */
[----:B------:R-:W-:-:S04]  /*4030*/  SHF.R.U32.HI R3, RZ, 0x18, R2 ;  /* 0x00000018ff037819 */ /* 0x000fc80000011602 */
[----:B------:R-:W-:-:S05]  /*4040*/  LOP3.LUT R3, R0, R3, RZ, 0xfc, !PT ;  /* 0x0000000300037212 */ /* 0x000fca00078efcff */
[----:B------:R0:W-:Y:S01]  /*4050*/  STG.E.U8 desc[UR36][R16.64], R3 ;  /* 0x0000000310007986 */ /* 0x0001e2000c101124 */
[----:B------:R-:W-:Y:S05]  /*4060*/  BRA `(.L_x_74) ;  /* 0x0000000400b07947 */ /* 0x000fea0003800000 */
.L_x_84:
[----:B------:R0:W-:Y:S01]  /*4070*/  STG.E.U16 desc[UR36][R16.64], R19 ;  /* 0x0000001310007986 */ /* 0x0001e2000c101524 */
[----:B------:R-:W-:Y:S05]  /*4080*/  BRA `(.L_x_74) ;  /* 0x0000000400a87947 */ /* 0x000fea0003800000 */
.L_x_81:
        /* <DEDUP_REMOVED lines=8> */
[----:B------:R-:W-:-:S06]  /*4110*/  IMAD.U32 R3, R19, 0x10000, RZ ;  /* 0x0001000013037824 */ /* 0x000fcc00078e00ff */
[----:B------:R-:W0:Y:S02]  /*4120*/  F2I.FTZ.U32.TRUNC.NTZ R3, R3 ;  /* 0x0000000300037305 */ /* 0x000e24000021f000 */
[----:B0-----:R0:W-:Y:S01]  /*4130*/  STG.E.U16 desc[UR36][R16.64], R3 ;  /* 0x0000000310007986 */ /* 0x0011e2000c101524 */
[----:B------:R-:W-:Y:S05]  /*4140*/  BRA `(.L_x_74) ;  /* 0x0000000400787947 */ /* 0x000fea0003800000 */
.L_x_93:
[----:B------:R-:W-:Y:S01]  /*4150*/  IMAD.U32 R19, R19, 0x10000, RZ ;  /* 0x0001000013137824 */ /* 0x000fe200078e00ff */
[----:B------:R-:W-:Y:S01]  /*4160*/  BSSY B0, `(.L_x_94) ;  /* 0x0000014000007945 */ /* 0x000fe20003800000 */
[----:B------:R-:W-:-:S03]  /*4170*/  IMAD.MOV.U32 R8, RZ, RZ, 0x80 ;  /* 0x00000080ff087424 */ /* 0x000fc600078e00ff */
[----:B------:R-:W-:-:S04]  /*4180*/  LOP3.LUT R2, R19, 0x7fffffff, RZ, 0xc0, !PT ;  /* 0x7fffffff13027812 */ /* 0x000fc800078ec0ff */
[----:B------:R-:W-:-:S13]  /*4190*/  ISETP.GT.U32.AND P0, PT, R2, 0x437fffff, PT ;  /* 0x437fffff0200780c */ /* 0x000fda0003f04070 */
[----:B------:R-:W-:Y:S05]  /*41a0*/  @P0 BRA `(.L_x_95) ;  /* 0x00000000003c0947 */ /* 0x000fea0003800000 */
[----:B------:R-:W-:-:S13]  /*41b0*/  ISETP.GE.U32.AND P0, PT, R2, 0x3c000000, PT ;  /* 0x3c0000000200780c */ /* 0x000fda0003f06070 */
[----:B------:R-:W-:-:S04]  /*41c0*/  @P0 SHF.R.U32.HI R0, RZ, 0x14, R19 ;  /* 0x00000014ff000819 */ /* 0x000fc80000011613 */
[----:B------:R-:W-:-:S04]  /*41d0*/  @P0 LOP3.LUT R0, R0, 0x1, RZ, 0xc0, !PT ;  /* 0x0000000100000812 */ /* 0x000fc800078ec0ff */
[----:B------:R-:W-:-:S04]  /*41e0*/  @P0 IADD3 R0, R19, 0x487ffff, R0 ;  /* 0x0487ffff13000810 */ /* 0x000fc80007ffe000 */
[----:B------:R-:W-:-:S04]  /*41f0*/  @P0 SHF.R.U32.HI R0, RZ, 0x14, R0 ;  /* 0x00000014ff000819 */ /* 0x000fc80000011600 */
[----:B------:R-:W-:Y:S01]  /*4200*/  @P0 LOP3.LUT R0, R0, 0xff, RZ, 0xc0, !PT ;  /* 0x000000ff00000812 */ /* 0x000fe200078ec0ff */
[----:B------:R-:W-:Y:S06]  /*4210*/  @P0 BRA `(.L_x_96) ;  /* 0x0000000000100947 */ /* 0x000fec0003800000 */
[----:B------:R-:W-:Y:S01]  /*4220*/  FADD.FTZ R0, R2, 8192 ;  /* 0x4600000002007421 */ /* 0x000fe20000010000 */
[----:B------:R-:W-:-:S04]  /*4230*/  PRMT R8, RZ, 0x7610, R8 ;  /* 0x00007610ff087816 */ /* 0x000fc80000000008 */
[----:B------:R-:W-:-:S13]  /*4240*/  LOP3.LUT P0, R0, R0, 0xff, RZ, 0xc0, !PT ;  /* 0x000000ff00007812 */ /* 0x000fda000780c0ff */
[----:B------:R-:W-:Y:S05]  /*4250*/  @!P0 BRA `(.L_x_95) ;  /* 0x0000000000108947 */ /* 0x000fea0003800000 */
.L_x_96:
[----:B------:R-:W-:-:S04]  /*4260*/  LOP3.LUT R2, R19, 0x80000000, RZ, 0xc0, !PT ;  /* 0x8000000013027812 */ /* 0x000fc800078ec0ff */
[----:B------:R-:W-:-:S04]  /*4270*/  SHF.R.U32.HI R3, RZ, 0x18, R2 ;  /* 0x00000018ff037819 */ /* 0x000fc80000011602 */
[----:B------:R-:W-:-:S04]  /*4280*/  LOP3.LUT R0, R0, R3, RZ, 0xfc, !PT ;  /* 0x0000000300007212 */ /* 0x000fc800078efcff */
[----:B------:R-:W-:-:S07]  /*4290*/  PRMT R8, R0, 0x7610, R8 ;  /* 0x0000761000087816 */ /* 0x000fce0000000008 */
.L_x_95:
[----:B------:R-:W-:Y:S05]  /*42a0*/  BSYNC B0 ;  /* 0x0000000000007941 */ /* 0x000fea0003800000 */
.L_x_94:
[----:B------:R0:W-:Y:S01]  /*42b0*/  STG.E.U8 desc[UR36][R16.64], R8 ;  /* 0x0000000810007986 */ /* 0x0001e2000c101124 */
[----:B------:R-:W-:Y:S05]  /*42c0*/  BRA `(.L_x_74) ;  /* 0x0000000400187947 */ /* 0x000fea0003800000 */
.L_x_92:
        /* <DEDUP_REMOVED lines=17> */
.L_x_99:
[----:B------:R-:W-:-:S04]  /*43e0*/  LOP3.LUT R2, R19, 0x80000000, RZ, 0xc0, !PT ;  /* 0x8000000013027812 */ /* 0x000fc800078ec0ff */
[----:B------:R-:W-:-:S04]  /*43f0*/  SHF.R.U32.HI R3, RZ, 0x18, R2 ;  /* 0x00000018ff037819 */ /* 0x000fc80000011602 */
[----:B------:R-:W-:-:S04]  /*4400*/  LOP3.LUT R0, R0, R3, RZ, 0xfc, !PT ;  /* 0x0000000300007212 */ /* 0x000fc800078efcff */
[----:B------:R-:W-:-:S07]  /*4410*/  PRMT R8, R0, 0x7610, R8 ;  /* 0x0000761000087816 */ /* 0x000fce0000000008 */
.L_x_98:
[----:B------:R-:W-:Y:S05]  /*4420*/  BSYNC B0 ;  /* 0x0000000000007941 */ /* 0x000fea0003800000 */
.L_x_97:
[----:B------:R0:W-:Y:S01]  /*4430*/  STG.E.U8 desc[UR36][R16.64], R8 ;  /* 0x0000000810007986 */ /* 0x0001e2000c101124 */
[----:B------:R-:W-:Y:S05]  /*4440*/  BRA `(.L_x_74) ;  /* 0x0000000000b87947 */ /* 0x000fea0003800000 */
.L_x_91:
[----:B------:R-:W-:-:S13]  /*4450*/  ISETP.NE.AND P0, PT, R0, 0x1c, PT ;  /* 0x0000001c0000780c */ /* 0x000fda0003f05270 */
[----:B------:R-:W-:Y:S05]  /*4460*/  @!P0 BRA `(.L_x_100) ;  /* 0x0000000000a48947 */ /* 0x000fea0003800000 */
[----:B------:R-:W-:-:S13]  /*4470*/  ISETP.NE.AND P0, PT, R0, 0x1d, PT ;  /* 0x0000001d0000780c */ /* 0x000fda0003f05270 */
[----:B------:R-:W-:Y:S05]  /*4480*/  @!P0 BRA `(.L_x_101) ;  /* 0x00000000008c8947 */ /* 0x000fea0003800000 */
[----:B------:R-:W-:-:S13]  /*4490*/  ISETP.NE.AND P0, PT, R0, 0x2c, PT ;  /* 0x0000002c0000780c */ /* 0x000fda0003f05270 */
[----:B------:R-:W-:Y:S05]  /*44a0*/  @P0 BRA `(.L_x_73) ;  /* 0x0000000000400947 */ /* 0x000fea0003800000 */
[----:B------:R-:W-:Y:S02]  /*44b0*/  IMAD.U32 R19, R19, 0x10000, RZ ;  /* 0x0001000013137824 */ /* 0x000fe400078e00ff */
[----:B------:R-:W-:-:S03]  /*44c0*/  IMAD.MOV.U32 R3, RZ, RZ, 0xff ;  /* 0x000000ffff037424 */ /* 0x000fc600078e00ff */
[----:B------:R-:W-:-:S04]  /*44d0*/  SHF.R.U32.HI R4, RZ, 0x17, R19 ;  /* 0x00000017ff047819 */ /* 0x000fc80000011613 */
[----:B------:R-:W-:-:S04]  /*44e0*/  LOP3.LUT R2, R4, 0xff, RZ, 0xc0, !PT ;  /* 0x000000ff04027812 */ /* 0x000fc800078ec0ff */
[----:B------:R-:W-:-:S13]  /*44f0*/  ISETP.NE.AND P1, PT, R2, 0xff, PT ;  /* 0x000000ff0200780c */ /* 0x000fda0003f25270 */
[--C-:B------:R-:W-:Y:S02]  /*4500*/  @P1 SHF.R.U32.HI R0, RZ, 0x16, R19.reuse ;  /* 0x00000016ff001819 */ /* 0x100fe40000011613 */
[----:B------:R-:W-:Y:S02]  /*4510*/  @P1 LOP3.LUT P0, RZ, R2, 0x3fffff, R19, 0xf8, !PT ;  /* 0x003fffff02ff1812 */ /* 0x000fe4000780f813 */
[----:B------:R-:W-:-:S04]  /*4520*/  @P1 LOP3.LUT R0, R0, 0x1, RZ, 0xc0, !PT ;  /* 0x0000000100001812 */ /* 0x000fc800078ec0ff */
[----:B------:R-:W-:Y:S01]  /*4530*/  @P1 ISETP.EQ.U32.AND P2, PT, R0, 0x1, P0 ;  /* 0x000000010000180c */ /* 0x000fe20000742070 */
[----:B------:R-:W-:Y:S01]  /*4540*/  @P1 VIADD R0, R4, 0x1 ;  /* 0x0000000104001836 */ /* 0x000fe20000000000 */
[----:B------:R-:W-:Y:S02]  /*4550*/  PLOP3.LUT P0, PT, PT, PT, PT, 0x80, 0x0 ;  /* 0x000000000000781c */ /* 0x000fe40003f0f070 */
[----:B------:R-:W-:-:S13]  /*4560*/  @P1 PLOP3.LUT P0, PT, P2, PT, PT, 0x80, 0x0 ;  /* 0x000000000000181c */ /* 0x000fda000170f070 */
[----:B------:R-:W-:-:S04]  /*4570*/  @!P0 IMAD.MOV R0, RZ, RZ, R4 ;  /* 0x000000ffff008224 */ /* 0x000fc800078e0204 */
[----:B------:R-:W-:-:S05]  /*4580*/  @P1 IMAD.MOV.U32 R3, RZ, RZ, R0 ;  /* 0x000000ffff031224 */ /* 0x000fca00078e0000 */
[----:B------:R0:W-:Y:S01]  /*4590*/  STG.E.U8 desc[UR36][R16.64], R3 ;  /* 0x0000000310007986 */ /* 0x0001e2000c101124 */
[----:B------:R-:W-:Y:S05]  /*45a0*/  BRA `(.L_x_74) ;  /* 0x0000000000607947 */ /* 0x000fea0003800000 */
.L_x_73:
        /* <DEDUP_REMOVED lines=16> */
.L_x_102:
[----:B------:R-:W-:Y:S05]  /*46b0*/  BRA `(.L_x_74) ;  /* 0x00000000001c7947 */ /* 0x000fea0003800000 */
.L_x_101:
[----:B------:R-:W-:-:S06]  /*46c0*/  IMAD.U32 R2, R19, 0x10000, RZ ;  /* 0x0001000013027824 */ /* 0x000fcc00078e00ff */
[----:B------:R-:W0:Y:S02]  /*46d0*/  F2I.U64.TRUNC R2, R2 ;  /* 0x0000000200027311 */ /* 0x000e24000020d800 */
[----:B0-----:R0:W-:Y:S01]  /*46e0*/  STG.E.64 desc[UR36][R16.64], R2 ;  /* 0x0000000210007986 */ /* 0x0011e2000c101b24 */
[----:B------:R-:W-:Y:S05]  /*46f0*/  BRA `(.L_x_74) ;  /* 0x00000000000c7947 */ /* 0x000fea0003800000 */
.L_x_100:
[----:B------:R-:W-:-:S06]  /*4700*/  IMAD.U32 R19, R19, 0x10000, RZ ;  /* 0x0001000013137824 */ /* 0x000fcc00078e00ff */
[----:B------:R-:W0:Y:S02]  /*4710*/  F2I.FTZ.U32.TRUNC.NTZ R19, R19 ;  /* 0x0000001300137305 */ /* 0x000e24000021f000 */
[----:B0-----:R0:W-:Y:S02]  /*4720*/  STG.E desc[UR36][R16.64], R19 ;  /* 0x0000001310007986 */ /* 0x0011e4000c101924 */
.L_x_74:
[----:B------:R-:W-:-:S04]  /*4730*/  IMAD R18, R18, 0x200, R23 ;  /* 0x0000020012127824 */ /* 0x000fc800078e0217 */
[----:B0-23--:R-:W-:-:S07]  /*4740*/  VIADD R19, R18, 0x80 ;  /* 0x0000008012137836 */ /* 0x00dfce0000000000 */
.L_x_1:
[----:B------:R-:W-:Y:S05]  /*4750*/  BSYNC B6 ;  /* 0x0000000000067941 */ /* 0x000fea0003800000 */
.L_x_0:
[----:B------:R-:W-:Y:S01]  /*4760*/  ULDC UR4, c[0x0][0x210] ;  /* 0x0000840000047ab9 */ /* 0x000fe20000000800 */
[----:B------:R-:W-:Y:S01]  /*4770*/  BSSY B6, `(.L_x_103) ;  /* 0x000046c000067945 */ /* 0x000fe20003800000 */
[----:B------:R-:W-:-:S13]  /*4780*/  ISETP.GE.AND P0, PT, R19, UR4, PT ;  /* 0x0000000413007c0c */ /* 0x000fda000bf06270 */
[----:B------:R-:W-:Y:S05]  /*4790*/  @P0 BRA `(.L_x_104) ;  /* 0x0000004400a40947 */ /* 0x000fea0003800000 */
[----:B------:R-:W0:Y:S01]  /*47a0*/  LDC R6, c[0x0][0x218] ;  /* 0x00008600ff067b82 */ /* 0x000e220000000800 */
[----:B------:R-:W-:Y:S02]  /*47b0*/  IMAD.MOV.U32 R18, RZ, RZ, RZ ;  /* 0x000000ffff127224 */ /* 0x000fe400078e00ff */
[----:B------:R-:W-:Y:S02]  /*47c0*/  IMAD.MOV.U32 R0, RZ, RZ, RZ ;  /* 0x000000ffff007224 */ /* 0x000fe400078e00ff */
[----:B-1--4-:R-:W-:Y:S01]  /*47d0*/  IMAD.MOV.U32 R16, RZ, RZ, RZ ;  /* 0x000000ffff107224 */ /* 0x012fe200078e00ff */
[----:B0-----:R-:W-:-:S13]  /*47e0*/  ISETP.NE.AND P0, PT, R6, RZ, PT ;  /* 0x000000ff0600720c */ /* 0x001fda0003f05270 */
[----:B------:R-:W-:Y:S05]  /*47f0*/  @!P0 BRA `(.L_x_105) ;  /* 0x0000001400708947 */ /* 0x000fea0003800000 */
        /* <DEDUP_REMOVED lines=348> */
.L_x_105:
        /* <DEDUP_REMOVED lines=23> */
.L_x_109:
[----:B------:R-:W2:Y:S02]  /*5f30*/  LDG.E.U8 R2, desc[UR36][R2.64] ;  /* 0x0000002402027981 */ /* 0x000ea4000c1e1100 */
[----:B--2---:R-:W-:-:S04]  /*5f40*/  I2FP.F32.U32 R0, R2 ;  /* 0x0000000200007245 */ /* 0x004fc80000201000 */
[----:B------:R-:W-:-:S04]  /*5f50*/  F2FP.BF16.F32.PACK_AB R0, RZ, R0 ;  /* 0x00000000ff00723e */ /* 0x000fc800000010ff */
[----:B------:R-:W-:Y:S01]  /*5f60*/  PRMT R22, R0, 0x7610, R22 ;  /* 0x0000761000167816 */ /* 0x000fe20000000016 */
[----:B------:R-:W-:Y:S06]  /*5f70*/  BRA `(.L_x_111) ;  /* 0x0000000c00c87947 */ /* 0x000fec0003800000 */
.L_x_108:
        /* <DEDUP_REMOVED lines=11> */
.L_x_113:
[----:B------:R-:W2:Y:S02]  /*6030*/  LDG.E R2, desc[UR36][R2.64] ;  /* 0x0000002402027981 */ /* 0x000ea4000c1e1900 */
[----:B--2---:R-:W-:-:S04]  /*6040*/  I2FP.F32.S32 R0, R2 ;  /* 0x0000000200007245 */ /* 0x004fc80000201400 */
[----:B------:R-:W-:-:S04]  /*6050*/  F2FP.BF16.F32.PACK_AB R0, RZ, R0 ;  /* 0x00000000ff00723e */ /* 0x000fc800000010ff */
[----:B------:R-:W-:Y:S01]  /*6060*/  PRMT R22, R0, 0x7610, R22 ;  /* 0x0000761000167816 */ /* 0x000fe20000000016 */
[----:B------:R-:W-:Y:S06]  /*6070*/  BRA `(.L_x_111) ;  /* 0x0000000c00887947 */ /* 0x000fec0003800000 */
.L_x_112:
[----:B------:R-:W2:Y:S02]  /*6080*/  LDG.E.U16 R2, desc[UR36][R2.64] ;  /* 0x0000002402027981 */ /* 0x000ea4000c1e1500 */
[----:B--2---:R-:W0:Y:S02]  /*6090*/  I2F.S16 R0, R2 ;  /* 0x0000000200007306 */ /* 0x004e240000101400 */
[----:B0-----:R-:W-:-:S04]  /*60a0*/  F2FP.BF16.F32.PACK_AB R0, RZ, R0 ;  /* 0x00000000ff00723e */ /* 0x001fc800000010ff */
[----:B------:R-:W-:Y:S01]  /*60b0*/  PRMT R22, R0, 0x7610, R22 ;  /* 0x0000761000167816 */ /* 0x000fe20000000016 */
[----:B------:R-:W-:Y:S06]  /*60c0*/  BRA `(.L_x_111) ;  /* 0x0000000c00747947 */ /* 0x000fec0003800000 */
.L_x_107:
        /* <DEDUP_REMOVED lines=9> */
.L_x_115:
[----:B------:R-:W2:Y:S02]  /*6160*/  LDG.E.U16 R0, desc[UR36][R2.64] ;  /* 0x0000002402007981 */ /* 0x000ea4000c1e1500 */
[----:B--2---:R-:W-:-:S05]  /*6170*/  HADD2.F32 R0, -RZ, R0.H0_H0 ;  /* 0x20000000ff007230 */ /* 0x004fca0000004100 */
[----:B------:R-:W-:-:S04]  /*6180*/  F2FP.BF16.F32.PACK_AB R0, RZ, R0 ;  /* 0x00000000ff00723e */ /* 0x000fc800000010ff */
[----:B------:R-:W-:Y:S01]  /*6190*/  PRMT R22, R0, 0x7610, R22 ;  /* 0x0000761000167816 */ /* 0x000fe20000000016 */
[----:B------:R-:W-:Y:S06]  /*61a0*/  BRA `(.L_x_111) ;  /* 0x0000000c003c7947 */ /* 0x000fec0003800000 */
.L_x_114:
        /* <DEDUP_REMOVED lines=9> */
.L_x_117:
[----:B------:R-:W2:Y:S02]  /*6240*/  LDG.E.U16 R2, desc[UR36][R2.64] ;  /* 0x0000002402027981 */ /* 0x000ea4000c1e1500 */
[----:B--2---:R-:W-:-:S05]  /*6250*/  HADD2.F32 R0, -RZ, R2.H0_H0 ;  /* 0x20000002ff007230 */ /* 0x004fca0000004100 */
[----:B------:R-:W-:-:S04]  /*6260*/  F2FP.BF16.F32.PACK_AB R0, RZ, R0 ;  /* 0x00000000ff00723e */ /* 0x000fc800000010ff */
[----:B------:R-:W-:Y:S01]  /*6270*/  PRMT R22, R0, 0x7610, R22 ;  /* 0x0000761000167816 */ /* 0x000fe20000000016 */
[----:B------:R-:W-:Y:S06]  /*6280*/  BRA `(.L_x_111) ;  /* 0x0000000c00047947 */ /* 0x000fec0003800000 */
.L_x_116:
        /* <DEDUP_REMOVED lines=9> */
.L_x_106:
        /* <DEDUP_REMOVED lines=14> */
.L_x_120:
        /* <DEDUP_REMOVED lines=9> */
.L_x_119:
        /* <DEDUP_REMOVED lines=28> */
.L_x_122:
        /* <DEDUP_REMOVED lines=15> */
.L_x_121:
[----:B------:R0:W5:Y:S01]  /*6740*/  LDG.E.U16 R22, desc[UR36][R2.64] ;  /* 0x0000002402167981 */ /* 0x000162000c1e1500 */
[----:B------:R-:W-:Y:S05]  /*6750*/  BRA `(.L_x_111) ;  /* 0x0000000400d07947 */ /* 0x000fea0003800000 */
.L_x_118:
        /* <DEDUP_REMOVED lines=13> */
.L_x_125:
        /* <DEDUP_REMOVED lines=21> */
.L_x_129:
[----:B------:R-:W-:Y:S05]  /*6980*/  BSYNC B1 ;  /* 0x0000000000017941 */ /* 0x000fea0003800000 */
.L_x_128:
[----:B------:R-:W-:Y:S01]  /*6990*/  LEA R3, R0, 0x3b800000, 0x17 ;  /* 0x3b80000000037811 */ /* 0x000fe200078eb8ff */
[----:B------:R-:W-:-:S05]  /*69a0*/  IMAD.SHL.U32 R0, R2, 0x100000, RZ ;  /* 0x0010000002007824 */ /* 0x000fca00078e00ff */
[----:B------:R-:W-:-:S07]  /*69b0*/  LOP3.LUT R0, R3, R0, R4, 0xfe, !PT ;  /* 0x0000000003007212 */ /* 0x000fce00078efe04 */
.L_x_127:
[----:B------:R-:W-:Y:S05]  /*69c0*/  BSYNC B0 ;  /* 0x0000000000007941 */ /* 0x000fea0003800000 */
.L_x_126:
[----:B------:R-:W-:-:S04]  /*69d0*/  F2FP.BF16.F32.PACK_AB R0, RZ, R0 ;  /* 0x00000000ff00723e */ /* 0x000fc800000010ff */
[----:B------:R-:W-:Y:S01]  /*69e0*/  PRMT R22, R0, 0x7610, R22 ;  /* 0x0000761000167816 */ /* 0x000fe20000000016 */
[----:B------:R-:W-:Y:S06]  /*69f0*/  BRA `(.L_x_111) ;  /* 0x0000000400287947 */ /* 0x000fec0003800000 */
.L_x_124:
        /* <DEDUP_REMOVED lines=21> */
.L_x_133:
[----:B------:R-:W-:Y:S05]  /*6b50*/  BSYNC B1 ;  /* 0x0000000000017941 */ /* 0x000fea0003800000 */
.L_x_132:
[----:B------:R-:W-:Y:S01]  /*6b60*/  LEA R3, R0, 0x37800000, 0x17 ;  /* 0x3780000000037811 */ /* 0x000fe200078eb8ff */
[----:B------:R-:W-:-:S05]  /*6b70*/  IMAD.SHL.U32 R0, R2, 0x200000, RZ ;  /* 0x0020000002007824 */ /* 0x000fca00078e00ff */
[----:B------:R-:W-:-:S07]  /*6b80*/  LOP3.LUT R0, R3, R0, R4, 0xfe, !PT ;  /* 0x0000000003007212 */ /* 0x000fce00078efe04 */
.L_x_131:
[----:B------:R-:W-:Y:S05]  /*6b90*/  BSYNC B0 ;  /* 0x0000000000007941 */ /* 0x000fea0003800000 */
.L_x_130:
[----:B------:R-:W-:-:S04]  /*6ba0*/  F2FP.BF16.F32.PACK_AB R0, RZ, R0 ;  /* 0x00000000ff00723e */ /* 0x000fc800000010ff */
[----:B------:R-:W-:Y:S01]  /*6bb0*/  PRMT R22, R0, 0x7610, R22 ;  /* 0x0000761000167816 */ /* 0x000fe20000000016 */
[----:B------:R-:W-:Y:S06]  /*6bc0*/  BRA `(.L_x_111) ;  /* 0x0000000000b47947 */ /* 0x000fec0003800000 */
.L_x_123:
        /* <DEDUP_REMOVED lines=14> */
.L_x_137:
[----:B------:R-:W-:Y:S05]  /*6cb0*/  BSYNC B0 ;  /* 0x0000000000007941 */ /* 0x000fea0003800000 */
.L_x_136:
[----:B------:R-:W-:-:S04]  /*6cc0*/  F2FP.BF16.F32.PACK_AB R0, RZ, R0 ;  /* 0x00000000ff00723e */ /* 0x000fc800000010ff */
[----:B------:R-:W-:Y:S01]  /*6cd0*/  PRMT R22, R0, 0x7610, R22 ;  /* 0x0000761000167816 */ /* 0x000fe20000000016 */
[----:B------:R-:W-:Y:S06]  /*6ce0*/  BRA `(.L_x_111) ;  /* 0x00000000006c7947 */ /* 0x000fec0003800000 */
.L_x_110:
        /* <DEDUP_REMOVED lines=16> */
.L_x_138:
[----:B------:R-:W-:Y:S01]  /*6df0*/  PRMT R22, RZ, 0x7610, R22 ;  /* 0x00007610ff167816 */ /* 0x000fe20000000016 */
[----:B------:R-:W-:Y:S06]  /*6e00*/  BRA `(.L_x_111) ;  /* 0x0000000000247947 */ /* 0x000fec0003800000 */
.L_x_135:
[----:B------:R-:W2:Y:S02]  /*6e10*/  LDG.E.64 R2, desc[UR36][R2.64] ;  /* 0x0000002402027981 */ /* 0x000ea4000c1e1b00 */
[----:B--2---:R-:W0:Y:S02]  /*6e20*/  I2F.U64 R0, R2 ;  /* 0x0000000200007312 */ /* 0x004e240000301000 */
[----:B0-----:R-:W-:-:S04]  /*6e30*/  F2FP.BF16.F32.PACK_AB R0, RZ, R0 ;  /* 0x00000000ff00723e */ /* 0x001fc800000010ff */
[----:B------:R-:W-:Y:S01]  /*6e40*/  PRMT R22, R0, 0x7610, R22 ;  /* 0x0000761000167816 */ /* 0x000fe20000000016 */
[----:B------:R-:W-:Y:S06]  /*6e50*/  BRA `(.L_x_111) ;  /* 0x0000000000107947 */ /* 0x000fec0003800000 */
.L_x_134:
[----:B------:R-:W2:Y:S02]  /*6e60*/  LDG.E R2, desc[UR36][R2.64] ;  /* 0x0000002402027981 */ /* 0x000ea4000c1e1900 */
[----:B--2---:R-:W-:-:S04]  /*6e70*/  I2FP.F32.U32 R0, R2 ;  /* 0x0000000200007245 */ /* 0x004fc80000201000 */
[----:B------:R-:W-:-:S04]  /*6e80*/  F2FP.BF16.F32.PACK_AB R0, RZ, R0 ;  /* 0x00000000ff00723e */ /* 0x000fc800000010ff */
[----:B------:R-:W-:-:S07]  /*6e90*/  PRMT R22, R0, 0x7610, R22 ;  /* 0x0000761000167816 */ /* 0x000fce0000000016 */
.L_x_111:
        /* <DEDUP_REMOVED lines=19> */
.L_x_142:
[----:B------:R-:W2:Y:S02]  /*6fd0*/  LDG.E.U8 R2, desc[UR36][R2.64] ;  /* 0x0000002402027981 */ /* 0x000ea4000c1e1100 */
[----:B--2---:R-:W-:-:S04]  /*6fe0*/  I2FP.F32.U32 R0, R2 ;  /* 0x0000000200007245 */ /* 0x004fc80000201000 */
[----:B------:R-:W-:Y:S01]  /*6ff0*/  F2FP.BF16.F32.PACK_AB R0, RZ, R0 ;  /* 0x00000000ff00723e */ /* 0x000fe200000010ff */
[----:B------:R-:W-:Y:S06]  /*7000*/  BRA `(.L_x_144) ;  /* 0x0000000c00907947 */ /* 0x000fec0003800000 */
.L_x_141:
        /* <DEDUP_REMOVED lines=10> */
.L_x_146:
[----:B------:R-:W2:Y:S02]  /*70b0*/  LDG.E R2, desc[UR36][R2.64] ;  /* 0x0000002402027981 */ /* 0x000ea4000c1e1900 */
[----:B--2---:R-:W-:-:S04]  /*70c0*/  I2FP.F32.S32 R0, R2 ;  /* 0x0000000200007245 */ /* 0x004fc80000201400 */
[----:B------:R-:W-:Y:S01]  /*70d0*/  F2FP.BF16.F32.PACK_AB R0, RZ, R0 ;  /* 0x00000000ff00723e */ /* 0x000fe200000010ff */
[----:B------:R-:W-:Y:S06]  /*70e0*/  BRA `(.L_x_144) ;  /* 0x0000000c00587947 */ /* 0x000fec0003800000 */
.L_x_145:
[----:B------:R-:W2:Y:S02]  /*70f0*/  LDG.E.U16 R2, desc[UR36][R2.64] ;  /* 0x0000002402027981 */ /* 0x000ea4000c1e1500 */
[----:B--2---:R-:W0:Y:S02]  /*7100*/  I2F.S16 R0, R2 ;  /* 0x0000000200007306 */ /* 0x004e240000101400 */
[----:B0-----:R-:W-:Y:S01]  /*7110*/  F2FP.BF16.F32.PACK_AB R0, RZ, R0 ;  /* 0x00000000ff00723e */ /* 0x001fe200000010ff */
[----:B------:R-:W-:Y:S06]  /*7120*/  BRA `(.L_x_144) ;  /* 0x0000000c00487947 */ /* 0x000fec0003800000 */
.L_x_140:
        /* <DEDUP_REMOVED lines=9> */
.L_x_148:
[----:B------:R-:W2:Y:S02]  /*71c0*/  LDG.E.U16 R0, desc[UR36][R2.64] ;  /* 0x0000002402007981 */ /* 0x000ea4000c1e1500 */
[----:B--2---:R-:W-:-:S05]  /*71d0*/  HADD2.F32 R0, -RZ, R0.H0_H0 ;  /* 0x20000000ff007230 */ /* 0x004fca0000004100 */
[----:B------:R-:W-:Y:S01]  /*71e0*/  F2FP.BF16.F32.PACK_AB R0, RZ, R0 ;  /* 0x00000000ff00723e */ /* 0x000fe200000010ff */
[----:B------:R-:W-:Y:S06]  /*71f0*/  BRA `(.L_x_144) ;  /* 0x0000000c00147947 */ /* 0x000fec0003800000 */
.L_x_147:
        /* <DEDUP_REMOVED lines=9> */
.L_x_150:
[----:B------:R-:W2:Y:S02]  /*7290*/  LDG.E.U16 R2, desc[UR36][R2.64] ;  /* 0x0000002402027981 */ /* 0x000ea4000c1e1500 */
[----:B--2---:R-:W-:-:S05]  /*72a0*/  HADD2.F32 R0, -RZ, R2.H0_H0 ;  /* 0x20000002ff007230 */ /* 0x004fca0000004100 */
[----:B------:R-:W-:Y:S01]  /*72b0*/  F2FP.BF16.F32.PACK_AB R0, RZ, R0 ;  /* 0x00000000ff00723e */ /* 0x000fe200000010ff */
[----:B------:R-:W-:Y:S06]  /*72c0*/  BRA `(.L_x_144) ;  /* 0x0000000800e07947 */ /* 0x000fec0003800000 */
.L_x_149:
        /* <DEDUP_REMOVED lines=8> */
.L_x_139:
        /* <DEDUP_REMOVED lines=13> */
.L_x_153:
        /* <DEDUP_REMOVED lines=8> */
.L_x_152:
        /* <DEDUP_REMOVED lines=28> */
.L_x_155:
        /* <DEDUP_REMOVED lines=15> */
.L_x_154:
[----:B------:R0:W5:Y:S01]  /*7750*/  LDG.E.U16 R0, desc[UR36][R2.64] ;  /* 0x0000002402007981 */ /* 0x000162000c1e1500 */
[----:B------:R-:W-:Y:S05]  /*7760*/  BRA `(.L_x_144) ;  /* 0x0000000400b87947 */ /* 0x000fea0003800000 */
.L_x_151:
        /* <DEDUP_REMOVED lines=12> */
.L_x_158:
        /* <DEDUP_REMOVED lines=21> */
.L_x_162:
[----:B------:R-:W-:Y:S05]  /*7980*/  BSYNC B1 ;  /* 0x0000000000017941 */ /* 0x000fea0003800000 */
.L_x_161:
[----:B------:R-:W-:Y:S01]  /*7990*/  LEA R3, R0, 0x3b800000, 0x17 ;  /* 0x3b80000000037811 */ /* 0x000fe200078eb8ff */
[----:B------:R-:W-:-:S05]  /*79a0*/  IMAD.SHL.U32 R0, R2, 0x100000, RZ ;  /* 0x0010000002007824 */ /* 0x000fca00078e00ff */
[----:B------:R-:W-:-:S07]  /*79b0*/  LOP3.LUT R0, R3, R0, R4, 0xfe, !PT ;  /* 0x0000000003007212 */ /* 0x000fce00078efe04 */
.L_x_160:
[----:B------:R-:W-:Y:S05]  /*79c0*/  BSYNC B0 ;  /* 0x0000000000007941 */ /* 0x000fea0003800000 */
.L_x_159:
[----:B------:R-:W-:Y:S01]  /*79d0*/  F2FP.BF16.F32.PACK_AB R0, RZ, R0 ;  /* 0x00000000ff00723e */ /* 0x000fe200000010ff */
[----:B------:R-:W-:Y:S06]  /*79e0*/  BRA `(.L_x_144) ;  /* 0x0000000400187947 */ /* 0x000fec0003800000 */
.L_x_157:
        /* <DEDUP_REMOVED lines=21> */
.L_x_166:
[----:B------:R-:W-:Y:S05]  /*7b40*/  BSYNC B1 ;  /* 0x0000000000017941 */ /* 0x000fea0003800000 */
.L_x_165:
[----:B------:R-:W-:Y:S01]  /*7b50*/  LEA R3, R0, 0x37800000, 0x17 ;  /* 0x3780000000037811 */ /* 0x000fe200078eb8ff */
[----:B------:R-:W-:-:S05]  /*7b60*/  IMAD.SHL.U32 R0, R2, 0x200000, RZ ;  /* 0x0020000002007824 */ /* 0x000fca00078e00ff */
[----:B------:R-:W-:-:S07]  /*7b70*/  LOP3.LUT R0, R3, R0, R4, 0xfe, !PT ;  /* 0x0000000003007212 */ /* 0x000fce00078efe04 */
.L_x_164:
[----:B------:R-:W-:Y:S05]  /*7b80*/  BSYNC B0 ;  /* 0x0000000000007941 */ /* 0x000fea0003800000 */
.L_x_163:
[----:B------:R-:W-:Y:S01]  /*7b90*/  F2FP.BF16.F32.PACK_AB R0, RZ, R0 ;  /* 0x00000000ff00723e */ /* 0x000fe200000010ff */
[----:B------:R-:W-:Y:S06]  /*7ba0*/  BRA `(.L_x_144) ;  /* 0x0000000000a87947 */ /* 0x000fec0003800000 */
.L_x_156:
        /* <DEDUP_REMOVED lines=14> */
.L_x_170:
[----:B------:R-:W-:Y:S05]  /*7c90*/  BSYNC B0 ;  /* 0x0000000000007941 */ /* 0x000fea0003800000 */
.L_x_169:
[----:B------:R-:W-:Y:S01]  /*7ca0*/  F2FP.BF16.F32.PACK_AB R0, RZ, R0 ;  /* 0x00000000ff00723e */ /* 0x000fe200000010ff */
[----:B------:R-:W-:Y:S06]  /*7cb0*/  BRA `(.L_x_144) ;  /* 0x0000000000647947 */ /* 0x000fec0003800000 */
.L_x_143:
        /* <DEDUP_REMOVED lines=16> */
.L_x_171:
[----:B------:R-:W-:Y:S01]  /*7dc0*/  PRMT R0, RZ, 0x7610, R0 ;  /* 0x00007610ff007816 */ /* 0x000fe20000000000 */
[----:B------:R-:W-:Y:S06]  /*7dd0*/  BRA `(.L_x_144) ;  /* 0x00000000001c7947 */ /* 0x000fec0003800000 */
.L_x_168:
[----:B------:R-:W2:Y:S02]  /*7de0*/  LDG.E.64 R2, desc[UR36][R2.64] ;  /* 0x0000002402027981 */ /* 0x000ea4000c1e1b00 */
[----:B--2---:R-:W0:Y:S02]  /*7df0*/  I2F.U64 R0, R2 ;  /* 0x0000000200007312 */ /* 0x004e240000301000 */
[----:B0-----:R-:W-:Y:S01]  /*7e00*/  F2FP.BF16.F32.PACK_AB R0, RZ, R0 ;  /* 0x00000000ff00723e */ /* 0x001fe200000010ff */
[----:B------:R-:W-:Y:S06]  /*7e10*/  BRA `(.L_x_144) ;  /* 0x00000000000c7947 */ /* 0x000fec0003800000 */
.L_x_167:
[----:B------:R-:W2:Y:S02]  /*7e20*/  LDG.E R2, desc[UR36][R2.64] ;  /* 0x0000002402027981 */ /* 0x000ea4000c1e1900 */
[----:B--2---:R-:W-:-:S04]  /*7e30*/  I2FP.F32.U32 R0, R2 ;  /* 0x0000000200007245 */ /* 0x004fc80000201000 */
[----:B------:R-:W-:-:S07]  /*7e40*/  F2FP.BF16.F32.PACK_AB R0, RZ, R0 ;  /* 0x00000000ff00723e */ /* 0x000fce00000010ff */
.L_x_144:
[----:B0-----:R-:W0:Y:S01]  /*7e50*/  LDC.U8 R2, c[0x0][0x4a0] ;  /* 0x00012800ff027b82 */ /* 0x001e220000000000 */
[----:B-----5:R-:W-:Y:S01]  /*7e60*/  IMAD.U32 R0, R0, 0x10000, RZ ;  /* 0x0001000000007824 */ /* 0x020fe200078e00ff */
[----:B------:R-:W-:Y:S01]  /*7e70*/  ULDC.64 UR4, c[0x0][0x490] ;  /* 0x0001240000047ab9 */ /* 0x000fe20000000a00 */
[----:B------:R-:W-:-:S03]  /*7e80*/  IMAD.U32 R22, R22, 0x10000, RZ ;  /* 0x0001000016167824 */ /* 0x000fc600078e00ff */
[C---:B------:R-:W-:Y:S02]  /*7e90*/  FSETP.GTU.FTZ.AND P0, PT, R0.reuse, UR4, PT ;  /* 0x0000000400007c0b */ /* 0x040fe4000bf1c000 */
[----:B------:R-:W-:-:S04]  /*7ea0*/  FSETP.GE.FTZ.AND P1, PT, R0, UR5, PT ;  /* 0x0000000500007c0b */ /* 0x000fc8000bf36000 */
[----:B------:R-:W-:-:S04]  /*7eb0*/  PLOP3.LUT P0, PT, P0, P1, PT, 0x20, 0x0 ;  /* 0x000000000000781c */ /* 0x000fc80000702470 */
[----:B------:R-:W-:-:S04]  /*7ec0*/  FSEL R22, R22, RZ, P0 ;  /* 0x000000ff16167208 */ /* 0x000fc80000000000 */
[----:B------:R1:W2:Y:S01]  /*7ed0*/  F2F.BF16.F32 R3, R22 ;  /* 0x0000001600037304 */ /* 0x0002a20000202000 */
[----:B0-----:R-:W-:-:S04]  /*7ee0*/  PRMT R0, R2, 0x9910, RZ ;  /* 0x0000991002007816 */ /* 0x001fc800000000ff */
[----:B------:R-:W-:-:S13]  /*7ef0*/  ISETP.GT.AND P0, PT, R0, 0x9, PT ;  /* 0x000000090000780c */ /* 0x000fda0003f04270 */
[----:B-12---:R-:W-:Y:S05]  /*7f00*/  @P0 BRA `(.L_x_172) ;  /* 0x00000004000c0947 */ /* 0x006fea0003800000 */
        /* <DEDUP_REMOVED lines=12> */
.L_x_175:
[----:B------:R-:W-:-:S06]  /*7fd0*/  IMAD.U32 R3, R3, 0x10000, RZ ;  /* 0x0001000003037824 */ /* 0x000fcc00078e00ff */
[----:B------:R-:W0:Y:S02]  /*7fe0*/  F2I.S64.TRUNC R2, R3 ;  /* 0x0000000300027311 */ /* 0x000e24000020d900 */
[----:B0-----:R0:W-:Y:S01]  /*7ff0*/  STG.E.U8 desc[UR36][R16.64], R2 ;  /* 0x0000000210007986 */ /* 0x0011e2000c101124 */
[----:B------:R-:W-:Y:S05]  /*8000*/  BRA `(.L_x_177) ;  /* 0x0000000c00847947 */ /* 0x000fea0003800000 */
.L_x_174:
        /* <DEDUP_REMOVED lines=10> */
.L_x_179:
[----:B------:R-:W-:-:S06]  /*80b0*/  IMAD.U32 R3, R3, 0x10000, RZ ;  /* 0x0001000003037824 */ /* 0x000fcc00078e00ff */
[----:B------:R-:W0:Y:S02]  /*80c0*/  F2I.FTZ.TRUNC.NTZ R3, R3 ;  /* 0x0000000300037305 */ /* 0x000e24000021f100 */
[----:B0-----:R3:W-:Y:S01]  /*80d0*/  STG.E desc[UR36][R16.64], R3 ;  /* 0x0000000310007986 */ /* 0x0017e2000c101924 */
[----:B------:R-:W-:Y:S05]  /*80e0*/  BRA `(.L_x_177) ;  /* 0x0000000c004c7947 */ /* 0x000fea0003800000 */
.L_x_178:
[----:B------:R-:W-:-:S06]  /*80f0*/  IMAD.U32 R3, R3, 0x10000, RZ ;  /* 0x0001000003037824 */ /* 0x000fcc00078e00ff */
[----:B------:R-:W0:Y:S02]  /*8100*/  F2I.FTZ.TRUNC.NTZ R3, R3 ;  /* 0x0000000300037305 */ /* 0x000e24000021f100 */
[----:B0-----:R2:W-:Y:S01]  /*8110*/  STG.E.U16 desc[UR36][R16.64], R3 ;  /* 0x0000000310007986 */ /* 0x0015e2000c101524 */
[----:B------:R-:W-:Y:S05]  /*8120*/  BRA `(.L_x_177) ;  /* 0x0000000c003c7947 */ /* 0x000fea0003800000 */
.L_x_173:
        /* <DEDUP_REMOVED lines=9> */
.L_x_181:
[----:B------:R-:W-:-:S05]  /*81c0*/  IMAD.U32 R0, R3, 0x10000, RZ ;  /* 0x0001000003007824 */ /* 0x000fca00078e00ff */
[----:B------:R-:W-:-:S05]  /*81d0*/  F2FP.F16.F32.PACK_AB R0, RZ, R0 ;  /* 0x00000000ff00723e */ /* 0x000fca00000000ff */
[----:B------:R0:W-:Y:S01]  /*81e0*/  STG.E.U16 desc[UR36][R16.64], R0 ;  /* 0x0000000010007986 */ /* 0x0001e2000c101524 */
[----:B------:R-:W-:Y:S05]  /*81f0*/  BRA `(.L_x_177) ;  /* 0x0000000c00087947 */ /* 0x000fea0003800000 */
.L_x_180:
        /* <DEDUP_REMOVED lines=10> */
.L_x_183:
[----:B------:R-:W-:-:S05]  /*82a0*/  IMAD.U32 R3, R3, 0x10000, RZ ;  /* 0x0001000003037824 */ /* 0x000fca00078e00ff */
[----:B------:R-:W-:-:S04]  /*82b0*/  F2FP.F16.F32.PACK_AB R3, RZ, R3 ;  /* 0x00000003ff03723e */ /* 0x000fc800000000ff */
[----:B------:R-:W-:-:S05]  /*82c0*/  PRMT R3, R3, 0x5410, RZ ;  /* 0x0000541003037816 */ /* 0x000fca00000000ff */
[----:B------:R0:W-:Y:S01]  /*82d0*/  STG.E desc[UR36][R16.64], R3 ;  /* 0x0000000310007986 */ /* 0x0001e2000c101924 */
[----:B------:R-:W-:Y:S05]  /*82e0*/  BRA `(.L_x_177) ;  /* 0x0000000800cc7947 */ /* 0x000fea0003800000 */
.L_x_182:
[----:B------:R-:W-:-:S04]  /*82f0*/  IMAD.U32 R2, R3, 0x10000, RZ ;  /* 0x0001000003027824 */ /* 0x000fc800078e00ff */
[----:B------:R-:W-:-:S06]  /*8300*/  FMUL.FTZ R2, R2, 1 ;  /* 0x3f80000002027820 */ /* 0x000fcc0000410000 */
[----:B------:R-:W0:Y:S02]  /*8310*/  F2F.F64.F32 R2, R2 ;  /* 0x0000000200027310 */ /* 0x000e240000201800 */
[----:B0-----:R0:W-:Y:S01]  /*8320*/  STG.E.64 desc[UR36][R16.64], R2 ;  /* 0x0000000210007986 */ /* 0x0011e2000c101b24 */
[----:B------:R-:W-:Y:S05]  /*8330*/  BRA `(.L_x_177) ;  /* 0x0000000800b87947 */ /* 0x000fea0003800000 */
.L_x_172:
        /* <DEDUP_REMOVED lines=13> */
.L_x_186:
[----:B------:R-:W-:Y:S01]  /*8410*/  IMAD.U32 R3, R3, 0x10000, RZ ;  /* 0x0001000003037824 */ /* 0x000fe200078e00ff */
[----:B------:R-:W-:-:S03]  /*8420*/  CS2R R6, SRZ ;  /* 0x0000000000067805 */ /* 0x000fc6000001ff00 */
[----:B------:R-:W-:-:S04]  /*8430*/  FMUL.FTZ R3, R3, 1 ;  /* 0x3f80000003037820 */ /* 0x000fc80000410000 */
[----:B------:R-:W0:Y:S02]  /*8440*/  F2F.F64.F32 R4, R3 ;  /* 0x0000000300047310 */ /* 0x000e240000201800 */
[----:B0-----:R0:W-:Y:S01]  /*8450*/  STG.E.128 desc[UR36][R16.64], R4 ;  /* 0x0000000410007986 */ /* 0x0011e2000c101d24 */
[----:B------:R-:W-:Y:S05]  /*8460*/  BRA `(.L_x_177) ;  /* 0x00000008006c7947 */ /* 0x000fea0003800000 */
.L_x_185:
        /* <DEDUP_REMOVED lines=21> */
.L_x_190:
[----:B------:R-:W-:Y:S05]  /*85c0*/  BSYNC B0 ;  /* 0x0000000000007941 */ /* 0x000fea0003800000 */
.L_x_189:
[----:B------:R-:W-:-:S05]  /*85d0*/  LOP3.LUT R3, R0, R3, RZ, 0xfc, !PT ;  /* 0x0000000300037212 */ /* 0x000fca00078efcff */
[----:B------:R0:W-:Y:S01]  /*85e0*/  STG.E.U8 desc[UR36][R16.64], R3 ;  /* 0x0000000310007986 */ /* 0x0001e2000c101124 */
[----:B------:R-:W-:Y:S05]  /*85f0*/  BRA `(.L_x_177) ;  /* 0x0000000800087947 */ /* 0x000fea0003800000 */
.L_x_188:
        /* <DEDUP_REMOVED lines=13> */
.L_x_192:
[----:B------:R-:W-:Y:S01]  /*86d0*/  IMAD.MOV.U32 R0, RZ, RZ, 0x7f ;  /* 0x0000007fff007424 */ /* 0x000fe200078e00ff */
[----:B------:R-:W-:-:S04]  /*86e0*/  ISETP.GT.U32.AND P0, PT, R2, 0x7f800000, PT ;  /* 0x7f8000000200780c */ /* 0x000fc80003f04070 */
[----:B------:R-:W-:-:S09]  /*86f0*/  SEL R0, R0, 0x7c, P0 ;  /* 0x0000007c00007807 */ /* 0x000fd20000000000 */
.L_x_193:
[----:B------:R-:W-:Y:S05]  /*8700*/  BSYNC B0 ;  /* 0x0000000000007941 */ /* 0x000fea0003800000 */
.L_x_191:
[----:B------:R-:W-:-:S04]  /*8710*/  LOP3.LUT R2, R3, 0x80000000, RZ, 0xc0, !PT ;  /* 0x8000000003027812 */ /* 0x000fc800078ec0ff */
[----:B------:R-:W-:-:S04]  /*8720*/  SHF.R.U32.HI R3, RZ, 0x18, R2 ;  /* 0x00000018ff037819 */ /* 0x000fc80000011602 */
[----:B------:R-:W-:-:S05]  /*8730*/  LOP3.LUT R3, R0, R3, RZ, 0xfc, !PT ;  /* 0x0000000300037212 */ /* 0x000fca00078efcff */
[----:B------:R0:W-:Y:S01]  /*8740*/  STG.E.U8 desc[UR36][R16.64], R3 ;  /* 0x0000000310007986 */ /* 0x0001e2000c101124 */
[----:B------:R-:W-:Y:S05]  /*8750*/  BRA `(.L_x_177) ;  /* 0x0000000400b07947 */ /* 0x000fea0003800000 */
.L_x_187:
[----:B------:R0:W-:Y:S01]  /*8760*/  STG.E.U16 desc[UR36][R16.64], R3 ;  /* 0x0000000310007986 */ /* 0x0001e2000c101524 */
[----:B------:R-:W-:Y:S05]  /*8770*/  BRA `(.L_x_177) ;  /* 0x0000000400a87947 */ /* 0x000fea0003800000 */
.L_x_184:
        /* <DEDUP_REMOVED lines=12> */
.L_x_196:
        /* <DEDUP_REMOVED lines=17> */
.L_x_199:
[----:B------:R-:W-:-:S04]  /*8950*/  LOP3.LUT R2, R3, 0x80000000, RZ, 0xc0, !PT ;  /* 0x8000000003027812 */ /* 0x000fc800078ec0ff */
[----:B------:R-:W-:-:S04]  /*8960*/  SHF.R.U32.HI R3, RZ, 0x18, R2 ;  /* 0x00000018ff037819 */ /* 0x000fc80000011602 */
[----:B------:R-:W-:-:S04]  /*8970*/  LOP3.LUT R0, R0, R3, RZ, 0xfc, !PT ;  /* 0x0000000300007212 */ /* 0x000fc800078efcff */
[----:B------:R-:W-:-:S07]  /*8980*/  PRMT R8, R0, 0x7610, R8 ;  /* 0x0000761000087816 */ /* 0x000fce0000000008 */
.L_x_198:
[----:B------:R-:W-:Y:S05]  /*8990*/  BSYNC B0 ;  /* 0x0000000000007941 */ /* 0x000fea0003800000 */
.L_x_197:
[----:B------:R0:W-:Y:S01]  /*89a0*/  STG.E.U8 desc[UR36][R16.64], R8 ;  /* 0x0000000810007986 */ /* 0x0001e2000c101124 */
[----:B------:R-:W-:Y:S05]  /*89b0*/  BRA `(.L_x_177) ;  /* 0x0000000400187947 */ /* 0x000fea0003800000 */
.L_x_195:
        /* <DEDUP_REMOVED lines=17> */
.L_x_202:
[----:B------:R-:W-:-:S04]  /*8ad0*/  LOP3.LUT R2, R3, 0x80000000, RZ, 0xc0, !PT ;  /* 0x8000000003027812 */ /* 0x000fc800078ec0ff */
[----:B------:R-:W-:-:S04]  /*8ae0*/  SHF.R.U32.HI R3, RZ, 0x18, R2 ;  /* 0x00000018ff037819 */ /* 0x000fc80000011602 */
[----:B------:R-:W-:-:S04]  /*8af0*/  LOP3.LUT R0, R0, R3, RZ, 0xfc, !PT ;  /* 0x0000000300007212 */ /* 0x000fc800078efcff */
[----:B------:R-:W-:-:S07]  /*8b00*/  PRMT R8, R0, 0x7610, R8 ;  /* 0x0000761000087816 */ /* 0x000fce0000000008 */
.L_x_201:
[----:B------:R-:W-:Y:S05]  /*8b10*/  BSYNC B0 ;  /* 0x0000000000007941 */ /* 0x000fea0003800000 */
.L_x_200:
[----:B------:R0:W-:Y:S01]  /*8b20*/  STG.E.U8 desc[UR36][R16.64], R8 ;  /* 0x0000000810007986 */ /* 0x0001e2000c101124 */
[----:B------:R-:W-:Y:S05]  /*8b30*/  BRA `(.L_x_177) ;  /* 0x0000000000b87947 */ /* 0x000fea0003800000 */
.L_x_194:
[----:B------:R-:W-:-:S13]  /*8b40*/  ISETP.NE.AND P0, PT, R0, 0x1c, PT ;  /* 0x0000001c0000780c */ /* 0x000fda0003f05270 */
[----:B------:R-:W-:Y:S05]  /*8b50*/  @!P0 BRA `(.L_x_203) ;  /* 0x0000000000a48947 */ /* 0x000fea0003800000 */
[----:B------:R-:W-:-:S13]  /*8b60*/  ISETP.NE.AND P0, PT, R0, 0x1d, PT ;  /* 0x0000001d0000780c */ /* 0x000fda0003f05270 */
[----:B------:R-:W-:Y:S05]  /*8b70*/  @!P0 BRA `(.L_x_204) ;  /* 0x00000000008c8947 */ /* 0x000fea0003800000 */
[----:B------:R-:W-:-:S13]  /*8b80*/  ISETP.NE.AND P0, PT, R0, 0x2c, PT ;  /* 0x0000002c0000780c */ /* 0x000fda0003f05270 */
[----:B------:R-:W-:Y:S05]  /*8b90*/  @P0 BRA `(.L_x_176) ;  /* 0x0000000000400947 */ /* 0x000fea0003800000 */
[----:B------:R-:W-:-:S05]  /*8ba0*/  IMAD.U32 R3, R3, 0x10000, RZ ;  /* 0x0001000003037824 */ /* 0x000fca00078e00ff */
[----:B------:R-:W-:-:S04]  /*8bb0*/  SHF.R.U32.HI R4, RZ, 0x17, R3 ;  /* 0x00000017ff047819 */ /* 0x000fc80000011603 */
[----:B------:R-:W-:-:S04]  /*8bc0*/  LOP3.LUT R2, R4, 0xff, RZ, 0xc0, !PT ;  /* 0x000000ff04027812 */ /* 0x000fc800078ec0ff */
[----:B------:R-:W-:-:S13]  /*8bd0*/  ISETP.NE.AND P1, PT, R2, 0xff, PT ;  /* 0x000000ff0200780c */ /* 0x000fda0003f25270 */
[--C-:B------:R-:W-:Y:S02]  /*8be0*/  @P1 SHF.R.U32.HI R0, RZ, 0x16, R3.reuse ;  /* 0x00000016ff001819 */ /* 0x100fe40000011603 */
[----:B------:R-:W-:Y:S01]  /*8bf0*/  @P1 LOP3.LUT P0, RZ, R2, 0x3fffff, R3, 0xf8, !PT ;  /* 0x003fffff02ff1812 */ /* 0x000fe2000780f803 */
[----:B------:R-:W-:Y:S01]  /*8c00*/  IMAD.MOV.U32 R3, RZ, RZ, 0xff ;  /* 0x000000ffff037424 */ /* 0x000fe200078e00ff */
        /* <DEDUP_REMOVED lines=9> */
.L_x_176:
[----:B------:R-:W-:Y:S01]  /*8ca0*/  MOV R0, 0x0 ;  /* 0x0000000000007802 */ /* 0x000fe20000000f00 */
[----:B------:R-:W-:Y:S01]  /*8cb0*/  ULDC.64 UR4, c[0x4][0x128] ;  /* 0x01004a0000047ab9 */ /* 0x000fe20000000a00 */
[----:B------:R-:W-:Y:S01]  /*8cc0*/  ULDC.64 UR6, c[0x4][0x40] ;  /* 0x0100100000067ab9 */ /* 0x000fe20000000a00 */
[----:B------:R-:W-:Y:S01]  /*8cd0*/  IMAD.U32 R4, RZ, RZ, UR4 ;  /* 0x00000004ff047e24 */ /* 0x000fe2000f8e00ff */
[----:B------:R0:W1:Y:S01]  /*8ce0*/  LDC.64 R2, c[0x4][R0] ;  /* 0x0100000000027b82 */ /* 0x0000620000000a00 */
[----:B------:R-:W-:Y:S01]  /*8cf0*/  IMAD.U32 R5, RZ, RZ, UR5 ;  /* 0x00000005ff057e24 */ /* 0x000fe2000f8e00ff */
[----:B------:R-:W-:Y:S01]  /*8d00*/  ULDC.64 UR4, c[0x4][0x130] ;  /* 0x01004c0000047ab9 */ /* 0x000fe20000000a00 */
[----:B------:R-:W-:Y:S02]  /*8d10*/  IMAD.U32 R10, RZ, RZ, UR6 ;  /* 0x00000006ff0a7e24 */ /* 0x000fe4000f8e00ff */
[----:B------:R-:W-:Y:S02]  /*8d20*/  IMAD.U32 R6, RZ, RZ, UR4 ;  /* 0x00000004ff067e24 */ /* 0x000fe4000f8e00ff */
[----:B------:R-:W-:-:S02]  /*8d30*/  IMAD.U32 R7, RZ, RZ, UR5 ;  /* 0x00000005ff077e24 */ /* 0x000fc4000f8e00ff */
[----:B------:R-:W-:Y:S02]  /*8d40*/  IMAD.U32 R11, RZ, RZ, UR7 ;  /* 0x00000007ff0b7e24 */ /* 0x000fe4000f8e00ff */
[----:B------:R-:W-:Y:S02]  /*8d50*/  IMAD.MOV.U32 R8, RZ, RZ, 0x65 ;  /* 0x00000065ff087424 */ /* 0x000fe400078e00ff */
[----:B------:R-:W-:Y:S02]  /*8d60*/  IMAD.MOV.U32 R12, RZ, RZ, 0x1 ;  /* 0x00000001ff0c7424 */ /* 0x000fe400078e00ff */
[----:B0-----:R-:W-:-:S07]  /*8d70*/  IMAD.MOV.U32 R13, RZ, RZ, RZ ;  /* 0x000000ffff0d7224 */ /* 0x001fce00078e00ff */
[----:B------:R-:W-:-:S07]  /*8d80*/  LEPC R20, `(.L_x_205) ;  /* 0x000000001014794e */ /* 0x000fce0000000000 */
[----:B-1----:R-:W-:Y:S05]  /*8d90*/  CALL.ABS.NOINC R2 ;  /* 0x0000000002007343 */ /* 0x002fea0003c00000 */
.L_x_205:
[----:B------:R-:W-:Y:S05]  /*8da0*/  BRA `(.L_x_177) ;  /* 0x00000000001c7947 */ /* 0x000fea0003800000 */
.L_x_204:
[----:B------:R-:W-:-:S06]  /*8db0*/  IMAD.U32 R3, R3, 0x10000, RZ ;  /* 0x0001000003037824 */ /* 0x000fcc00078e00ff */
[----:B------:R-:W0:Y:S02]  /*8dc0*/  F2I.U64.TRUNC R2, R3 ;  /* 0x0000000300027311 */ /* 0x000e24000020d800 */
[----:B0-----:R0:W-:Y:S01]  /*8dd0*/  STG.E.64 desc[UR36][R16.64], R2 ;  /* 0x0000000210007986 */ /* 0x0011e2000c101b24 */
[----:B------:R-:W-:Y:S05]  /*8de0*/  BRA `(.L_x_177) ;  /* 0x00000000000c7947 */ /* 0x000fea0003800000 */
.L_x_203:
[----:B------:R-:W-:-:S06]  /*8df0*/  IMAD.U32 R3, R3, 0x10000, RZ ;  /* 0x0001000003037824 */ /* 0x000fcc00078e00ff */
[----:B------:R-:W0:Y:S02]  /*8e00*/  F2I.FTZ.U32.TRUNC.NTZ R3, R3 ;  /* 0x0000000300037305 */ /* 0x000e24000021f000 */
[----:B0-----:R0:W-:Y:S02]  /*8e10*/  STG.E desc[UR36][R16.64], R3 ;  /* 0x0000000310007986 */ /* 0x0011e4000c101924 */
.L_x_177:
[----:B------:R-:W-:-:S07]  /*8e20*/  VIADD R19, R19, 0x80 ;  /* 0x0000008013137836 */ /* 0x000fce0000000000 */
.L_x_104:
[----:B------:R-:W-:Y:S05]  /*8e30*/  BSYNC B6 ;  /* 0x0000000000067941 */ /* 0x000fea0003800000 */
.L_x_103:
[----:B------:R-:W-:Y:S01]  /*8e40*/  ULDC UR4, c[0x0][0x210] ;  /* 0x0000840000047ab9 */ /* 0x000fe20000000800 */
[----:B------:R-:W-:Y:S01]  /*8e50*/  BSSY B6, `(.L_x_206) ;  /* 0x000046c000067945 */ /* 0x000fe20003800000 */
[----:B------:R-:W-:-:S13]  /*8e60*/  ISETP.GE.AND P0, PT, R19, UR4, PT ;  /* 0x0000000413007c0c */ /* 0x000fda000bf06270 */
[----:B------:R-:W-:Y:S05]  /*8e70*/  @P0 BRA `(.L_x_207) ;  /* 0x0000004400a40947 */ /* 0x000fea0003800000 */
[----:B0-----:R-:W0:Y:S01]  /*8e80*/  LDC R6, c[0x0][0x218] ;  /* 0x00008600ff067b82 */ /* 0x001e220000000800 */
[----:B------:R-:W-:Y:S02]  /*8e90*/  IMAD.MOV.U32 R18, RZ, RZ, RZ ;  /* 0x000000ffff127224 */ /* 0x000fe400078e00ff */
[----:B------:R-:W-:Y:S02]  /*8ea0*/  IMAD.MOV.U32 R0, RZ, RZ, RZ ;  /* 0x000000ffff007224 */ /* 0x000fe400078e00ff */
[----:B-1234-:R-:W-:Y:S01]  /*8eb0*/  IMAD.MOV.U32 R16, RZ, RZ, RZ ;  /* 0x000000ffff107224 */ /* 0x01efe200078e00ff */
        /* <DEDUP_REMOVED lines=350> */
.L_x_208:
        /* <DEDUP_REMOVED lines=23> */
.L_x_212:
[----:B------:R-:W2:Y:S02]  /*a610*/  LDG.E.U8 R2, desc[UR36][R2.64] ;  /* 0x0000002402027981 */ /* 0x000ea4000c1e1100 */
[----:B--2---:R-:W-:-:S04]  /*a620*/  I2FP.F32.U32 R0, R2 ;  /* 0x0000000200007245 */ /* 0x004fc80000201000 */
[----:B------:R-:W-:-:S04]  /*a630*/  F2FP.BF16.F32.PACK_AB R0, RZ, R0 ;  /* 0x00000000ff00723e */ /* 0x000fc800000010ff */
[----:B------:R-:W-:Y:S01]  /*a640*/  PRMT R22, R0, 0x7610, R22 ;  /* 0x0000761000167816 */ /* 0x000fe20000000016 */
[----:B------:R-:W-:Y:S06]  /*a650*/  BRA `(.L_x_214) ;  /* 0x0000000c00c87947 */ /* 0x000fec0003800000 */
.L_x_211:
        /* <DEDUP_REMOVED lines=11> */
.L_x_216:
[----:B------:R-:W2:Y:S02]  /*a710*/  LDG.E R2, desc[UR36][R2.64] ;  /* 0x0000002402027981 */ /* 0x000ea4000c1e1900 */
[----:B--2---:R-:W-:-:S04]  /*a720*/  I2FP.F32.S32 R0, R2 ;  /* 0x0000000200007245 */ /* 0x004fc80000201400 */
[----:B------:R-:W-:-:S04]  /*a730*/  F2FP.BF16.F32.PACK_AB R0, RZ, R0 ;  /* 0x00000000ff00723e */ /* 0x000fc800000010ff */
[----:B------:R-:W-:Y:S01]  /*a740*/  PRMT R22, R0, 0x7610, R22 ;  /* 0x0000761000167816 */ /* 0x000fe20000000016 */
[----:B------:R-:W-:Y:S06]  /*a750*/  BRA `(.L_x_214) ;  /* 0x0000000c00887947 */ /* 0x000fec0003800000 */
.L_x_215:
[----:B------:R-:W2:Y:S02]  /*a760*/  LDG.E.U16 R2, desc[UR36][R2.64] ;  /* 0x0000002402027981 */ /* 0x000ea4000c1e1500 */
[----:B--2---:R-:W0:Y:S02]  /*a770*/  I2F.S16 R0, R2 ;  /* 0x0000000200007306 */ /* 0x004e240000101400 */
[----:B0-----:R-:W-:-:S04]  /*a780*/  F2FP.BF16.F32.PACK_AB R0, RZ, R0 ;  /* 0x00000000ff00723e */ /* 0x001fc800000010ff */
[----:B------:R-:W-:Y:S01]  /*a790*/  PRMT R22, R0, 0x7610, R22 ;  /* 0x0000761000167816 */ /* 0x000fe20000000016 */
[----:B------:R-:W-:Y:S06]  /*a7a0*/  BRA `(.L_x_214) ;  /* 0x0000000c00747947 */ /* 0x000fec0003800000 */
.L_x_210:
        /* <DEDUP_REMOVED lines=9> */
.L_x_218:
[----:B------:R-:W2:Y:S02]  /*a840*/  LDG.E.U16 R0, desc[UR36][R2.64] ;  /* 0x0000002402007981 */ /* 0x000ea4000c1e1500 */
[----:B--2---:R-:W-:-:S05]  /*a850*/  HADD2.F32 R0, -RZ, R0.H0_H0 ;  /* 0x20000000ff007230 */ /* 0x004fca0000004100 */
[----:B------:R-:W-:-:S04]  /*a860*/  F2FP.BF16.F32.PACK_AB R0, RZ, R0 ;  /* 0x00000000ff00723e */ /* 0x000fc800000010ff */
[----:B------:R-:W-:Y:S01]  /*a870*/  PRMT R22, R0, 0x7610, R22 ;  /* 0x0000761000167816 */ /* 0x000fe20000000016 */
[----:B------:R-:W-:Y:S06]  /*a880*/  BRA `(.L_x_214) ;  /* 0x0000000c003c7947 */ /* 0x000fec0003800000 */
.L_x_217:
        /* <DEDUP_REMOVED lines=9> */
.L_x_220:
[----:B------:R-:W2:Y:S02]  /*a920*/  LDG.E.U16 R2, desc[UR36][R2.64] ;  /* 0x0000002402027981 */ /* 0x000ea4000c1e1500 */
[----:B--2---:R-:W-:-:S05]  /*a930*/  HADD2.F32 R0, -RZ, R2.H0_H0 ;  /* 0x20000002ff007230 */ /* 0x004fca0000004100 */
[----:B------:R-:W-:-:S04]  /*a940*/  F2FP.BF16.F32.PACK_AB R0, RZ, R0 ;  /* 0x00000000ff00723e */ /* 0x000fc800000010ff */
[----:B------:R-:W-:Y:S01]  /*a950*/  PRMT R22, R0, 0x7610, R22 ;  /* 0x0000761000167816 */ /* 0x000fe20000000016 */
[----:B------:R-:W-:Y:S06]  /*a960*/  BRA `(.L_x_214) ;  /* 0x0000000c00047947 */ /* 0x000fec0003800000 */
.L_x_219:
        /* <DEDUP_REMOVED lines=9> */
.L_x_209:
        /* <DEDUP_REMOVED lines=14> */
.L_x_223:
        /* <DEDUP_REMOVED lines=9> */
.L_x_222:
        /* <DEDUP_REMOVED lines=28> */
.L_x_225:
        /* <DEDUP_REMOVED lines=15> */
.L_x_224:
[----:B------:R0:W5:Y:S01]  /*ae20*/  LDG.E.U16 R22, desc[UR36][R2.64] ;  /* 0x0000002402167981 */ /* 0x000162000c1e1500 */
[----:B------:R-:W-:Y:S05]  /*ae30*/  BRA `(.L_x_214) ;  /* 0x0000000400d07947 */ /* 0x000fea0003800000 */
.L_x_221:
        /* <DEDUP_REMOVED lines=13> */
.L_x_228:
        /* <DEDUP_REMOVED lines=21> */
.L_x_232:
[----:B------:R-:W-:Y:S05]  /*b060*/  BSYNC B1 ;  /* 0x0000000000017941 */ /* 0x000fea0003800000 */
.L_x_231:
[----:B------:R-:W-:Y:S01]  /*b070*/  LEA R3, R0, 0x3b800000, 0x17 ;  /* 0x3b80000000037811 */ /* 0x000fe200078eb8ff */
[----:B------:R-:W-:-:S05]  /*b080*/  IMAD.SHL.U32 R0, R2, 0x100000, RZ ;  /* 0x0010000002007824 */ /* 0x000fca00078e00ff */
[----:B------:R-:W-:-:S07]  /*b090*/  LOP3.LUT R0, R3, R0, R4, 0xfe, !PT ;  /* 0x0000000003007212 */ /* 0x000fce00078efe04 */
.L_x_230:
[----:B------:R-:W-:Y:S05]  /*b0a0*/  BSYNC B0 ;  /* 0x0000000000007941 */ /* 0x000fea0003800000 */
.L_x_229:
[----:B------:R-:W-:-:S04]  /*b0b0*/  F2FP.BF16.F32.PACK_AB R0, RZ, R0 ;  /* 0x00000000ff00723e */ /* 0x000fc800000010ff */
[----:B------:R-:W-:Y:S01]  /*b0c0*/  PRMT R22, R0, 0x7610, R22 ;  /* 0x0000761000167816 */ /* 0x000fe20000000016 */
[----:B------:R-:W-:Y:S06]  /*b0d0*/  BRA `(.L_x_214) ;  /* 0x0000000400287947 */ /* 0x000fec0003800000 */
.L_x_227:
        /* <DEDUP_REMOVED lines=21> */
.L_x_236:
[----:B------:R-:W-:Y:S05]  /*b230*/  BSYNC B1 ;  /* 0x0000000000017941 */ /* 0x000fea0003800000 */
.L_x_235:
[----:B------:R-:W-:Y:S01]  /*b240*/  LEA R3, R0, 0x37800000, 0x17 ;  /* 0x3780000000037811 */ /* 0x000fe200078eb8ff */
[----:B------:R-:W-:-:S05]  /*b250*/  IMAD.SHL.U32 R0, R2, 0x200000, RZ ;  /* 0x0020000002007824 */ /* 0x000fca00078e00ff */
[----:B------:R-:W-:-:S07]  /*b260*/  LOP3.LUT R0, R3, R0, R4, 0xfe, !PT ;  /* 0x0000000003007212 */ /* 0x000fce00078efe04 */
.L_x_234:
[----:B------:R-:W-:Y:S05]  /*b270*/  BSYNC B0 ;  /* 0x0000000000007941 */ /* 0x000fea0003800000 */
.L_x_233:
[----:B------:R-:W-:-:S04]  /*b280*/  F2FP.BF16.F32.PACK_AB R0, RZ, R0 ;  /* 0x00000000ff00723e */ /* 0x000fc800000010ff */
[----:B------:R-:W-:Y:S01]  /*b290*/  PRMT R22, R0, 0x7610, R22 ;  /* 0x0000761000167816 */ /* 0x000fe20000000016 */
[----:B------:R-:W-:Y:S06]  /*b2a0*/  BRA `(.L_x_214) ;  /* 0x0000000000b47947 */ /* 0x000fec0003800000 */
.L_x_226:
        /* <DEDUP_REMOVED lines=14> */
.L_x_240:
[----:B------:R-:W-:Y:S05]  /*b390*/  BSYNC B0 ;  /* 0x0000000000007941 */ /* 0x000fea0003800000 */
.L_x_239:
[----:B------:R-:W-:-:S04]  /*b3a0*/  F2FP.BF16.F32.PACK_AB R0, RZ, R0 ;  /* 0x00000000ff00723e */ /* 0x000fc800000010ff */
[----:B------:R-:W-:Y:S01]  /*b3b0*/  PRMT R22, R0, 0x7610, R22 ;  /* 0x0000761000167816 */ /* 0x000fe20000000016 */
[----:B------:R-:W-:Y:S06]  /*b3c0*/  BRA `(.L_x_214) ;  /* 0x00000000006c7947 */ /* 0x000fec0003800000 */
.L_x_213:
        /* <DEDUP_REMOVED lines=16> */
.L_x_241:
[----:B------:R-:W-:Y:S01]  /*b4d0*/  PRMT R22, RZ, 0x7610, R22 ;  /* 0x00007610ff167816 */ /* 0x000fe20000000016 */
[----:B------:R-:W-:Y:S06]  /*b4e0*/  BRA `(.L_x_214) ;  /* 0x0000000000247947 */ /* 0x000fec0003800000 */
.L_x_238:
[----:B------:R-:W2:Y:S02]  /*b4f0*/  LDG.E.64 R2, desc[UR36][R2.64] ;  /* 0x0000002402027981 */ /* 0x000ea4000c1e1b00 */
[----:B--2---:R-:W0:Y:S02]  /*b500*/  I2F.U64 R0, R2 ;  /* 0x0000000200007312 */ /* 0x004e240000301000 */
[----:B0-----:R-:W-:-:S04]  /*b510*/  F2FP.BF16.F32.PACK_AB R0, RZ, R0 ;  /* 0x00000000ff00723e */ /* 0x001fc800000010ff */
[----:B------:R-:W-:Y:S01]  /*b520*/  PRMT R22, R0, 0x7610, R22 ;  /* 0x0000761000167816 */ /* 0x000fe20000000016 */
[----:B------:R-:W-:Y:S06]  /*b530*/  BRA `(.L_x_214) ;  /* 0x0000000000107947 */ /* 0x000fec0003800000 */
.L_x_237:
[----:B------:R-:W2:Y:S02]  /*b540*/  LDG.E R2, desc[UR36][R2.64] ;  /* 0x0000002402027981 */ /* 0x000ea4000c1e1900 */
[----:B--2---:R-:W-:-:S04]  /*b550*/  I2FP.F32.U32 R0, R2 ;  /* 0x0000000200007245 */ /* 0x004fc80000201000 */
[----:B------:R-:W-:-:S04]  /*b560*/  F2FP.BF16.F32.PACK_AB R0, RZ, R0 ;  /* 0x00000000ff00723e */ /* 0x000fc800000010ff */
[----:B------:R-:W-:-:S07]  /*b570*/  PRMT R22, R0, 0x7610, R22 ;  /* 0x0000761000167816 */ /* 0x000fce0000000016 */
.L_x_214:
        /* <DEDUP_REMOVED lines=19> */
.L_x_245:
[----:B------:R-:W2:Y:S02]  /*b6b0*/  LDG.E.U8 R2, desc[UR36][R2.64] ;  /* 0x0000002402027981 */ /* 0x000ea4000c1e1100 */
[----:B--2---:R-:W-:-:S04]  /*b6c0*/  I2FP.F32.U32 R0, R2 ;  /* 0x0000000200007245 */ /* 0x004fc80000201000 */
[----:B------:R-:W-:Y:S01]  /*b6d0*/  F2FP.BF16.F32.PACK_AB R0, RZ, R0 ;  /* 0x00000000ff00723e */ /* 0x000fe200000010ff */
[----:B------:R-:W-:Y:S06]  /*b6e0*/  BRA `(.L_x_247) ;  /* 0x0000000c00907947 */ /* 0x000fec0003800000 */
.L_x_244:
        /* <DEDUP_REMOVED lines=10> */
.L_x_249:
[----:B------:R-:W2:Y:S02]  /*b790*/  LDG.E R2, desc[UR36][R2.64] ;  /* 0x0000002402027981 */ /* 0x000ea4000c1e1900 */
[----:B--2---:R-:W-:-:S04]  /*b7a0*/  I2FP.F32.S32 R0, R2 ;  /* 0x0000000200007245 */ /* 0x004fc80000201400 */
[----:B------:R-:W-:Y:S01]  /*b7b0*/  F2FP.BF16.F32.PACK_AB R0, RZ, R0 ;  /* 0x00000000ff00723e */ /* 0x000fe200000010ff */
[----:B------:R-:W-:Y:S06]  /*b7c0*/  BRA `(.L_x_247) ;  /* 0x0000000c00587947 */ /* 0x000fec0003800000 */
.L_x_248:
[----:B------:R-:W2:Y:S02]  /*b7d0*/  LDG.E.U16 R2, desc[UR36][R2.64] ;  /* 0x0000002402027981 */ /* 0x000ea4000c1e1500 */
[----:B--2---:R-:W0:Y:S02]  /*b7e0*/  I2F.S16 R0, R2 ;  /* 0x0000000200007306 */ /* 0x004e240000101400 */
[----:B0-----:R-:W-:Y:S01]  /*b7f0*/  F2FP.BF16.F32.PACK_AB R0, RZ, R0 ;  /* 0x00000000ff00723e */ /* 0x001fe200000010ff */
[----:B------:R-:W-:Y:S06]  /*b800*/  BRA `(.L_x_247) ;  /* 0x0000000c00487947 */ /* 0x000fec0003800000 */
.L_x_243:
        /* <DEDUP_REMOVED lines=9> */
.L_x_251:
[----:B------:R-:W2:Y:S02]  /*b8a0*/  LDG.E.U16 R0, desc[UR36][R2.64] ;  /* 0x0000002402007981 */ /* 0x000ea4000c1e1500 */
[----:B--2---:R-:W-:-:S05]  /*b8b0*/  HADD2.F32 R0, -RZ, R0.H0_H0 ;  /* 0x20000000ff007230 */ /* 0x004fca0000004100 */
[----:B------:R-:W-:Y:S01]  /*b8c0*/  F2FP.BF16.F32.PACK_AB R0, RZ, R0 ;  /* 0x00000000ff00723e */ /* 0x000fe200000010ff */
[----:B------:R-:W-:Y:S06]  /*b8d0*/  BRA `(.L_x_247) ;  /* 0x0000000c00147947 */ /* 0x000fec0003800000 */
.L_x_250:
        /* <DEDUP_REMOVED lines=9> */
.L_x_253:
[----:B------:R-:W2:Y:S02]  /*b970*/  LDG.E.U16 R2, desc[UR36][R2.64] ;  /* 0x0000002402027981 */ /* 0x000ea4000c1e1500 */
[----:B--2---:R-:W-:-:S05]  /*b980*/  HADD2.F32 R0, -RZ, R2.H0_H0 ;  /* 0x20000002ff007230 */ /* 0x004fca0000004100 */
[----:B------:R-:W-:Y:S01]  /*b990*/  F2FP.BF16.F32.PACK_AB R0, RZ, R0 ;  /* 0x00000000ff00723e */ /* 0x000fe200000010ff */
[----:B------:R-:W-:Y:S06]  /*b9a0*/  BRA `(.L_x_247) ;  /* 0x0000000800e07947 */ /* 0x000fec0003800000 */
.L_x_252:
        /* <DEDUP_REMOVED lines=8> */
.L_x_242:
        /* <DEDUP_REMOVED lines=13> */
.L_x_256:
        /* <DEDUP_REMOVED lines=8> */
.L_x_255:
        /* <DEDUP_REMOVED lines=28> */
.L_x_258:
        /* <DEDUP_REMOVED lines=15> */
.L_x_257:
[----:B------:R0:W5:Y:S01]  /*be30*/  LDG.E.U16 R0, desc[UR36][R2.64] ;  /* 0x0000002402007981 */ /* 0x000162000c1e1500 */
[----:B------:R-:W-:Y:S05]  /*be40*/  BRA `(.L_x_247) ;  /* 0x0000000400b87947 */ /* 0x000fea0003800000 */
.L_x_254:
        /* <DEDUP_REMOVED lines=12> */
.L_x_261:
        /* <DEDUP_REMOVED lines=21> */
.L_x_265:
[----:B------:R-:W-:Y:S05]  /*c060*/  BSYNC B1 ;  /* 0x0000000000017941 */ /* 0x000fea0003800000 */
.L_x_264:
[----:B------:R-:W-:Y:S01]  /*c070*/  LEA R3, R0, 0x3b800000, 0x17 ;  /* 0x3b80000000037811 */ /* 0x000fe200078eb8ff */
[----:B------:R-:W-:-:S05]  /*c080*/  IMAD.SHL.U32 R0, R2, 0x100000, RZ ;  /* 0x0010000002007824 */ /* 0x000fca00078e00ff */
[----:B------:R-:W-:-:S07]  /*c090*/  LOP3.LUT R0, R3, R0, R4, 0xfe, !PT ;  /* 0x0000000003007212 */ /* 0x000fce00078efe04 */
.L_x_263:
[----:B------:R-:W-:Y:S05]  /*c0a0*/  BSYNC B0 ;  /* 0x0000000000007941 */ /* 0x000fea0003800000 */
.L_x_262:
[----:B------:R-:W-:Y:S01]  /*c0b0*/  F2FP.BF16.F32.PACK_AB R0, RZ, R0 ;  /* 0x00000000ff00723e */ /* 0x000fe200000010ff */
[----:B------:R-:W-:Y:S06]  /*c0c0*/  BRA `(.L_x_247) ;  /* 0x0000000400187947 */ /* 0x000fec0003800000 */
.L_x_260:
        /* <DEDUP_REMOVED lines=21> */
.L_x_269:
[----:B------:R-:W-:Y:S05]  /*c220*/  BSYNC B1 ;  /* 0x0000000000017941 */ /* 0x000fea0003800000 */
.L_x_268:
[----:B------:R-:W-:Y:S01]  /*c230*/  LEA R3, R0, 0x37800000, 0x17 ;  /* 0x3780000000037811 */ /* 0x000fe200078eb8ff */
[----:B------:R-:W-:-:S05]  /*c240*/  IMAD.SHL.U32 R0, R2, 0x200000, RZ ;  /* 0x0020000002007824 */ /* 0x000fca00078e00ff */
[----:B------:R-:W-:-:S07]  /*c250*/  LOP3.LUT R0, R3, R0, R4, 0xfe, !PT ;  /* 0x0000000003007212 */ /* 0x000fce00078efe04 */
.L_x_267:
[----:B------:R-:W-:Y:S05]  /*c260*/  BSYNC B0 ;  /* 0x0000000000007941 */ /* 0x000fea0003800000 */
.L_x_266:
[----:B------:R-:W-:Y:S01]  /*c270*/  F2FP.BF16.F32.PACK_AB R0, RZ, R0 ;  /* 0x00000000ff00723e */ /* 0x000fe200000010ff */
[----:B------:R-:W-:Y:S06]  /*c280*/  BRA `(.L_x_247) ;  /* 0x0000000000a87947 */ /* 0x000fec0003800000 */
.L_x_259:
        /* <DEDUP_REMOVED lines=14> */
.L_x_273:
[----:B------:R-:W-:Y:S05]  /*c370*/  BSYNC B0 ;  /* 0x0000000000007941 */ /* 0x000fea0003800000 */
.L_x_272:
[----:B------:R-:W-:Y:S01]  /*c380*/  F2FP.BF16.F32.PACK_AB R0, RZ, R0 ;  /* 0x00000000ff00723e */ /* 0x000fe200000010ff */
[----:B------:R-:W-:Y:S06]  /*c390*/  BRA `(.L_x_247) ;  /* 0x0000000000647947 */ /* 0x000fec0003800000 */
.L_x_246:
        /* <DEDUP_REMOVED lines=16> */
.L_x_274:
[----:B------:R-:W-:Y:S01]  /*c4a0*/  PRMT R0, RZ, 0x7610, R0 ;  /* 0x00007610ff007816 */ /* 0x000fe20000000000 */
[----:B------:R-:W-:Y:S06]  /*c4b0*/  BRA `(.L_x_247) ;  /* 0x00000000001c7947 */ /* 0x000fec0003800000 */
.L_x_271:
[----:B------:R-:W2:Y:S02]  /*c4c0*/  LDG.E.64 R2, desc[UR36][R2.64] ;  /* 0x0000002402027981 */ /* 0x000ea4000c1e1b00 */
[----:B--2---:R-:W0:Y:S02]  /*c4d0*/  I2F.U64 R0, R2 ;  /* 0x0000000200007312 */ /* 0x004e240000301000 */
[----:B0-----:R-:W-:Y:S01]  /*c4e0*/  F2FP.BF16.F32.PACK_AB R0, RZ, R0 ;  /* 0x00000000ff00723e */ /* 0x001fe200000010ff */
[----:B------:R-:W-:Y:S06]  /*c4f0*/  BRA `(.L_x_247) ;  /* 0x00000000000c7947 */ /* 0x000fec0003800000 */
.L_x_270:
[----:B------:R-:W2:Y:S02]  /*c500*/  LDG.E R2, desc[UR36][R2.64] ;  /* 0x0000002402027981 */ /* 0x000ea4000c1e1900 */
[----:B--2---:R-:W-:-:S04]  /*c510*/  I2FP.F32.U32 R0, R2 ;  /* 0x0000000200007245 */ /* 0x004fc80000201000 */
[----:B------:R-:W-:-:S07]  /*c520*/  F2FP.BF16.F32.PACK_AB R0, RZ, R0 ;  /* 0x00000000ff00723e */ /* 0x000fce00000010ff */
.L_x_247:
        /* <DEDUP_REMOVED lines=24> */
.L_x_278:
[----:B------:R-:W-:-:S06]  /*c6b0*/  IMAD.U32 R3, R3, 0x10000, RZ ;  /* 0x0001000003037824 */ /* 0x000fcc00078e00ff */
[----:B------:R-:W0:Y:S02]  /*c6c0*/  F2I.S64.TRUNC R2, R3 ;  /* 0x0000000300027311 */ /* 0x000e24000020d900 */
[----:B0-----:R0:W-:Y:S01]  /*c6d0*/  STG.E.U8 desc[UR36][R16.64], R2 ;  /* 0x0000000210007986 */ /* 0x0011e2000c101124 */
[----:B------:R-:W-:Y:S05]  /*c6e0*/  BRA `(.L_x_280) ;  /* 0x0000000c00847947 */ /* 0x000fea0003800000 */
.L_x_277:
        /* <DEDUP_REMOVED lines=10> */
.L_x_282:
[----:B------:R-:W-:-:S06]  /*c790*/  IMAD.U32 R3, R3, 0x10000, RZ ;  /* 0x0001000003037824 */ /* 0x000fcc00078e00ff */
[----:B------:R-:W0:Y:S02]  /*c7a0*/  F2I.FTZ.TRUNC.NTZ R3, R3 ;  /* 0x0000000300037305 */ /* 0x000e24000021f100 */
[----:B0-----:R0:W-:Y:S01]  /*c7b0*/  STG.E desc[UR36][R16.64], R3 ;  /* 0x0000000310007986 */ /* 0x0011e2000c101924 */
[----:B------:R-:W-:Y:S05]  /*c7c0*/  BRA `(.L_x_280) ;  /* 0x0000000c004c7947 */ /* 0x000fea0003800000 */
.L_x_281:
[----:B------:R-:W-:-:S06]  /*c7d0*/  IMAD.U32 R3, R3, 0x10000, RZ ;  /* 0x0001000003037824 */ /* 0x000fcc00078e00ff */
[----:B------:R-:W0:Y:S02]  /*c7e0*/  F2I.FTZ.TRUNC.NTZ R3, R3 ;  /* 0x0000000300037305 */ /* 0x000e24000021f100 */
[----:B0-----:R0:W-:Y:S01]  /*c7f0*/  STG.E.U16 desc[UR36][R16.64], R3 ;  /* 0x0000000310007986 */ /* 0x0011e2000c101524 */
[----:B------:R-:W-:Y:S05]  /*c800*/  BRA `(.L_x_280) ;  /* 0x0000000c003c7947 */ /* 0x000fea0003800000 */
.L_x_276:
        /* <DEDUP_REMOVED lines=9> */
.L_x_284:
[----:B------:R-:W-:-:S05]  /*c8a0*/  IMAD.U32 R0, R3, 0x10000, RZ ;  /* 0x0001000003007824 */ /* 0x000fca00078e00ff */
[----:B------:R-:W-:-:S05]  /*c8b0*/  F2FP.F16.F32.PACK_AB R0, RZ, R0 ;  /* 0x00000000ff00723e */ /* 0x000fca00000000ff */
[----:B------:R0:W-:Y:S01]  /*c8c0*/  STG.E.U16 desc[UR36][R16.64], R0 ;  /* 0x0000000010007986 */ /* 0x0001e2000c101524 */
[----:B------:R-:W-:Y:S05]  /*c8d0*/  BRA `(.L_x_280) ;  /* 0x0000000c00087947 */ /* 0x000fea0003800000 */
.L_x_283:
        /* <DEDUP_REMOVED lines=10> */
.L_x_286:
[----:B------:R-:W-:-:S05]  /*c980*/  IMAD.U32 R3, R3, 0x10000, RZ ;  /* 0x0001000003037824 */ /* 0x000fca00078e00ff */
[----:B------:R-:W-:-:S04]  /*c990*/  F2FP.F16.F32.PACK_AB R3, RZ, R3 ;  /* 0x00000003ff03723e */ /* 0x000fc800000000ff */
[----:B------:R-:W-:-:S05]  /*c9a0*/  PRMT R3, R3, 0x5410, RZ ;  /* 0x0000541003037816 */ /* 0x000fca00000000ff */
[----:B------:R0:W-:Y:S01]  /*c9b0*/  STG.E desc[UR36][R16.64], R3 ;  /* 0x0000000310007986 */ /* 0x0001e2000c101924 */
[----:B------:R-:W-:Y:S05]  /*c9c0*/  BRA `(.L_x_280) ;  /* 0x0000000800cc7947 */ /* 0x000fea0003800000 */
.L_x_285:
[----:B------:R-:W-:-:S04]  /*c9d0*/  IMAD.U32 R2, R3, 0x10000, RZ ;  /* 0x0001000003027824 */ /* 0x000fc800078e00ff */
[----:B------:R-:W-:-:S06]  /*c9e0*/  FMUL.FTZ R2, R2, 1 ;  /* 0x3f80000002027820 */ /* 0x000fcc0000410000 */
[----:B------:R-:W0:Y:S02]  /*c9f0*/  F2F.F64.F32 R2, R2 ;  /* 0x0000000200027310 */ /* 0x000e240000201800 */
[----:B0-----:R0:W-:Y:S01]  /*ca00*/  STG.E.64 desc[UR36][R16.64], R2 ;  /* 0x0000000210007986 */ /* 0x0011e2000c101b24 */
[----:B------:R-:W-:Y:S05]  /*ca10*/  BRA `(.L_x_280) ;  /* 0x0000000800b87947 */ /* 0x000fea0003800000 */
.L_x_275:
        /* <DEDUP_REMOVED lines=13> */
.L_x_289:
[----:B------:R-:W-:Y:S01]  /*caf0*/  IMAD.U32 R3, R3, 0x10000, RZ ;  /* 0x0001000003037824 */ /* 0x000fe200078e00ff */
[----:B------:R-:W-:-:S03]  /*cb00*/  CS2R R6, SRZ ;  /* 0x0000000000067805 */ /* 0x000fc6000001ff00 */
[----:B------:R-:W-:-:S04]  /*cb10*/  FMUL.FTZ R3, R3, 1 ;  /* 0x3f80000003037820 */ /* 0x000fc80000410000 */
[----:B------:R-:W0:Y:S02]  /*cb20*/  F2F.F64.F32 R4, R3 ;  /* 0x0000000300047310 */ /* 0x000e240000201800 */
[----:B0-----:R0:W-:Y:S01]  /*cb30*/  STG.E.128 desc[UR36][R16.64], R4 ;  /* 0x0000000410007986 */ /* 0x0011e2000c101d24 */
[----:B------:R-:W-:Y:S05]  /*cb40*/  BRA `(.L_x_280) ;  /* 0x00000008006c7947 */ /* 0x000fea0003800000 */
.L_x_288:
        /* <DEDUP_REMOVED lines=21> */
.L_x_293:
[----:B------:R-:W-:Y:S05]  /*cca0*/  BSYNC B0 ;  /* 0x0000000000007941 */ /* 0x000fea0003800000 */
.L_x_292:
[----:B------:R-:W-:-:S05]  /*ccb0*/  LOP3.LUT R3, R0, R3, RZ, 0xfc, !PT ;  /* 0x0000000300037212 */ /* 0x000fca00078efcff */
[----:B------:R0:W-:Y:S01]  /*ccc0*/  STG.E.U8 desc[UR36][R16.64], R3 ;  /* 0x0000000310007986 */ /* 0x0001e2000c101124 */
[----:B------:R-:W-:Y:S05]  /*ccd0*/  BRA `(.L_x_280) ;  /* 0x0000000800087947 */ /* 0x000fea0003800000 */
.L_x_291:
        /* <DEDUP_REMOVED lines=13> */
.L_x_295:
[----:B------:R-:W-:Y:S01]  /*cdb0*/  IMAD.MOV.U32 R0, RZ, RZ, 0x7f ;  /* 0x0000007fff007424 */ /* 0x000fe200078e00ff */
[----:B------:R-:W-:-:S04]  /*cdc0*/  ISETP.GT.U32.AND P0, PT, R2, 0x7f800000, PT ;  /* 0x7f8000000200780c */ /* 0x000fc80003f04070 */
[----:B------:R-:W-:-:S09]  /*cdd0*/  SEL R0, R0, 0x7c, P0 ;  /* 0x0000007c00007807 */ /* 0x000fd20000000000 */
.L_x_296:
[----:B------:R-:W-:Y:S05]  /*cde0*/  BSYNC B0 ;  /* 0x0000000000007941 */ /* 0x000fea0003800000 */
.L_x_294:
[----:B------:R-:W-:-:S04]  /*cdf0*/  LOP3.LUT R2, R3, 0x80000000, RZ, 0xc0, !PT ;  /* 0x8000000003027812 */ /* 0x000fc800078ec0ff */
[----:B------:R-:W-:-:S04]  /*ce00*/  SHF.R.U32.HI R3, RZ, 0x18, R2 ;  /* 0x00000018ff037819 */ /* 0x000fc80000011602 */
[----:B------:R-:W-:-:S05]  /*ce10*/  LOP3.LUT R3, R0, R3, RZ, 0xfc, !PT ;  /* 0x0000000300037212 */ /* 0x000fca00078efcff */
[----:B------:R0:W-:Y:S01]  /*ce20*/  STG.E.U8 desc[UR36][R16.64], R3 ;  /* 0x0000000310007986 */ /* 0x0001e2000c101124 */
[----:B------:R-:W-:Y:S05]  /*ce30*/  BRA `(.L_x_280) ;  /* 0x0000000400b07947 */ /* 0x000fea0003800000 */
.L_x_290:
[----:B------:R0:W-:Y:S01]  /*ce40*/  STG.E.U16 desc[UR36][R16.64], R3 ;  /* 0x0000000310007986 */ /* 0x0001e2000c101524 */
[----:B------:R-:W-:Y:S05]  /*ce50*/  BRA `(.L_x_280) ;  /* 0x0000000400a87947 */ /* 0x000fea0003800000 */
.L_x_287:
        /* <DEDUP_REMOVED lines=12> */
.L_x_299:
        /* <DEDUP_REMOVED lines=17> */
.L_x_302:
[----:B------:R-:W-:-:S04]  /*d030*/  LOP3.LUT R2, R3, 0x80000000, RZ, 0xc0, !PT ;  /* 0x8000000003027812 */ /* 0x000fc800078ec0ff */
[----:B------:R-:W-:-:S04]  /*d040*/  SHF.R.U32.HI R3, RZ, 0x18, R2 ;  /* 0x00000018ff037819 */ /* 0x000fc80000011602 */
[----:B------:R-:W-:-:S04]  /*d050*/  LOP3.LUT R0, R0, R3, RZ, 0xfc, !PT ;  /* 0x0000000300007212 */ /* 0x000fc800078efcff */
[----:B------:R-:W-:-:S07]  /*d060*/  PRMT R8, R0, 0x7610, R8 ;  /* 0x0000761000087816 */ /* 0x000fce0000000008 */
.L_x_301:
[----:B------:R-:W-:Y:S05]  /*d070*/  BSYNC B0 ;  /* 0x0000000000007941 */ /* 0x000fea0003800000 */
.L_x_300:
[----:B------:R3:W-:Y:S01]  /*d080*/  STG.E.U8 desc[UR36][R16.64], R8 ;  /* 0x0000000810007986 */ /* 0x0007e2000c101124 */
[----:B------:R-:W-:Y:S05]  /*d090*/  BRA `(.L_x_280) ;  /* 0x0000000400187947 */ /* 0x000fea0003800000 */
.L_x_298:
        /* <DEDUP_REMOVED lines=17> */
.L_x_305:
[----:B------:R-:W-:-:S04]  /*d1b0*/  LOP3.LUT R2, R3, 0x80000000, RZ, 0xc0, !PT ;  /* 0x8000000003027812 */ /* 0x000fc800078ec0ff */
[----:B------:R-:W-:-:S04]  /*d1c0*/  SHF.R.U32.HI R3, RZ, 0x18, R2 ;  /* 0x00000018ff037819 */ /* 0x000fc80000011602 */
[----:B------:R-:W-:-:S04]  /*d1d0*/  LOP3.LUT R0, R0, R3, RZ, 0xfc, !PT ;  /* 0x0000000300007212 */ /* 0x000fc800078efcff */
[----:B------:R-:W-:-:S07]  /*d1e0*/  PRMT R8, R0, 0x7610, R8 ;  /* 0x0000761000087816 */ /* 0x000fce0000000008 */
.L_x_304:
[----:B------:R-:W-:Y:S05]  /*d1f0*/  BSYNC B0 ;  /* 0x0000000000007941 */ /* 0x000fea0003800000 */
.L_x_303:
[----:B------:R0:W-:Y:S01]  /*d200*/  STG.E.U8 desc[UR36][R16.64], R8 ;  /* 0x0000000810007986 */ /* 0x0001e2000c101124 */
[----:B------:R-:W-:Y:S05]  /*d210*/  BRA `(.L_x_280) ;  /* 0x0000000000b87947 */ /* 0x000fea0003800000 */
.L_x_297:
        /* <DEDUP_REMOVED lines=22> */
.L_x_279:
        /* <DEDUP_REMOVED lines=16> */
.L_x_308:
[----:B------:R-:W-:Y:S05]  /*d480*/  BRA `(.L_x_280) ;  /* 0x00000000001c7947 */ /* 0x000fea0003800000 */
.L_x_307:
[----:B------:R-:W-:-:S06]  /*d490*/  IMAD.U32 R3, R3, 0x10000, RZ ;  /* 0x0001000003037824 */ /* 0x000fcc00078e00ff */
[----:B------:R-:W0:Y:S02]  /*d4a0*/  F2I.U64.TRUNC R2, R3 ;  /* 0x0000000300027311 */ /* 0x000e24000020d800 */
[----:B0-----:R1:W-:Y:S01]  /*d4b0*/  STG.E.64 desc[UR36][R16.64], R2 ;  /* 0x0000000210007986 */ /* 0x0013e2000c101b24 */
[----:B------:R-:W-:Y:S05]  /*d4c0*/  BRA `(.L_x_280) ;  /* 0x00000000000c7947 */ /* 0x000fea0003800000 */
.L_x_306:
[----:B------:R-:W-:-:S06]  /*d4d0*/  IMAD.U32 R3, R3, 0x10000, RZ ;  /* 0x0001000003037824 */ /* 0x000fcc00078e00ff */
[----:B------:R-:W0:Y:S02]  /*d4e0*/  F2I.FTZ.U32.TRUNC.NTZ R3, R3 ;  /* 0x0000000300037305 */ /* 0x000e24000021f000 */
[----:B0-----:R0:W-:Y:S02]  /*d4f0*/  STG.E desc[UR36][R16.64], R3 ;  /* 0x0000000310007986 */ /* 0x0011e4000c101924 */
.L_x_280:
[----:B------:R-:W-:-:S07]  /*d500*/  VIADD R19, R19, 0x80 ;  /* 0x0000008013137836 */ /* 0x000fce0000000000 */
.L_x_207:
[----:B------:R-:W-:Y:S05]  /*d510*/  BSYNC B6 ;  /* 0x0000000000067941 */ /* 0x000fea0003800000 */
.L_x_206:
[----:B------:R-:W-:Y:S02]  /*d520*/  ULDC UR4, c[0x0][0x210] ;  /* 0x0000840000047ab9 */ /* 0x000fe40000000800 */
[----:B------:R-:W-:-:S13]  /*d530*/  ISETP.GE.AND P0, PT, R19, UR4, PT ;  /* 0x0000000413007c0c */ /* 0x000fda000bf06270 */
[----:B------:R-:W-:Y:S05]  /*d540*/  @P0 EXIT ;  /* 0x000000000000094d */ /* 0x000fea0003800000 */
        /* <DEDUP_REMOVED lines=354> */
.L_x_309:
        /* <DEDUP_REMOVED lines=23> */
.L_x_313:
[----:B------:R-:W2:Y:S02]  /*ece0*/  LDG.E.U8 R2, desc[UR36][R2.64] ;  /* 0x0000002402027981 */ /* 0x000ea4000c1e1100 */
[----:B--2---:R-:W-:-:S04]  /*ecf0*/  I2FP.F32.U32 R0, R2 ;  /* 0x0000000200007245 */ /* 0x004fc80000201000 */
[----:B------:R-:W-:-:S04]  /*ed00*/  F2FP.BF16.F32.PACK_AB R0, RZ, R0 ;  /* 0x00000000ff00723e */ /* 0x000fc800000010ff */
[----:B------:R-:W-:Y:S01]  /*ed10*/  PRMT R19, R0, 0x7610, R19 ;  /* 0x0000761000137816 */ /* 0x000fe20000000013 */
[----:B------:R-:W-:Y:S06]  /*ed20*/  BRA `(.L_x_315) ;  /* 0x0000000c00c87947 */ /* 0x000fec0003800000 */
.L_x_312:
        /* <DEDUP_REMOVED lines=11> */
.L_x_317:
[----:B------:R-:W2:Y:S02]  /*ede0*/  LDG.E R2, desc[UR36][R2.64] ;  /* 0x0000002402027981 */ /* 0x000ea4000c1e1900 */
[----:B--2---:R-:W-:-:S04]  /*edf0*/  I2FP.F32.S32 R0, R2 ;  /* 0x0000000200007245 */ /* 0x004fc80000201400 */
[----:B------:R-:W-:-:S04]  /*ee00*/  F2FP.BF16.F32.PACK_AB R0, RZ, R0 ;  /* 0x00000000ff00723e */ /* 0x000fc800000010ff */
[----:B------:R-:W-:Y:S01]  /*ee10*/  PRMT R19, R0, 0x7610, R19 ;  /* 0x0000761000137816 */ /* 0x000fe20000000013 */
[----:B------:R-:W-:Y:S06]  /*ee20*/  BRA `(.L_x_315) ;  /* 0x0000000c00887947 */ /* 0x000fec0003800000 */
.L_x_316:
[----:B------:R-:W2:Y:S02]  /*ee30*/  LDG.E.U16 R2, desc[UR36][R2.64] ;  /* 0x0000002402027981 */ /* 0x000ea4000c1e1500 */
[----:B--2---:R-:W0:Y:S02]  /*ee40*/  I2F.S16 R0, R2 ;  /* 0x0000000200007306 */ /* 0x004e240000101400 */
[----:B0-----:R-:W-:-:S04]  /*ee50*/  F2FP.BF16.F32.PACK_AB R0, RZ, R0 ;  /* 0x00000000ff00723e */ /* 0x001fc800000010ff */
[----:B------:R-:W-:Y:S01]  /*ee60*/  PRMT R19, R0, 0x7610, R19 ;  /* 0x0000761000137816 */ /* 0x000fe20000000013 */
[----:B------:R-:W-:Y:S06]  /*ee70*/  BRA `(.L_x_315) ;  /* 0x0000000c00747947 */ /* 0x000fec0003800000 */
.L_x_311:
        /* <DEDUP_REMOVED lines=9> */
.L_x_319:
[----:B------:R-:W2:Y:S02]  /*ef10*/  LDG.E.U16 R0, desc[UR36][R2.64] ;  /* 0x0000002402007981 */ /* 0x000ea4000c1e1500 */
[----:B--2---:R-:W-:-:S05]  /*ef20*/  HADD2.F32 R0, -RZ, R0.H0_H0 ;  /* 0x20000000ff007230 */ /* 0x004fca0000004100 */
[----:B------:R-:W-:-:S04]  /*ef30*/  F2FP.BF16.F32.PACK_AB R0, RZ, R0 ;  /* 0x00000000ff00723e */ /* 0x000fc800000010ff */
[----:B------:R-:W-:Y:S01]  /*ef40*/  PRMT R19, R0, 0x7610, R19 ;  /* 0x0000761000137816 */ /* 0x000fe20000000013 */
[----:B------:R-:W-:Y:S06]  /*ef50*/  BRA `(.L_x_315) ;  /* 0x0000000c003c7947 */ /* 0x000fec0003800000 */
.L_x_318:
        /* <DEDUP_REMOVED lines=9> */
.L_x_321:
[----:B------:R-:W2:Y:S02]  /*eff0*/  LDG.E.U16 R2, desc[UR36][R2.64] ;  /* 0x0000002402027981 */ /* 0x000ea4000c1e1500 */
[----:B--2---:R-:W-:-:S05]  /*f000*/  HADD2.F32 R0, -RZ, R2.H0_H0 ;  /* 0x20000002ff007230 */ /* 0x004fca0000004100 */
[----:B------:R-:W-:-:S04]  /*f010*/  F2FP.BF16.F32.PACK_AB R0, RZ, R0 ;  /* 0x00000000ff00723e */ /* 0x000fc800000010ff */
[----:B------:R-:W-:Y:S01]  /*f020*/  PRMT R19, R0, 0x7610, R19 ;  /* 0x0000761000137816 */ /* 0x000fe20000000013 */
[----:B------:R-:W-:Y:S06]  /*f030*/  BRA `(.L_x_315) ;  /* 0x0000000c00047947 */ /* 0x000fec0003800000 */
.L_x_320:
        /* <DEDUP_REMOVED lines=9> */
.L_x_310:
        /* <DEDUP_REMOVED lines=14> */
.L_x_324:
        /* <DEDUP_REMOVED lines=9> */
.L_x_323:
        /* <DEDUP_REMOVED lines=28> */
.L_x_326:
        /* <DEDUP_REMOVED lines=15> */
.L_x_325:
[----:B------:R0:W5:Y:S01]  /*f4f0*/  LDG.E.U16 R19, desc[UR36][R2.64] ;  /* 0x0000002402137981 */ /* 0x000162000c1e1500 */
[----:B------:R-:W-:Y:S05]  /*f500*/  BRA `(.L_x_315) ;  /* 0x0000000400d07947 */ /* 0x000fea0003800000 */
.L_x_322:
        /* <DEDUP_REMOVED lines=13> */
.L_x_329:
        /* <DEDUP_REMOVED lines=21> */
.L_x_333:
[----:B------:R-:W-:Y:S05]  /*f730*/  BSYNC B1 ;  /* 0x0000000000017941 */ /* 0x000fea0003800000 */
.L_x_332:
[----:B------:R-:W-:Y:S01]  /*f740*/  LEA R3, R0, 0x3b800000, 0x17 ;  /* 0x3b80000000037811 */ /* 0x000fe200078eb8ff */
[----:B------:R-:W-:-:S05]  /*f750*/  IMAD.SHL.U32 R0, R2, 0x100000, RZ ;  /* 0x0010000002007824 */ /* 0x000fca00078e00ff */
[----:B------:R-:W-:-:S07]  /*f760*/  LOP3.LUT R0, R3, R0, R4, 0xfe, !PT ;  /* 0x0000000003007212 */ /* 0x000fce00078efe04 */
.L_x_331:
[----:B------:R-:W-:Y:S05]  /*f770*/  BSYNC B0 ;  /* 0x0000000000007941 */ /* 0x000fea0003800000 */
.L_x_330:
[----:B------:R-:W-:-:S04]  /*f780*/  F2FP.BF16.F32.PACK_AB R0, RZ, R0 ;  /* 0x00000000ff00723e */ /* 0x000fc800000010ff */
[----:B------:R-:W-:Y:S01]  /*f790*/  PRMT R19, R0, 0x7610, R19 ;  /* 0x0000761000137816 */ /* 0x000fe20000000013 */
[----:B------:R-:W-:Y:S06]  /*f7a0*/  BRA `(.L_x_315) ;  /* 0x0000000400287947 */ /* 0x000fec0003800000 */
.L_x_328:
        /* <DEDUP_REMOVED lines=21> */
.L_x_337:
[----:B------:R-:W-:Y:S05]  /*f900*/  BSYNC B1 ;  /* 0x0000000000017941 */ /* 0x000fea0003800000 */
.L_x_336:
[----:B------:R-:W-:Y:S01]  /*f910*/  LEA R3, R0, 0x37800000, 0x17 ;  /* 0x3780000000037811 */ /* 0x000fe200078eb8ff */
[----:B------:R-:W-:-:S05]  /*f920*/  IMAD.SHL.U32 R0, R2, 0x200000, RZ ;  /* 0x0020000002007824 */ /* 0x000fca00078e00ff */
[----:B------:R-:W-:-:S07]  /*f930*/  LOP3.LUT R0, R3, R0, R4, 0xfe, !PT ;  /* 0x0000000003007212 */ /* 0x000fce00078efe04 */
.L_x_335:
[----:B------:R-:W-:Y:S05]  /*f940*/  BSYNC B0 ;  /* 0x0000000000007941 */ /* 0x000fea0003800000 */
.L_x_334:
[----:B------:R-:W-:-:S04]  /*f950*/  F2FP.BF16.F32.PACK_AB R0, RZ, R0 ;  /* 0x00000000ff00723e */ /* 0x000fc800000010ff */
[----:B------:R-:W-:Y:S01]  /*f960*/  PRMT R19, R0, 0x7610, R19 ;  /* 0x0000761000137816 */ /* 0x000fe20000000013 */
[----:B------:R-:W-:Y:S06]  /*f970*/  BRA `(.L_x_315) ;  /* 0x0000000000b47947 */ /* 0x000fec0003800000 */
.L_x_327:
        /* <DEDUP_REMOVED lines=14> */
.L_x_341:
[----:B------:R-:W-:Y:S05]  /*fa60*/  BSYNC B0 ;  /* 0x0000000000007941 */ /* 0x000fea0003800000 */
.L_x_340:
[----:B------:R-:W-:-:S04]  /*fa70*/  F2FP.BF16.F32.PACK_AB R0, RZ, R0 ;  /* 0x00000000ff00723e */ /* 0x000fc800000010ff */
[----:B------:R-:W-:Y:S01]  /*fa80*/  PRMT R19, R0, 0x7610, R19 ;  /* 0x0000761000137816 */ /* 0x000fe20000000013 */
[----:B------:R-:W-:Y:S06]  /*fa90*/  BRA `(.L_x_315) ;  /* 0x00000000006c7947 */ /* 0x000fec0003800000 */
.L_x_314:
        /* <DEDUP_REMOVED lines=16> */
.L_x_342:
[----:B------:R-:W-:Y:S01]  /*fba0*/  PRMT R19, RZ, 0x7610, R19 ;  /* 0x00007610ff137816 */ /* 0x000fe20000000013 */
[----:B------:R-:W-:Y:S06]  /*fbb0*/  BRA `(.L_x_315) ;  /* 0x0000000000247947 */ /* 0x000fec0003800000 */
.L_x_339:
[----:B------:R-:W2:Y:S02]  /*fbc0*/  LDG.E.64 R2, desc[UR36][R2.64] ;  /* 0x0000002402027981 */ /* 0x000ea4000c1e1b00 */
[----:B--2---:R-:W0:Y:S02]  /*fbd0*/  I2F.U64 R0, R2 ;  /* 0x0000000200007312 */ /* 0x004e240000301000 */
[----:B0-----:R-:W-:-:S04]  /*fbe0*/  F2FP.BF16.F32.PACK_AB R0, RZ, R0 ;  /* 0x00000000ff00723e */ /* 0x001fc800000010ff */
[----:B------:R-:W-:Y:S01]  /*fbf0*/  PRMT R19, R0, 0x7610, R19 ;  /* 0x0000761000137816 */ /* 0x000fe20000000013 */
[----:B------:R-:W-:Y:S06]  /*fc00*/  BRA `(.L_x_315) ;  /* 0x0000000000107947 */ /* 0x000fec0003800000 */
.L_x_338:
[----:B------:R-:W2:Y:S02]  /*fc10*/  LDG.E R2, desc[UR36][R2.64] ;  /* 0x0000002402027981 */ /* 0x000ea4000c1e1900 */
[----:B--2---:R-:W-:-:S04]  /*fc20*/  I2FP.F32.U32 R0, R2 ;  /* 0x0000000200007245 */ /* 0x004fc80000201000 */
[----:B------:R-:W-:-:S04]  /*fc30*/  F2FP.BF16.F32.PACK_AB R0, RZ, R0 ;  /* 0x00000000ff00723e */ /* 0x000fc800000010ff */
[----:B------:R-:W-:-:S07]  /*fc40*/  PRMT R19, R0, 0x7610, R19 ;  /* 0x0000761000137816 */ /* 0x000fce0000000013 */
.L_x_315:
        /* <DEDUP_REMOVED lines=19> */
.L_x_346:
[----:B------:R-:W2:Y:S02]  /*fd80*/  LDG.E.U8 R2, desc[UR36][R2.64] ;  /* 0x0000002402027981 */ /* 0x000ea4000c1e1100 */
[----:B--2---:R-:W-:-:S04]  /*fd90*/  I2FP.F32.U32 R0, R2 ;  /* 0x0000000200007245 */ /* 0x004fc80000201000 */
[----:B------:R-:W-:Y:S01]  /*fda0*/  F2FP.BF16.F32.PACK_AB R0, RZ, R0 ;  /* 0x00000000ff00723e */ /* 0x000fe200000010ff */
[----:B------:R-:W-:Y:S06]  /*fdb0*/  BRA `(.L_x_348) ;  /* 0x0000000c00907947 */ /* 0x000fec0003800000 */
.L_x_345:
        /* <DEDUP_REMOVED lines=10> */
.L_x_350:
[----:B------:R-:W2:Y:S02]  /*fe60*/  LDG.E R2, desc[UR36][R2.64] ;  /* 0x0000002402027981 */ /* 0x000ea4000c1e1900 */
[----:B--2---:R-:W-:-:S04]  /*fe70*/  I2FP.F32.S32 R0, R2 ;  /* 0x0000000200007245 */ /* 0x004fc80000201400 */
[----:B------:R-:W-:Y:S01]  /*fe80*/  F2FP.BF16.F32.PACK_AB R0, RZ, R0 ;  /* 0x00000000ff00723e */ /* 0x000fe200000010ff */
[----:B------:R-:W-:Y:S06]  /*fe90*/  BRA `(.L_x_348) ;  /* 0x0000000c00587947 */ /* 0x000fec0003800000 */
.L_x_349:
[----:B------:R-:W2:Y:S02]  /*fea0*/  LDG.E.U16 R2, desc[UR36][R2.64] ;  /* 0x0000002402027981 */ /* 0x000ea4000c1e1500 */
[----:B--2---:R-:W0:Y:S02]  /*feb0*/  I2F.S16 R0, R2 ;  /* 0x0000000200007306 */ /* 0x004e240000101400 */
[----:B0-----:R-:W-:Y:S01]  /*fec0*/  F2FP.BF16.F32.PACK_AB R0, RZ, R0 ;  /* 0x00000000ff00723e */ /* 0x001fe200000010ff */
[----:B------:R-:W-:Y:S06]  /*fed0*/  BRA `(.L_x_348) ;  /* 0x0000000c00487947 */ /* 0x000fec0003800000 */
.L_x_344:
        /* <DEDUP_REMOVED lines=9> */
.L_x_352:
[----:B------:R-:W2:Y:S02]  /*ff70*/  LDG.E.U16 R0, desc[UR36][R2.64] ;  /* 0x0000002402007981 */ /* 0x000ea4000c1e1500 */
[----:B--2---:R-:W-:-:S05]  /*ff80*/  HADD2.F32 R0, -RZ, R0.H0_H0 ;  /* 0x20000000ff007230 */ /* 0x004fca0000004100 */
[----:B------:R-:W-:Y:S01]  /*ff90*/  F2FP.BF16.F32.PACK_AB R0, RZ, R0 ;  /* 0x00000000ff00723e */ /* 0x000fe200000010ff */
[----:B------:R-:W-:Y:S06]  /*ffa0*/  BRA `(.L_x_348) ;  /* 0x0000000c00147947 */ /* 0x000fec0003800000 */
.L_x_351:
        /* <DEDUP_REMOVED lines=9> */
.L_x_354:
[----:B------:R-:W2:Y:S02]  /*10040*/  LDG.E.U16 R2, desc[UR36][R2.64] ;  /* 0x0000002402027981 */ /* 0x000ea4000c1e1500 */
[----:B--2---:R-:W-:-:S05]  /*10050*/  HADD2.F32 R0, -RZ, R2.H0_H0 ;  /* 0x20000002ff007230 */ /* 0x004fca0000004100 */
[----:B------:R-:W-:Y:S01]  /*10060*/  F2FP.BF16.F32.PACK_AB R0, RZ, R0 ;  /* 0x00000000ff00723e */ /* 0x000fe200000010ff */
[----:B------:R-:W-:Y:S06]  /*10070*/  BRA `(.L_x_348) ;  /* 0x0000000800e07947 */ /* 0x000fec0003800000 */
.L_x_353:
        /* <DEDUP_REMOVED lines=8> */
.L_x_343:
        /* <DEDUP_REMOVED lines=13> */
.L_x_357:
        /* <DEDUP_REMOVED lines=8> */
.L_x_356:
        /* <DEDUP_REMOVED lines=28> */
.L_x_359:
        /* <DEDUP_REMOVED lines=15> */
.L_x_358:
[----:B------:R0:W5:Y:S01]  /*10500*/  LDG.E.U16 R0, desc[UR36][R2.64] ;  /* 0x0000002402007981 */ /* 0x000162000c1e1500 */
[----:B------:R-:W-:Y:S05]  /*10510*/  BRA `(.L_x_348) ;  /* 0x0000000400b87947 */ /* 0x000fea0003800000 */
.L_x_355:
        /* <DEDUP_REMOVED lines=12> */
.L_x_362:
        /* <DEDUP_REMOVED lines=21> */
.L_x_366:
[----:B------:R-:W-:Y:S05]  /*10730*/  BSYNC B1 ;  /* 0x0000000000017941 */ /* 0x000fea0003800000 */
.L_x_365:
[----:B------:R-:W-:Y:S01]  /*10740*/  LEA R3, R0, 0x3b800000, 0x17 ;  /* 0x3b80000000037811 */ /* 0x000fe200078eb8ff */
[----:B------:R-:W-:-:S05]  /*10750*/  IMAD.SHL.U32 R0, R2, 0x100000, RZ ;  /* 0x0010000002007824 */ /* 0x000fca00078e00ff */
[----:B------:R-:W-:-:S07]  /*10760*/  LOP3.LUT R0, R3, R0, R4, 0xfe, !PT ;  /* 0x0000000003007212 */ /* 0x000fce00078efe04 */
.L_x_364:
[----:B------:R-:W-:Y:S05]  /*10770*/  BSYNC B0 ;  /* 0x0000000000007941 */ /* 0x000fea0003800000 */
.L_x_363:
[----:B------:R-:W-:Y:S01]  /*10780*/  F2FP.BF16.F32.PACK_AB R0, RZ, R0 ;  /* 0x00000000ff00723e */ /* 0x000fe200000010ff */
[----:B------:R-:W-:Y:S06]  /*10790*/  BRA `(.L_x_348) ;  /* 0x0000000400187947 */ /* 0x000fec0003800000 */
.L_x_361:
        /* <DEDUP_REMOVED lines=21> */
.L_x_370:
[----:B------:R-:W-:Y:S05]  /*108f0*/  BSYNC B1 ;  /* 0x0000000000017941 */ /* 0x000fea0003800000 */
.L_x_369:
[----:B------:R-:W-:Y:S01]  /*10900*/  LEA R3, R0, 0x37800000, 0x17 ;  /* 0x3780000000037811 */ /* 0x000fe200078eb8ff */
[----:B------:R-:W-:-:S05]  /*10910*/  IMAD.SHL.U32 R0, R2, 0x200000, RZ ;  /* 0x0020000002007824 */ /* 0x000fca00078e00ff */
[----:B------:R-:W-:-:S07]  /*10920*/  LOP3.LUT R0, R3, R0, R4, 0xfe, !PT ;  /* 0x0000000003007212 */ /* 0x000fce00078efe04 */
.L_x_368:
[----:B------:R-:W-:Y:S05]  /*10930*/  BSYNC B0 ;  /* 0x0000000000007941 */ /* 0x000fea0003800000 */
.L_x_367:
[----:B------:R-:W-:Y:S01]  /*10940*/  F2FP.BF16.F32.PACK_AB R0, RZ, R0 ;  /* 0x00000000ff00723e */ /* 0x000fe200000010ff */
[----:B------:R-:W-:Y:S06]  /*10950*/  BRA `(.L_x_348) ;  /* 0x0000000000a87947 */ /* 0x000fec0003800000 */
.L_x_360:
        /* <DEDUP_REMOVED lines=14> */
.L_x_374:
[----:B------:R-:W-:Y:S05]  /*10a40*/  BSYNC B0 ;  /* 0x0000000000007941 */ /* 0x000fea0003800000 */
.L_x_373:
[----:B------:R-:W-:Y:S01]  /*10a50*/  F2FP.BF16.F32.PACK_AB R0, RZ, R0 ;  /* 0x00000000ff00723e */ /* 0x000fe200000010ff */
[----:B------:R-:W-:Y:S06]  /*10a60*/  BRA `(.L_x_348) ;  /* 0x0000000000647947 */ /* 0x000fec0003800000 */
.L_x_347:
        /* <DEDUP_REMOVED lines=16> */
.L_x_375:
[----:B------:R-:W-:Y:S01]  /*10b70*/  PRMT R0, RZ, 0x7610, R0 ;  /* 0x00007610ff007816 */ /* 0x000fe20000000000 */
[----:B------:R-:W-:Y:S06]  /*10b80*/  BRA `(.L_x_348) ;  /* 0x00000000001c7947 */ /* 0x000fec0003800000 */
.L_x_372:
[----:B------:R-:W2:Y:S02]  /*10b90*/  LDG.E.64 R2, desc[UR36][R2.64] ;  /* 0x0000002402027981 */ /* 0x000ea4000c1e1b00 */
[----:B--2---:R-:W0:Y:S02]  /*10ba0*/  I2F.U64 R0, R2 ;  /* 0x0000000200007312 */ /* 0x004e240000301000 */
[----:B0-----:R-:W-:Y:S01]  /*10bb0*/  F2FP.BF16.F32.PACK_AB R0, RZ, R0 ;  /* 0x00000000ff00723e */ /* 0x001fe200000010ff */
[----:B------:R-:W-:Y:S06]  /*10bc0*/  BRA `(.L_x_348) ;  /* 0x00000000000c7947 */ /* 0x000fec0003800000 */
.L_x_371:
[----:B------:R-:W2:Y:S02]  /*10bd0*/  LDG.E R2, desc[UR36][R2.64] ;  /* 0x0000002402027981 */ /* 0x000ea4000c1e1900 */
[----:B--2---:R-:W-:-:S04]  /*10be0*/  I2FP.F32.U32 R0, R2 ;  /* 0x0000000200007245 */ /* 0x004fc80000201000 */
[----:B------:R-:W-:-:S07]  /*10bf0*/  F2FP.BF16.F32.PACK_AB R0, RZ, R0 ;  /* 0x00000000ff00723e */ /* 0x000fce00000010ff */
.L_x_348:
        /* <DEDUP_REMOVED lines=22> */
[----:B0-----:R-:W-:Y:S01]  /*10d60*/  STG.E.U8 desc[UR36][R16.64], R3 ;  /* 0x0000000310007986 */ /* 0x001fe2000c101124 */
[----:B------:R-:W-:Y:S05]  /*10d70*/  EXIT ;  /* 0x000000000000794d */ /* 0x000fea0003800000 */
.L_x_379:
[----:B------:R-:W-:-:S06]  /*10d80*/  IMAD.U32 R3, R19, 0x10000, RZ ;  /* 0x0001000013037824 */ /* 0x000fcc00078e00ff */
[----:B------:R-:W0:Y:S02]  /*10d90*/  F2I.S64.TRUNC R2, R3 ;  /* 0x0000000300027311 */ /* 0x000e24000020d900 */
[----:B0-----:R-:W-:Y:S01]  /*10da0*/  STG.E.U8 desc[UR36][R16.64], R2 ;  /* 0x0000000210007986 */ /* 0x001fe2000c101124 */
[----:B------:R-:W-:Y:S05]  /*10db0*/  EXIT ;  /* 0x000000000000794d */ /* 0x000fea0003800000 */
.L_x_378:
        /* <DEDUP_REMOVED lines=8> */
[----:B0-----:R-:W-:Y:S01]  /*10e40*/  STG.E.64 desc[UR36][R16.64], R2 ;  /* 0x0000000210007986 */ /* 0x001fe2000c101b24 */
[----:B------:R-:W-:Y:S05]  /*10e50*/  EXIT ;  /* 0x000000000000794d */ /* 0x000fea0003800000 */
.L_x_382:
[----:B------:R-:W-:-:S06]  /*10e60*/  IMAD.U32 R19, R19, 0x10000, RZ ;  /* 0x0001000013137824 */ /* 0x000fcc00078e00ff */
[----:B------:R-:W0:Y:S02]  /*10e70*/  F2I.FTZ.TRUNC.NTZ R19, R19 ;  /* 0x0000001300137305 */ /* 0x000e24000021f100 */
[----:B0-----:R-:W-:Y:S01]  /*10e80*/  STG.E desc[UR36][R16.64], R19 ;  /* 0x0000001310007986 */ /* 0x001fe2000c101924 */
[----:B------:R-:W-:Y:S05]  /*10e90*/  EXIT ;  /* 0x000000000000794d */ /* 0x000fea0003800000 */
.L_x_381:
[----:B------:R-:W-:-:S06]  /*10ea0*/  IMAD.U32 R19, R19, 0x10000, RZ ;  /* 0x0001000013137824 */ /* 0x000fcc00078e00ff */
[----:B------:R-:W0:Y:S02]  /*10eb0*/  F2I.FTZ.TRUNC.NTZ R19, R19 ;  /* 0x0000001300137305 */ /* 0x000e24000021f100 */
[----:B0-----:R-:W-:Y:S01]  /*10ec0*/  STG.E.U16 desc[UR36][R16.64], R19 ;  /* 0x0000001310007986 */ /* 0x001fe2000c101524 */
[----:B------:R-:W-:Y:S05]  /*10ed0*/  EXIT ;  /* 0x000000000000794d */ /* 0x000fea0003800000 */
.L_x_377:
[----:B------:R-:W-:-:S13]  /*10ee0*/  ISETP.GT.AND P0, PT, R0, 0x6, PT ;  /* 0x000000060000780c */ /* 0x000fda0003f04270 */
[----:B------:R-:W-:Y:S05]  /*10ef0*/  @P0 BRA `(.L_x_383) ;  /* 0x00000000002c0947 */ /* 0x000fea0003800000 */
[----:B------:R-:W-:-:S13]  /*10f00*/  ISETP.NE.AND P0, PT, R0, 0x5, PT ;  /* 0x000000050000780c */ /* 0x000fda0003f05270 */
[----:B------:R-:W-:Y:S05]  /*10f10*/  @!P0 BRA `(.L_x_384) ;  /* 0x0000000000148947 */ /* 0x000fea0003800000 */
[----:B------:R-:W-:-:S13]  /*10f20*/  ISETP.NE.AND P0, PT, R0, 0x6, PT ;  /* 0x000000060000780c */ /* 0x000fda0003f05270 */
[----:B------:R-:W-:Y:S05]  /*10f30*/  @P0 BRA `(.L_x_380) ;  /* 0x0000000800c40947 */ /* 0x000fea0003800000 */
[----:B------:R-:W-:-:S05]  /*10f40*/  IMAD.U32 R19, R19, 0x10000, RZ ;  /* 0x0001000013137824 */ /* 0x000fca00078e00ff */
[----:B------:R-:W-:Y:S01]  /*10f50*/  STG.E desc[UR36][R16.64], R19 ;  /* 0x0000001310007986 */ /* 0x000fe2000c101924 */
[----:B------:R-:W-:Y:S05]  /*10f60*/  EXIT ;  /* 0x000000000000794d */ /* 0x000fea0003800000 */
.L_x_384:
[----:B------:R-:W-:-:S05]  /*10f70*/  IMAD.U32 R0, R19, 0x10000, RZ ;  /* 0x0001000013007824 */ /* 0x000fca00078e00ff */
[----:B------:R-:W-:-:S05]  /*10f80*/  F2FP.F16.F32.PACK_AB R0, RZ, R0 ;  /* 0x00000000ff00723e */ /* 0x000fca00000000ff */
[----:B------:R-:W-:Y:S01]  /*10f90*/  STG.E.U16 desc[UR36][R16.64], R0 ;  /* 0x0000000010007986 */ /* 0x000fe2000c101524 */
[----:B------:R-:W-:Y:S05]  /*10fa0*/  EXIT ;  /* 0x000000000000794d */ /* 0x000fea0003800000 */
.L_x_383:
        /* <DEDUP_REMOVED lines=8> */
[----:B------:R-:W-:Y:S01]  /*11030*/  STG.E.64 desc[UR36][R16.64], R2 ;  /* 0x0000000210007986 */ /* 0x000fe2000c101b24 */
[----:B------:R-:W-:Y:S05]  /*11040*/  EXIT ;  /* 0x000000000000794d */ /* 0x000fea0003800000 */
.L_x_386:
[----:B------:R-:W-:-:S05]  /*11050*/  IMAD.U32 R19, R19, 0x10000, RZ ;  /* 0x0001000013137824 */ /* 0x000fca00078e00ff */
[----:B------:R-:W-:-:S04]  /*11060*/  F2FP.F16.F32.PACK_AB R3, RZ, R19 ;  /* 0x00000013ff03723e */ /* 0x000fc800000000ff */
[----:B------:R-:W-:-:S05]  /*11070*/  PRMT R3, R3, 0x5410, RZ ;  /* 0x0000541003037816 */ /* 0x000fca00000000ff */
[----:B------:R-:W-:Y:S01]  /*11080*/  STG.E desc[UR36][R16.64], R3 ;  /* 0x0000000310007986 */ /* 0x000fe2000c101924 */
[----:B------:R-:W-:Y:S05]  /*11090*/  EXIT ;  /* 0x000000000000794d */ /* 0x000fea0003800000 */
.L_x_385:
[----:B------:R-:W-:-:S04]  /*110a0*/  IMAD.U32 R2, R19, 0x10000, RZ ;  /* 0x0001000013027824 */ /* 0x000fc800078e00ff */
[----:B------:R-:W-:-:S06]  /*110b0*/  FMUL.FTZ R2, R2, 1 ;  /* 0x3f80000002027820 */ /* 0x000fcc0000410000 */
[----:B------:R-:W0:Y:S02]  /*110c0*/  F2F.F64.F32 R2, R2 ;  /* 0x0000000200027310 */ /* 0x000e240000201800 */
[----:B0-----:R-:W-:Y:S01]  /*110d0*/  STG.E.64 desc[UR36][R16.64], R2 ;  /* 0x0000000210007986 */ /* 0x001fe2000c101b24 */
[----:B------:R-:W-:Y:S05]  /*110e0*/  EXIT ;  /* 0x000000000000794d */ /* 0x000fea0003800000 */
.L_x_376:
        /* <DEDUP_REMOVED lines=11> */
[----:B------:R-:W-:Y:S01]  /*111a0*/  STG.E.U8 desc[UR36][R16.64], R3 ;  /* 0x0000000310007986 */ /* 0x000fe2000c101124 */
[----:B------:R-:W-:Y:S05]  /*111b0*/  EXIT ;  /* 0x000000000000794d */ /* 0x000fea0003800000 */
.L_x_389:
[----:B------:R-:W-:Y:S01]  /*111c0*/  IMAD.U32 R19, R19, 0x10000, RZ ;  /* 0x0001000013137824 */ /* 0x000fe200078e00ff */
[----:B------:R-:W-:-:S03]  /*111d0*/  CS2R R6, SRZ ;  /* 0x0000000000067805 */ /* 0x000fc6000001ff00 */
[----:B------:R-:W-:-:S06]  /*111e0*/  FMUL.FTZ R4, R19, 1 ;  /* 0x3f80000013047820 */ /* 0x000fcc0000410000 */
[----:B------:R-:W0:Y:S02]  /*111f0*/  F2F.F64.F32 R4, R4 ;  /* 0x0000000400047310 */ /* 0x000e240000201800 */
[----:B0-----:R-:W-:Y:S01]  /*11200*/  STG.E.128 desc[UR36][R16.64], R4 ;  /* 0x0000000410007986 */ /* 0x001fe2000c101d24 */
[----:B------:R-:W-:Y:S05]  /*11210*/  EXIT ;  /* 0x000000000000794d */ /* 0x000fea0003800000 */
.L_x_388:
        /* <DEDUP_REMOVED lines=21> */
.L_x_393:
[----:B------:R-:W-:Y:S05]  /*11370*/  BSYNC B0 ;  /* 0x0000000000007941 */ /* 0x000fea0003800000 */
.L_x_392:
[----:B------:R-:W-:-:S05]  /*11380*/  LOP3.LUT R3, R0, R3, RZ, 0xfc, !PT ;  /* 0x0000000300037212 */ /* 0x000fca00078efcff */
[----:B------:R-:W-:Y:S01]  /*11390*/  STG.E.U8 desc[UR36][R16.64], R3 ;  /* 0x0000000310007986 */ /* 0x000fe2000c101124 */
[----:B------:R-:W-:Y:S05]  /*113a0*/  EXIT ;  /* 0x000000000000794d */ /* 0x000fea0003800000 */
.L_x_391:
        /* <DEDUP_REMOVED lines=13> */
.L_x_395:
[----:B------:R-:W-:Y:S01]  /*11480*/  IMAD.MOV.U32 R0, RZ, RZ, 0x7f ;  /* 0x0000007fff007424 */ /* 0x000fe200078e00ff */
[----:B------:R-:W-:-:S04]  /*11490*/  ISETP.GT.U32.AND P0, PT, R2, 0x7f800000, PT ;  /* 0x7f8000000200780c */ /* 0x000fc80003f04070 */
[----:B------:R-:W-:-:S09]  /*114a0*/  SEL R0, R0, 0x7c, P0 ;  /* 0x0000007c00007807 */ /* 0x000fd20000000000 */
.L_x_396:
[----:B------:R-:W-:Y:S05]  /*114b0*/  BSYNC B0 ;  /* 0x0000000000007941 */ /* 0x000fea0003800000 */
.L_x_394:
[----:B------:R-:W-:-:S04]  /*114c0*/  LOP3.LUT R2, R19, 0x80000000, RZ, 0xc0, !PT ;  /* 0x8000000013027812 */ /* 0x000fc800078ec0ff */
[----:B------:R-:W-:-:S04]  /*114d0*/  SHF.R.U32.HI R3, RZ, 0x18, R2 ;  /* 0x00000018ff037819 */ /* 0x000fc80000011602 */
[----:B------:R-:W-:-:S05]  /*114e0*/  LOP3.LUT R3, R0, R3, RZ, 0xfc, !PT ;  /* 0x0000000300037212 */ /* 0x000fca00078efcff */
[----:B------:R-:W-:Y:S01]  /*114f0*/  STG.E.U8 desc[UR36][R16.64], R3 ;  /* 0x0000000310007986 */ /* 0x000fe2000c101124 */
[----:B------:R-:W-:Y:S05]  /*11500*/  EXIT ;  /* 0x000000000000794d */ /* 0x000fea0003800000 */
.L_x_390:
[----:B------:R-:W-:Y:S01]  /*11510*/  STG.E.U16 desc[UR36][R16.64], R19 ;  /* 0x0000001310007986 */ /* 0x000fe2000c101524 */
[----:B------:R-:W-:Y:S05]  /*11520*/  EXIT ;  /* 0x000000000000794d */ /* 0x000fea0003800000 */
.L_x_387:
        /* <DEDUP_REMOVED lines=10> */
[----:B0-----:R-:W-:Y:S01]  /*115d0*/  STG.E.U16 desc[UR36][R16.64], R3 ;  /* 0x0000000310007986 */ /* 0x001fe2000c101524 */
[----:B------:R-:W-:Y:S05]  /*115e0*/  EXIT ;  /* 0x000000000000794d */ /* 0x000fea0003800000 */
.L_x_399:
        /* <DEDUP_REMOVED lines=17> */
.L_x_402:
[----:B------:R-:W-:-:S04]  /*11700*/  LOP3.LUT R2, R19, 0x80000000, RZ, 0xc0, !PT ;  /* 0x8000000013027812 */ /* 0x000fc800078ec0ff */
[----:B------:R-:W-:-:S04]  /*11710*/  SHF.R.U32.HI R3, RZ, 0x18, R2 ;  /* 0x00000018ff037819 */ /* 0x000fc80000011602 */
[----:B------:R-:W-:-:S04]  /*11720*/  LOP3.LUT R0, R0, R3, RZ, 0xfc, !PT ;  /* 0x0000000300007212 */ /* 0x000fc800078efcff */
[----:B------:R-:W-:-:S07]  /*11730*/  PRMT R8, R0, 0x7610, R8 ;  /* 0x0000761000087816 */ /* 0x000fce0000000008 */
.L_x_401:
[----:B------:R-:W-:Y:S05]  /*11740*/  BSYNC B0 ;  /* 0x0000000000007941 */ /* 0x000fea0003800000 */
.L_x_400:
[----:B------:R-:W-:Y:S01]  /*11750*/  STG.E.U8 desc[UR36][R16.64], R8 ;  /* 0x0000000810007986 */ /* 0x000fe2000c101124 */
[----:B------:R-:W-:Y:S05]  /*11760*/  EXIT ;  /* 0x000000000000794d */ /* 0x000fea0003800000 */
.L_x_398:
        /* <DEDUP_REMOVED lines=17> */
.L_x_405:
[----:B------:R-:W-:-:S04]  /*11880*/  LOP3.LUT R2, R19, 0x80000000, RZ, 0xc0, !PT ;  /* 0x8000000013027812 */ /* 0x000fc800078ec0ff */
[----:B------:R-:W-:-:S04]  /*11890*/  SHF.R.U32.HI R3, RZ, 0x18, R2 ;  /* 0x00000018ff037819 */ /* 0x000fc80000011602 */
[----:B------:R-:W-:-:S04]  /*118a0*/  LOP3.LUT R0, R0, R3, RZ, 0xfc, !PT ;  /* 0x0000000300007212 */ /* 0x000fc800078efcff */
[----:B------:R-:W-:-:S07]  /*118b0*/  PRMT R8, R0, 0x7610, R8 ;  /* 0x0000761000087816 */ /* 0x000fce0000000008 */
.L_x_404:
[----:B------:R-:W-:Y:S05]  /*118c0*/  BSYNC B0 ;  /* 0x0000000000007941 */ /* 0x000fea0003800000 */
.L_x_403:
[----:B------:R-:W-:Y:S01]  /*118d0*/  STG.E.U8 desc[UR36][R16.64], R8 ;  /* 0x0000000810007986 */ /* 0x000fe2000c101124 */
[----:B------:R-:W-:Y:S05]  /*118e0*/  EXIT ;  /* 0x000000000000794d */ /* 0x000fea0003800000 */
.L_x_397:
        /* <DEDUP_REMOVED lines=20> */
[----:B------:R-:W-:Y:S01]  /*11a30*/  STG.E.U8 desc[UR36][R16.64], R3 ;  /* 0x0000000310007986 */ /* 0x000fe2000c101124 */
[----:B------:R-:W-:Y:S05]  /*11a40*/  EXIT ;  /* 0x000000000000794d */ /* 0x000fea0003800000 */
.L_x_380:
        /* <DEDUP_REMOVED lines=16> */
.L_x_408:
[----:B------:R-:W-:Y:S05]  /*11b50*/  EXIT ;  /* 0x000000000000794d */ /* 0x000fea0003800000 */
.L_x_407:
[----:B------:R-:W-:-:S06]  /*11b60*/  IMAD.U32 R2, R19, 0x10000, RZ ;  /* 0x0001000013027824 */ /* 0x000fcc00078e00ff */
[----:B------:R-:W0:Y:S02]  /*11b70*/  F2I.U64.TRUNC R2, R2 ;  /* 0x0000000200027311 */ /* 0x000e24000020d800 */
[----:B0-----:R-:W-:Y:S01]  /*11b80*/  STG.E.64 desc[UR36][R16.64], R2 ;  /* 0x0000000210007986 */ /* 0x001fe2000c101b24 */
[----:B------:R-:W-:Y:S05]  /*11b90*/  EXIT ;  /* 0x000000000000794d */ /* 0x000fea0003800000 */
.L_x_406:
[----:B------:R-:W-:-:S06]  /*11ba0*/  IMAD.U32 R19, R19, 0x10000, RZ ;  /* 0x0001000013137824 */ /* 0x000fcc00078e00ff */
[----:B------:R-:W0:Y:S02]  /*11bb0*/  F2I.FTZ.U32.TRUNC.NTZ R19, R19 ;  /* 0x0000001300137305 */ /* 0x000e24000021f000 */
[----:B0-----:R-:W-:Y:S01]  /*11bc0*/  STG.E desc[UR36][R16.64], R19 ;  /* 0x0000001310007986 */ /* 0x001fe2000c101924 */
[----:B------:R-:W-:Y:S05]  /*11bd0*/  EXIT ;  /* 0x000000000000794d */ /* 0x000fea0003800000 */
.L_x_409:
[----:B------:R-:W-:-:S00]  /*11be0*/  BRA `(.L_x_409) ;  /* 0xfffffffc00fc7947 */ /* 0x000fc0000383ffff */
[----:B------:R-:W-:-:S00]  /*11bf0*/  NOP ;  /* 0x0000000000007918 */ /* 0x000fc00000000000 */
        /* <DEDUP_REMOVED lines=8> */
.L_x_3347:


//--------------------- .text._ZN2at6native27unrolled_elementwise_kernelIZZZNS0_65_GLOBAL__N__eb3311e5_27_ActivationHardtanhKernel_cu_9e10b42f_293424hardtanh_backward_kernelERNS_14TensorIteratorERKN3c106ScalarES8_ENKUlvE_clEvENKUlvE2_clEvEUlNS5_8BFloat16ESB_E_St5arrayIPcLm3EELi4E23TrivialOffsetCalculatorILi2EjESG_ILi1EjENS0_6memory12LoadWithCastILi2EEENSJ_13StoreWithCastILi1EEEEEviT_T0_T2_T3_T4_T5_ --------------------------
	.section	.text._ZN2at6native27unrolled_elementwise_kernelIZZZNS0_65_GLOBAL__N__eb3311e5_27_ActivationHardtanhKernel_cu_9e10b42f_293424hardtanh_backward_kernelERNS_14TensorIteratorERKN3c106ScalarES8_ENKUlvE_clEvENKUlvE2_clEvEUlNS5_8BFloat16ESB_E_St5arrayIPcLm3EELi4E23TrivialOffsetCalculatorILi2EjESG_ILi1EjENS0_6memory12LoadWithCastILi2EEENSJ_13StoreWithCastILi1EEEEEviT_T0_T2_T3_T4_T5_,"ax",@progbits
	.align	128
        .global         _ZN2at6native27unrolled_elementwise_kernelIZZZNS0_65_GLOBAL__N__eb3311e5_27_ActivationHardtanhKernel_cu_9e10b42f_293424hardtanh_backward_kernelERNS_14TensorIteratorERKN3c106ScalarES8_ENKUlvE_clEvENKUlvE2_clEvEUlNS5_8BFloat16ESB_E_St5arrayIPcLm3EELi4E23TrivialOffsetCalculatorILi2EjESG_ILi1EjENS0_6memory12LoadWithCastILi2EEENSJ_13StoreWithCastILi1EEEEEviT_T0_T2_T3_T4_T5_
        .type           _ZN2at6native27unrolled_elementwise_kernelIZZZNS0_65_GLOBAL__N__eb3311e5_27_ActivationHardtanhKernel_cu_9e10b42f_293424hardtanh_backward_kernelERNS_14TensorIteratorERKN3c106ScalarES8_ENKUlvE_clEvENKUlvE2_clEvEUlNS5_8BFloat16ESB_E_St5arrayIPcLm3EELi4E23TrivialOffsetCalculatorILi2EjESG_ILi1EjENS0_6memory12LoadWithCastILi2EEENSJ_13StoreWithCastILi1EEEEEviT_T0_T2_T3_T4_T5_,@function
        .size           _ZN2at6native27unrolled_elementwise_kernelIZZZNS0_65_GLOBAL__N__eb3311e5_27_ActivationHardtanhKernel_cu_9e10b42f_293424hardtanh_backward_kernelERNS_14TensorIteratorERKN3c106ScalarES8_ENKUlvE_clEvENKUlvE2_clEvEUlNS5_8BFloat16ESB_E_St5arrayIPcLm3EELi4E23TrivialOffsetCalculatorILi2EjESG_ILi1EjENS0_6memory12LoadWithCastILi2EEENSJ_13StoreWithCastILi1EEEEEviT_T0_T2_T3_T4_T5_,(.L_x_3348 - _ZN2at6native27unrolled_elementwise_kernelIZZZNS0_65_GLOBAL__N__eb3311e5_27_ActivationHardtanhKernel_cu_9e10b42f_293424hardtanh_backward_kernelERNS_14TensorIteratorERKN3c106ScalarES8_ENKUlvE_clEvENKUlvE2_clEvEUlNS5_8BFloat16ESB_E_St5arrayIPcLm3EELi4E23TrivialOffsetCalculatorILi2EjESG_ILi1EjENS0_6memory12LoadWithCastILi2EEENSJ_13StoreWithCastILi1EEEEEviT_T0_T2_T3_T4_T5_)
        .other          _ZN2at6native27unrolled_elementwise_kernelIZZZNS0_65_GLOBAL__N__eb3311e5_27_ActivationHardtanhKernel_cu_9e10b42f_293424hardtanh_backward_kernelERNS_14TensorIteratorERKN3c106ScalarES8_ENKUlvE_clEvENKUlvE2_clEvEUlNS5_8BFloat16ESB_E_St5arrayIPcLm3EELi4E23TrivialOffsetCalculatorILi2EjESG_ILi1EjENS0_6memory12LoadWithCastILi2EEENSJ_13StoreWithCastILi1EEEEEviT_T0_T2_T3_T4_T5_,@"STO_CUDA_ENTRY STV_DEFAULT"
_ZN2at6native27unrolled_elementwise_kernelIZZZNS0_65_GLOBAL__N__eb3311e5_27_ActivationHardtanhKernel_cu_9e10b42f_293424hardtanh_backward_kernelERNS_14TensorIteratorERKN3c106ScalarES8_ENKUlvE_clEvENKUlvE2_clEvEUlNS5_8BFloat16ESB_E_St5arrayIPcLm3EELi4E23TrivialOffsetCalculatorILi2EjESG_ILi1EjENS0_6memory12LoadWithCastILi2EEENSJ_13StoreWithCastILi1EEEEEviT_T0_T2_T3_T4_T5_:
.text._ZN2at6native27unrolled_elementwise_kernelIZZZNS0_65_GLOBAL__N__eb3311e5_27_ActivationHardtanhKernel_cu_9e10b42f_293424hardtanh_backward_kernelERNS_14TensorIteratorERKN3c106ScalarES8_ENKUlvE_clEvENKUlvE2_clEvEUlNS5_8BFloat16ESB_E_St5arrayIPcLm3EELi4E23TrivialOffsetCalculatorILi2EjESG_ILi1EjENS0_6memory12LoadWithCastILi2EEENSJ_13StoreWithCastILi1EEEEEviT_T0_T2_T3_T4_T5_:
[----:B------:R-:W0:Y:S01]  /*0000*/  LDC R1, c[0x0][0x28] ;  /* 0x00000a00ff017b82 */ /* 0x000e220000000800 */
[----:B------:R-:W1:Y:S07]  /*0010*/  S2R R2, SR_CTAID.X ;  /* 0x0000000000027919 */ /* 0x000e6e0000002500 */
[----:B------:R-:W1:Y:S01]  /*0020*/  LDC R3, c[0x0][0x210] ;  /* 0x00008400ff037b82 */ /* 0x000e620000000800 */
[----:B------:R-:W-:Y:S01]  /*0030*/  ULDC.64 UR36, c[0x0][0x208] ;  /* 0x0000820000247ab9 */ /* 0x000fe20000000a00 */
[----:B------:R-:W-:Y:S01]  /*0040*/  BSSY B6, `(.L_x_410) ;  /* 0x0000224000067945 */ /* 0x000fe20003800000 */
[----:B------:R-:W2:Y:S01]  /*0050*/  S2R R25, SR_TID.X ;  /* 0x0000000000197919 */ /* 0x000ea20000002100 */
[----:B------:R-:W-:-:S02]  /*0060*/  PRMT R22, RZ, 0x7610, R22 ;  /* 0x00007610ff167816 */ /* 0x000fc40000000016 */
[----:B------:R-:W-:Y:S02]  /*0070*/  PRMT R26, RZ, 0x7610, R26 ;  /* 0x00007610ff1a7816 */ /* 0x000fe4000000001a */
[----:B------:R-:W3:Y:S01]  /*0080*/  LDC.U8 R23, c[0x0][0x244] ;  /* 0x00009100ff177b82 */ /* 0x000ee20000000000 */
[----:B------:R-:W-:-:S07]  /*0090*/  PRMT R27, RZ, 0x7610, R27 ;  /* 0x00007610ff1b7816 */ /* 0x000fce000000001b */
[----:B------:R-:W4:Y:S01]  /*00a0*/  LDC.U8 R17, c[0x0][0x245] ;  /* 0x00009140ff117b82 */ /* 0x000f220000000000 */
[----:B-1----:R-:W-:-:S05]  /*00b0*/  IMAD R16, R2, -0x200, R3 ;  /* 0xfffffe0002107824 */ /* 0x002fca00078e0203 */
[----:B--2---:R-:W-:-:S13]  /*00c0*/  ISETP.GE.AND P0, PT, R25, R16, PT ;  /* 0x000000101900720c */ /* 0x004fda0003f06270 */
[----:B0--34-:R-:W-:Y:S05]  /*00d0*/  @P0 BRA `(.L_x_411) ;  /* 0x0000002000680947 */ /* 0x019fea0003800000 */
[----:B------:R-:W0:Y:S01]  /*00e0*/  LDC.64 R4, c[0x0][0x230] ;  /* 0x00008c00ff047b82 */ /* 0x000e220000000a00 */
[----:B------:R-:W-:Y:S01]  /*00f0*/  PRMT R0, R23, 0x9910, RZ ;  /* 0x0000991017007816 */ /* 0x000fe200000000ff */
[----:B------:R-:W-:Y:S01]  /*0100*/  IMAD R18, R2, 0x200, R25 ;  /* 0x0000020002127824 */ /* 0x000fe200078e0219 */
[----:B------:R-:W-:Y:S02]  /*0110*/  ULDC UR4, c[0x0][0x248] ;  /* 0x0000920000047ab9 */ /* 0x000fe40000000800 */
[----:B------:R-:W-:Y:S01]  /*0120*/  ISETP.GT.AND P0, PT, R0, 0x9, PT ;  /* 0x000000090000780c */ /* 0x000fe20003f04270 */
[----:B------:R-:W-:-:S05]  /*0130*/  IMAD R3, R18, UR4, RZ ;  /* 0x0000000412037c24 */ /* 0x000fca000f8e02ff */
[----:B0-----:R-:W-:-:S05]  /*0140*/  IADD3 R4, P1, R3, R4, RZ ;  /* 0x0000000403047210 */ /* 0x001fca0007f3e0ff */
[----:B------:R-:W-:Y:S02]  /*0150*/  IMAD.X R5, RZ, RZ, R5, P1 ;  /* 0x000000ffff057224 */ /* 0x000fe400008e0605 */
[----:B------:R-:W-:Y:S06]  /*0160*/  @P0 BRA `(.L_x_412) ;  /* 0x0000000400300947 */ /* 0x000fec0003800000 */
        /* <DEDUP_REMOVED lines=13> */
.L_x_415:
[----:B------:R-:W2:Y:S02]  /*0240*/  LDG.E.U8 R4, desc[UR36][R4.64] ;  /* 0x0000002404047981 */ /* 0x000ea4000c1e1100 */
[----:B--2---:R-:W-:-:S04]  /*0250*/  I2FP.F32.U32 R0, R4 ;  /* 0x0000000400007245 */ /* 0x004fc80000201000 */
[----:B------:R-:W-:-:S04]  /*0260*/  F2FP.BF16.F32.PACK_AB R0, RZ, R0 ;  /* 0x00000000ff00723e */ /* 0x000fc800000010ff */
[----:B------:R-:W-:Y:S01]  /*0270*/  PRMT R26, R0, 0x7610, R26 ;  /* 0x00007610001a7816 */ /* 0x000fe2000000001a */
[----:B------:R-:W-:Y:S06]  /*0280*/  BRA `(.L_x_417) ;  /* 0x0000000c00c87947 */ /* 0x000fec0003800000 */
.L_x_414:
        /* <DEDUP_REMOVED lines=11> */
.L_x_419:
[----:B------:R-:W2:Y:S02]  /*0340*/  LDG.E R4, desc[UR36][R4.64] ;  /* 0x0000002404047981 */ /* 0x000ea4000c1e1900 */
[----:B--2---:R-:W-:-:S04]  /*0350*/  I2FP.F32.S32 R0, R4 ;  /* 0x0000000400007245 */ /* 0x004fc80000201400 */
[----:B------:R-:W-:-:S04]  /*0360*/  F2FP.BF16.F32.PACK_AB R0, RZ, R0 ;  /* 0x00000000ff00723e */ /* 0x000fc800000010ff */
[----:B------:R-:W-:Y:S01]  /*0370*/  PRMT R26, R0, 0x7610, R26 ;  /* 0x00007610001a7816 */ /* 0x000fe2000000001a */
[----:B------:R-:W-:Y:S06]  /*0380*/  BRA `(.L_x_417) ;  /* 0x0000000c00887947 */ /* 0x000fec0003800000 */
.L_x_418:
[----:B------:R-:W2:Y:S02]  /*0390*/  LDG.E.U16 R4, desc[UR36][R4.64] ;  /* 0x0000002404047981 */ /* 0x000ea4000c1e1500 */
[----:B--2---:R-:W0:Y:S02]  /*03a0*/  I2F.S16 R0, R4 ;  /* 0x0000000400007306 */ /* 0x004e240000101400 */
[----:B0-----:R-:W-:-:S04]  /*03b0*/  F2FP.BF16.F32.PACK_AB R0, RZ, R0 ;  /* 0x00000000ff00723e */ /* 0x001fc800000010ff */
[----:B------:R-:W-:Y:S01]  /*03c0*/  PRMT R26, R0, 0x7610, R26 ;  /* 0x00007610001a7816 */ /* 0x000fe2000000001a */
[----:B------:R-:W-:Y:S06]  /*03d0*/  BRA `(.L_x_417) ;  /* 0x0000000c00747947 */ /* 0x000fec0003800000 */
.L_x_413:
        /* <DEDUP_REMOVED lines=9> */
.L_x_421:
[----:B------:R-:W2:Y:S02]  /*0470*/  LDG.E.U16 R0, desc[UR36][R4.64] ;  /* 0x0000002404007981 */ /* 0x000ea4000c1e1500 */
[----:B--2---:R-:W-:-:S05]  /*0480*/  HADD2.F32 R0, -RZ, R0.H0_H0 ;  /* 0x20000000ff007230 */ /* 0x004fca0000004100 */
[----:B------:R-:W-:-:S04]  /*0490*/  F2FP.BF16.F32.PACK_AB R0, RZ, R0 ;  /* 0x00000000ff00723e */ /* 0x000fc800000010ff */
[----:B------:R-:W-:Y:S01]  /*04a0*/  PRMT R26, R0, 0x7610, R26 ;  /* 0x00007610001a7816 */ /* 0x000fe2000000001a */
[----:B------:R-:W-:Y:S06]  /*04b0*/  BRA `(.L_x_417) ;  /* 0x0000000c003c7947 */ /* 0x000fec0003800000 */
.L_x_420:
        /* <DEDUP_REMOVED lines=9> */
.L_x_423:
[----:B------:R-:W2:Y:S02]  /*0550*/  LDG.E.U16 R4, desc[UR36][R4.64] ;  /* 0x0000002404047981 */ /* 0x000ea4000c1e1500 */
[----:B--2---:R-:W-:-:S05]  /*0560*/  HADD2.F32 R0, -RZ, R4.H0_H0 ;  /* 0x20000004ff007230 */ /* 0x004fca0000004100 */
[----:B------:R-:W-:-:S04]  /*0570*/  F2FP.BF16.F32.PACK_AB R0, RZ, R0 ;  /* 0x00000000ff00723e */ /* 0x000fc800000010ff */
[----:B------:R-:W-:Y:S01]  /*0580*/  PRMT R26, R0, 0x7610, R26 ;  /* 0x00007610001a7816 */ /* 0x000fe2000000001a */
[----:B------:R-:W-:Y:S06]  /*0590*/  BRA `(.L_x_417) ;  /* 0x0000000c00047947 */ /* 0x000fec0003800000 */
.L_x_422:
        /* <DEDUP_REMOVED lines=9> */
.L_x_412:
        /* <DEDUP_REMOVED lines=14> */
.L_x_426:
        /* <DEDUP_REMOVED lines=9> */
.L_x_425:
        /* <DEDUP_REMOVED lines=28> */
.L_x_428:
[----:B------:R-:W2:Y:S02]  /*0960*/  LDG.E.U8 R4, desc[UR36][R4.64] ;  /* 0x0000002404047981 */ /* 0x000ea4000c1e1100 */
[----:B--2---:R-:W-:-:S05]  /*0970*/  IMAD.SHL.U32 R0, R4, 0x2000000, RZ ;  /* 0x0200000004007824 */ /* 0x004fca00078e00ff */
[----:B------:R-:W-:-:S13]  /*0980*/  ISETP.GE.U32.AND P0, PT, R0, 0x8000000, PT ;  /* 0x080000000000780c */ /* 0x000fda0003f06070 */
[C---:B------:R-:W-:Y:S02]  /*0990*/  @!P0 IMAD.SHL.U32 R0, R4.reuse, 0x100, RZ ;  /* 0x0000010004008824 */ /* 0x040fe400078e00ff */
[----:B------:R-:W-:-:S03]  /*09a0*/  @P0 IMAD.SHL.U32 R3, R4, 0x200000, RZ ;  /* 0x0020000004030824 */ /* 0x000fc600078e00ff */
[----:B------:R-:W-:Y:S02]  /*09b0*/  @!P0 LOP3.LUT R0, R0, 0x7f00, RZ, 0xc0, !PT ;  /* 0x00007f0000008812 */ /* 0x000fe400078ec0ff */
[----:B------:R-:W-:Y:S02]  /*09c0*/  @P0 LOP3.LUT R3, R3, 0x70000000, RZ, 0xfc, !PT ;  /* 0x7000000003030812 */ /* 0x000fe400078efcff */
[----:B------:R-:W-:-:S03]  /*09d0*/  @!P0 LOP3.LUT R0, R0, 0x3f000000, RZ, 0xfc, !PT ;  /* 0x3f00000000008812 */ /* 0x000fc600078efcff */
[----:B------:R-:W-:Y:S02]  /*09e0*/  @P0 FMUL.FTZ R3, R3, 1.9259299443872358531e-34 ;  /* 0x0780000003030820 */ /* 0x000fe40000410000 */
[----:B------:R-:W-:Y:S01]  /*09f0*/  @!P0 FADD.FTZ R3, R0, -0.5 ;  /* 0xbf00000000038421 */ /* 0x000fe20000010000 */
[----:B------:R-:W-:-:S05]  /*0a00*/  IMAD.SHL.U32 R0, R4, 0x1000000, RZ ;  /* 0x0100000004007824 */ /* 0x000fca00078e00ff */
[----:B------:R-:W-:-:S04]  /*0a10*/  LOP3.LUT R0, R3, 0x80000000, R0, 0xf8, !PT ;  /* 0x8000000003007812 */ /* 0x000fc800078ef800 */
[----:B------:R-:W-:-:S04]  /*0a20*/  F2FP.BF16.F32.PACK_AB R0, RZ, R0 ;  /* 0x00000000ff00723e */ /* 0x000fc800000010ff */
[----:B------:R-:W-:Y:S01]  /*0a30*/  PRMT R26, R0, 0x7610, R26 ;  /* 0x00007610001a7816 */ /* 0x000fe2000000001a */
[----:B------:R-:W-:Y:S06]  /*0a40*/  BRA `(.L_x_417) ;  /* 0x0000000400d87947 */ /* 0x000fec0003800000 */
.L_x_427:
[----:B------:R0:W5:Y:S01]  /*0a50*/  LDG.E.U16 R26, desc[UR36][R4.64] ;  /* 0x00000024041a7981 */ /* 0x000162000c1e1500 */
[----:B------:R-:W-:Y:S05]  /*0a60*/  BRA `(.L_x_417) ;  /* 0x0000000400d07947 */ /* 0x000fea0003800000 */
.L_x_424:
        /* <DEDUP_REMOVED lines=13> */
.L_x_431:
        /* <DEDUP_REMOVED lines=21> */
.L_x_435:
[----:B------:R-:W-:Y:S05]  /*0c90*/  BSYNC B1 ;  /* 0x0000000000017941 */ /* 0x000fea0003800000 */
.L_x_434:
[----:B------:R-:W-:Y:S01]  /*0ca0*/  LEA R5, R0, 0x3b800000, 0x17 ;  /* 0x3b80000000057811 */ /* 0x000fe200078eb8ff */
[----:B------:R-:W-:-:S05]  /*0cb0*/  IMAD.SHL.U32 R0, R3, 0x100000, RZ ;  /* 0x0010000003007824 */ /* 0x000fca00078e00ff */
[----:B------:R-:W-:-:S07]  /*0cc0*/  LOP3.LUT R0, R5, R0, R6, 0xfe, !PT ;  /* 0x0000000005007212 */ /* 0x000fce00078efe06 */
.L_x_433:
[----:B------:R-:W-:Y:S05]  /*0cd0*/  BSYNC B0 ;  /* 0x0000000000007941 */ /* 0x000fea0003800000 */
.L_x_432:
[----:B------:R-:W-:-:S04]  /*0ce0*/  F2FP.BF16.F32.PACK_AB R0, RZ, R0 ;  /* 0x00000000ff00723e */ /* 0x000fc800000010ff */
[----:B------:R-:W-:Y:S01]  /*0cf0*/  PRMT R26, R0, 0x7610, R26 ;  /* 0x00007610001a7816 */ /* 0x000fe2000000001a */
[----:B------:R-:W-:Y:S06]  /*0d00*/  BRA `(.L_x_417) ;  /* 0x0000000400287947 */ /* 0x000fec0003800000 */
.L_x_430:
        /* <DEDUP_REMOVED lines=21> */
.L_x_439:
[----:B------:R-:W-:Y:S05]  /*0e60*/  BSYNC B1 ;  /* 0x0000000000017941 */ /* 0x000fea0003800000 */
.L_x_438:
[----:B------:R-:W-:Y:S01]  /*0e70*/  LEA R5, R0, 0x37800000, 0x17 ;  /* 0x3780000000057811 */ /* 0x000fe200078eb8ff */
[----:B------:R-:W-:-:S05]  /*0e80*/  IMAD.SHL.U32 R0, R3, 0x200000, RZ ;  /* 0x0020000003007824 */ /* 0x000fca00078e00ff */
[----:B------:R-:W-:-:S07]  /*0e90*/  LOP3.LUT R0, R5, R0, R6, 0xfe, !PT ;  /* 0x0000000005007212 */ /* 0x000fce00078efe06 */
.L_x_437:
[----:B------:R-:W-:Y:S05]  /*0ea0*/  BSYNC B0 ;  /* 0x0000000000007941 */ /* 0x000fea0003800000 */
.L_x_436:
[----:B------:R-:W-:-:S04]  /*0eb0*/  F2FP.BF16.F32.PACK_AB R0, RZ, R0 ;  /* 0x00000000ff00723e */ /* 0x000fc800000010ff */
[----:B------:R-:W-:Y:S01]  /*0ec0*/  PRMT R26, R0, 0x7610, R26 ;  /* 0x00007610001a7816 */ /* 0x000fe2000000001a */
[----:B------:R-:W-:Y:S06]  /*0ed0*/  BRA `(.L_x_417) ;  /* 0x0000000000b47947 */ /* 0x000fec0003800000 */
.L_x_429:
        /* <DEDUP_REMOVED lines=14> */
.L_x_443:
[----:B------:R-:W-:Y:S05]  /*0fc0*/  BSYNC B0 ;  /* 0x0000000000007941 */ /* 0x000fea0003800000 */
.L_x_442:
[----:B------:R-:W-:-:S04]  /*0fd0*/  F2FP.BF16.F32.PACK_AB R0, RZ, R0 ;  /* 0x00000000ff00723e */ /* 0x000fc800000010ff */
[----:B------:R-:W-:Y:S01]  /*0fe0*/  PRMT R26, R0, 0x7610, R26 ;  /* 0x00007610001a7816 */ /* 0x000fe2000000001a */
[----:B------:R-:W-:Y:S06]  /*0ff0*/  BRA `(.L_x_417) ;  /* 0x00000000006c7947 */ /* 0x000fec0003800000 */
.L_x_416:
        /* <DEDUP_REMOVED lines=16> */
.L_x_444:
[----:B------:R-:W-:Y:S01]  /*1100*/  PRMT R26, RZ, 0x7610, R26 ;  /* 0x00007610ff1a7816 */ /* 0x000fe2000000001a */
[----:B------:R-:W-:Y:S06]  /*1110*/  BRA `(.L_x_417) ;  /* 0x0000000000247947 */ /* 0x000fec0003800000 */
.L_x_441:
[----:B------:R-:W2:Y:S02]  /*1120*/  LDG.E.64 R4, desc[UR36][R4.64] ;  /* 0x0000002404047981 */ /* 0x000ea4000c1e1b00 */
[----:B--2---:R-:W0:Y:S02]  /*1130*/  I2F.U64 R0, R4 ;  /* 0x0000000400007312 */ /* 0x004e240000301000 */
[----:B0-----:R-:W-:-:S04]  /*1140*/  F2FP.BF16.F32.PACK_AB R0, RZ, R0 ;  /* 0x00000000ff00723e */ /* 0x001fc800000010ff */
[----:B------:R-:W-:Y:S01]  /*1150*/  PRMT R26, R0, 0x7610, R26 ;  /* 0x00007610001a7816 */ /* 0x000fe2000000001a */
[----:B------:R-:W-:Y:S06]  /*1160*/  BRA `(.L_x_417) ;  /* 0x0000000000107947 */ /* 0x000fec0003800000 */
.L_x_440:
[----:B------:R-:W2:Y:S02]  /*1170*/  LDG.E R4, desc[UR36][R4.64] ;  /* 0x0000002404047981 */ /* 0x000ea4000c1e1900 */
[----:B--2---:R-:W-:-:S04]  /*1180*/  I2FP.F32.U32 R0, R4 ;  /* 0x0000000400007245 */ /* 0x004fc80000201000 */
[----:B------:R-:W-:-:S04]  /*1190*/  F2FP.BF16.F32.PACK_AB R0, RZ, R0 ;  /* 0x00000000ff00723e */ /* 0x000fc800000010ff */
[----:B------:R-:W-:-:S07]  /*11a0*/  PRMT R26, R0, 0x7610, R26 ;  /* 0x00007610001a7816 */ /* 0x000fce000000001a */
.L_x_417:
[----:B0-----:R-:W0:Y:S01]  /*11b0*/  LDC.64 R4, c[0x0][0x238] ;  /* 0x00008e00ff047b82 */ /* 0x001e220000000a00 */
[----:B------:R-:W-:Y:S01]  /*11c0*/  PRMT R0, R17, 0x9910, RZ ;  /* 0x0000991011007816 */ /* 0x000fe200000000ff */
[----:B------:R-:W-:Y:S02]  /*11d0*/  ULDC UR4, c[0x0][0x24c] ;  /* 0x0000930000047ab9 */ /* 0x000fe40000000800 */
[----:B------:R-:W-:Y:S01]  /*11e0*/  IMAD R3, R18, UR4, RZ ;  /* 0x0000000412037c24 */ /* 0x000fe2000f8e02ff */
[----:B------:R-:W-:-:S04]  /*11f0*/  ISETP.GT.AND P0, PT, R0, 0x9, PT ;  /* 0x000000090000780c */ /* 0x000fc80003f04270 */
[----:B0-----:R-:W-:-:S05]  /*1200*/  IADD3 R4, P1, R3, R4, RZ ;  /* 0x0000000403047210 */ /* 0x001fca0007f3e0ff */
[----:B------:R-:W-:-:S04]  /*1210*/  IMAD.X R5, RZ, RZ, R5, P1 ;  /* 0x000000ffff057224 */ /* 0x000fc800008e0605 */
        /* <DEDUP_REMOVED lines=14> */
.L_x_448:
[----:B------:R-:W2:Y:S02]  /*1300*/  LDG.E.U8 R4, desc[UR36][R4.64] ;  /* 0x0000002404047981 */ /* 0x000ea4000c1e1100 */
[----:B--2---:R-:W-:-:S04]  /*1310*/  I2FP.F32.U32 R0, R4 ;  /* 0x0000000400007245 */ /* 0x004fc80000201000 */
[----:B------:R-:W-:-:S04]  /*1320*/  F2FP.BF16.F32.PACK_AB R0, RZ, R0 ;  /* 0x00000000ff00723e */ /* 0x000fc800000010ff */
[----:B------:R-:W-:Y:S01]  /*1330*/  PRMT R27, R0, 0x7610, R27 ;  /* 0x00007610001b7816 */ /* 0x000fe2000000001b */
[----:B------:R-:W-:Y:S06]  /*1340*/  BRA `(.L_x_450) ;  /* 0x0000000c00c87947 */ /* 0x000fec0003800000 */
.L_x_447:
        /* <DEDUP_REMOVED lines=11> */
.L_x_452:
[----:B------:R-:W2:Y:S02]  /*1400*/  LDG.E R4, desc[UR36][R4.64] ;  /* 0x0000002404047981 */ /* 0x000ea4000c1e1900 */
[----:B--2---:R-:W-:-:S04]  /*1410*/  I2FP.F32.S32 R0, R4 ;  /* 0x0000000400007245 */ /* 0x004fc80000201400 */
[----:B------:R-:W-:-:S04]  /*1420*/  F2FP.BF16.F32.PACK_AB R0, RZ, R0 ;  /* 0x00000000ff00723e */ /* 0x000fc800000010ff */
[----:B------:R-:W-:Y:S01]  /*1430*/  PRMT R27, R0, 0x7610, R27 ;  /* 0x00007610001b7816 */ /* 0x000fe2000000001b */
[----:B------:R-:W-:Y:S06]  /*1440*/  BRA `(.L_x_450) ;  /* 0x0000000c00887947 */ /* 0x000fec0003800000 */
.L_x_451:
[----:B------:R-:W2:Y:S02]  /*1450*/  LDG.E.U16 R4, desc[UR36][R4.64] ;  /* 0x0000002404047981 */ /* 0x000ea4000c1e1500 */
[----:B--2---:R-:W0:Y:S02]  /*1460*/  I2F.S16 R0, R4 ;  /* 0x0000000400007306 */ /* 0x004e240000101400 */
[----:B0-----:R-:W-:-:S04]  /*1470*/  F2FP.BF16.F32.PACK_AB R0, RZ, R0 ;  /* 0x00000000ff00723e */ /* 0x001fc800000010ff */
[----:B------:R-:W-:Y:S01]  /*1480*/  PRMT R27, R0, 0x7610, R27 ;  /* 0x00007610001b7816 */ /* 0x000fe2000000001b */
[----:B------:R-:W-:Y:S06]  /*1490*/  BRA `(.L_x_450) ;  /* 0x0000000c00747947 */ /* 0x000fec0003800000 */
.L_x_446:
        /* <DEDUP_REMOVED lines=9> */
.L_x_454:
[----:B------:R-:W2:Y:S02]  /*1530*/  LDG.E.U16 R0, desc[UR36][R4.64] ;  /* 0x0000002404007981 */ /* 0x000ea4000c1e1500 */
[----:B--2---:R-:W-:-:S05]  /*1540*/  HADD2.F32 R0, -RZ, R0.H0_H0 ;  /* 0x20000000ff007230 */ /* 0x004fca0000004100 */
[----:B------:R-:W-:-:S04]  /*1550*/  F2FP.BF16.F32.PACK_AB R0, RZ, R0 ;  /* 0x00000000ff00723e */ /* 0x000fc800000010ff */
[----:B------:R-:W-:Y:S01]  /*1560*/  PRMT R27, R0, 0x7610, R27 ;  /* 0x00007610001b7816 */ /* 0x000fe2000000001b */
[----:B------:R-:W-:Y:S06]  /*1570*/  BRA `(.L_x_450) ;  /* 0x0000000c003c7947 */ /* 0x000fec0003800000 */
.L_x_453:
        /* <DEDUP_REMOVED lines=9> */
.L_x_456:
[----:B------:R-:W2:Y:S02]  /*1610*/  LDG.E.U16 R4, desc[UR36][R4.64] ;  /* 0x0000002404047981 */ /* 0x000ea4000c1e1500 */
[----:B--2---:R-:W-:-:S05]  /*1620*/  HADD2.F32 R0, -RZ, R4.H0_H0 ;  /* 0x20000004ff007230 */ /* 0x004fca0000004100 */
[----:B------:R-:W-:-:S04]  /*1630*/  F2FP.BF16.F32.PACK_AB R0, RZ, R0 ;  /* 0x00000000ff00723e */ /* 0x000fc800000010ff */
[----:B------:R-:W-:Y:S01]  /*1640*/  PRMT R27, R0, 0x7610, R27 ;  /* 0x00007610001b7816 */ /* 0x000fe2000000001b */
[----:B------:R-:W-:Y:S06]  /*1650*/  BRA `(.L_x_450) ;  /* 0x0000000c00047947 */ /* 0x000fec0003800000 */
.L_x_455:
        /* <DEDUP_REMOVED lines=9> */
.L_x_445:
        /* <DEDUP_REMOVED lines=14> */
.L_x_459:
        /* <DEDUP_REMOVED lines=9> */
.L_x_458:
        /* <DEDUP_REMOVED lines=28> */
.L_x_461:
        /* <DEDUP_REMOVED lines=15> */
.L_x_460:
[----:B------:R0:W5:Y:S01]  /*1b10*/  LDG.E.U16 R27, desc[UR36][R4.64] ;  /* 0x00000024041b7981 */ /* 0x000162000c1e1500 */
[----:B------:R-:W-:Y:S05]  /*1b20*/  BRA `(.L_x_450) ;  /* 0x0000000400d07947 */ /* 0x000fea0003800000 */
.L_x_457:
        /* <DEDUP_REMOVED lines=13> */
.L_x_464:
        /* <DEDUP_REMOVED lines=21> */
.L_x_468:
[----:B------:R-:W-:Y:S05]  /*1d50*/  BSYNC B1 ;  /* 0x0000000000017941 */ /* 0x000fea0003800000 */
.L_x_467:
[----:B------:R-:W-:Y:S01]  /*1d60*/  LEA R5, R0, 0x3b800000, 0x17 ;  /* 0x3b80000000057811 */ /* 0x000fe200078eb8ff */
[----:B------:R-:W-:-:S05]  /*1d70*/  IMAD.SHL.U32 R0, R3, 0x100000, RZ ;  /* 0x0010000003007824 */ /* 0x000fca00078e00ff */
[----:B------:R-:W-:-:S07]  /*1d80*/  LOP3.LUT R0, R5, R0, R6, 0xfe, !PT ;  /* 0x0000000005007212 */ /* 0x000fce00078efe06 */
.L_x_466:
[----:B------:R-:W-:Y:S05]  /*1d90*/  BSYNC B0 ;  /* 0x0000000000007941 */ /* 0x000fea0003800000 */
.L_x_465:
[----:B------:R-:W-:-:S04]  /*1da0*/  F2FP.BF16.F32.PACK_AB R0, RZ, R0 ;  /* 0x00000000ff00723e */ /* 0x000fc800000010ff */
[----:B------:R-:W-:Y:S01]  /*1db0*/  PRMT R27, R0, 0x7610, R27 ;  /* 0x00007610001b7816 */ /* 0x000fe2000000001b */
[----:B------:R-:W-:Y:S06]  /*1dc0*/  BRA `(.L_x_450) ;  /* 0x0000000400287947 */ /* 0x000fec0003800000 */
.L_x_463:
        /* <DEDUP_REMOVED lines=21> */
.L_x_472:
[----:B------:R-:W-:Y:S05]  /*1f20*/  BSYNC B1 ;  /* 0x0000000000017941 */ /* 0x000fea0003800000 */
.L_x_471:
[----:B------:R-:W-:Y:S01]  /*1f30*/  LEA R5, R0, 0x37800000, 0x17 ;  /* 0x3780000000057811 */ /* 0x000fe200078eb8ff */
[----:B------:R-:W-:-:S05]  /*1f40*/  IMAD.SHL.U32 R0, R3, 0x200000, RZ ;  /* 0x0020000003007824 */ /* 0x000fca00078e00ff */
[----:B------:R-:W-:-:S07]  /*1f50*/  LOP3.LUT R0, R5, R0, R6, 0xfe, !PT ;  /* 0x0000000005007212 */ /* 0x000fce00078efe06 */
.L_x_470:
[----:B------:R-:W-:Y:S05]  /*1f60*/  BSYNC B0 ;  /* 0x0000000000007941 */ /* 0x000fea0003800000 */
.L_x_469:
[----:B------:R-:W-:-:S04]  /*1f70*/  F2FP.BF16.F32.PACK_AB R0, RZ, R0 ;  /* 0x00000000ff00723e */ /* 0x000fc800000010ff */
[----:B------:R-:W-:Y:S01]  /*1f80*/  PRMT R27, R0, 0x7610, R27 ;  /* 0x00007610001b7816 */ /* 0x000fe2000000001b */
[----:B------:R-:W-:Y:S06]  /*1f90*/  BRA `(.L_x_450) ;  /* 0x0000000000b47947 */ /* 0x000fec0003800000 */
.L_x_462:
        /* <DEDUP_REMOVED lines=14> */
.L_x_476:
[----:B------:R-:W-:Y:S05]  /*2080*/  BSYNC B0 ;  /* 0x0000000000007941 */ /* 0x000fea0003800000 */
.L_x_475:
[----:B------:R-:W-:-:S04]  /*2090*/  F2FP.BF16.F32.PACK_AB R0, RZ, R0 ;  /* 0x00000000ff00723e */ /* 0x000fc800000010ff */
[----:B------:R-:W-:Y:S01]  /*20a0*/  PRMT R27, R0, 0x7610, R27 ;  /* 0x00007610001b7816 */ /* 0x000fe2000000001b */
[----:B------:R-:W-:Y:S06]  /*20b0*/  BRA `(.L_x_450) ;  /* 0x00000000006c7947 */ /* 0x000fec0003800000 */
.L_x_449:
        /* <DEDUP_REMOVED lines=16> */
.L_x_477:
[----:B------:R-:W-:Y:S01]  /*21c0*/  PRMT R27, RZ, 0x7610, R27 ;  /* 0x00007610ff1b7816 */ /* 0x000fe2000000001b */
[----:B------:R-:W-:Y:S06]  /*21d0*/  BRA `(.L_x_450) ;  /* 0x0000000000247947 */ /* 0x000fec0003800000 */
.L_x_474:
[----:B------:R-:W2:Y:S02]  /*21e0*/  LDG.E.64 R4, desc[UR36][R4.64] ;  /* 0x0000002404047981 */ /* 0x000ea4000c1e1b00 */
[----:B--2---:R-:W0:Y:S02]  /*21f0*/  I2F.U64 R0, R4 ;  /* 0x0000000400007312 */ /* 0x004e240000301000 */
[----:B0-----:R-:W-:-:S04]  /*2200*/  F2FP.BF16.F32.PACK_AB R0, RZ, R0 ;  /* 0x00000000ff00723e */ /* 0x001fc800000010ff */
[----:B------:R-:W-:Y:S01]  /*2210*/  PRMT R27, R0, 0x7610, R27 ;  /* 0x00007610001b7816 */ /* 0x000fe2000000001b */
[----:B------:R-:W-:Y:S06]  /*2220*/  BRA `(.L_x_450) ;  /* 0x0000000000107947 */ /* 0x000fec0003800000 */
.L_x_473:
[----:B------:R-:W2:Y:S02]  /*2230*/  LDG.E R4, desc[UR36][R4.64] ;  /* 0x0000002404047981 */ /* 0x000ea4000c1e1900 */
[----:B--2---:R-:W-:-:S04]  /*2240*/  I2FP.F32.U32 R0, R4 ;  /* 0x0000000400007245 */ /* 0x004fc80000201000 */
[----:B------:R-:W-:-:S04]  /*2250*/  F2FP.BF16.F32.PACK_AB R0, RZ, R0 ;  /* 0x00000000ff00723e */ /* 0x000fc800000010ff */
[----:B------:R-:W-:-:S07]  /*2260*/  PRMT R27, R0, 0x7610, R27 ;  /* 0x00007610001b7816 */ /* 0x000fce000000001b */
.L_x_450:
[----:B------:R-:W-:-:S07]  /*2270*/  VIADD R25, R25, 0x80 ;  /* 0x0000008019197836 */ /* 0x000fce0000000000 */
.L_x_411:
[----:B------:R-:W-:Y:S05]  /*2280*/  BSYNC B6 ;  /* 0x0000000000067941 */ /* 0x000fea0003800000 */
.L_x_410:
[----:B------:R-:W-:Y:S01]  /*2290*/  ISETP.GE.AND P0, PT, R25, R16, PT ;  /* 0x000000101900720c */ /* 0x000fe20003f06270 */
[----:B------:R-:W-:Y:S01]  /*22a0*/  BSSY B6, `(.L_x_478) ;  /* 0x000021e000067945 */ /* 0x000fe20003800000 */
[----:B------:R-:W-:-:S11]  /*22b0*/  PRMT R18, RZ, 0x7610, R18 ;  /* 0x00007610ff127816 */ /* 0x000fd60000000012 */
[----:B------:R-:W-:Y:S05]  /*22c0*/  @P0 BRA `(.L_x_479) ;  /* 0x00000020006c0947 */ /* 0x000fea0003800000 */
[----:B0-----:R-:W0:Y:S01]  /*22d0*/  LDC.64 R4, c[0x0][0x230] ;  /* 0x00008c00ff047b82 */ /* 0x001e220000000a00 */
        /* <DEDUP_REMOVED lines=21> */
.L_x_483:
[----:B------:R-:W2:Y:S02]  /*2430*/  LDG.E.U8 R4, desc[UR36][R4.64] ;  /* 0x0000002404047981 */ /* 0x000ea4000c1e1100 */
[----:B--2---:R-:W-:-:S04]  /*2440*/  I2FP.F32.U32 R0, R4 ;  /* 0x0000000400007245 */ /* 0x004fc80000201000 */
[----:B------:R-:W-:-:S04]  /*2450*/  F2FP.BF16.F32.PACK_AB R0, RZ, R0 ;  /* 0x00000000ff00723e */ /* 0x000fc800000010ff */
[----:B------:R-:W-:Y:S01]  /*2460*/  PRMT R22, R0, 0x7610, R22 ;  /* 0x0000761000167816 */ /* 0x000fe20000000016 */
[----:B------:R-:W-:Y:S06]  /*2470*/  BRA `(.L_x_485) ;  /* 0x0000000c00cc7947 */ /* 0x000fec0003800000 */
.L_x_482:
        /* <DEDUP_REMOVED lines=11> */
.L_x_487:
[----:B------:R-:W2:Y:S02]  /*2530*/  LDG.E R4, desc[UR36][R4.64] ;  /* 0x0000002404047981 */ /* 0x000ea4000c1e1900 */
[----:B--2---:R-:W-:-:S04]  /*2540*/  I2FP.F32.S32 R0, R4 ;  /* 0x0000000400007245 */ /* 0x004fc80000201400 */
[----:B------:R-:W-:-:S04]  /*2550*/  F2FP.BF16.F32.PACK_AB R0, RZ, R0 ;  /* 0x00000000ff00723e */ /* 0x000fc800000010ff */
[----:B------:R-:W-:Y:S01]  /*2560*/  PRMT R22, R0, 0x7610, R22 ;  /* 0x0000761000167816 */ /* 0x000fe20000000016 */
[----:B------:R-:W-:Y:S06]  /*2570*/  BRA `(.L_x_485) ;  /* 0x0000000c008c7947 */ /* 0x000fec0003800000 */
.L_x_486:
[----:B------:R-:W2:Y:S02]  /*2580*/  LDG.E.U16 R4, desc[UR36][R4.64] ;  /* 0x0000002404047981 */ /* 0x000ea4000c1e1500 */
[----:B--2---:R-:W0:Y:S02]  /*2590*/  I2F.S16 R0, R4 ;  /* 0x0000000400007306 */ /* 0x004e240000101400 */
[----:B0-----:R-:W-:-:S04]  /*25a0*/  F2FP.BF16.F32.PACK_AB R0, RZ, R0 ;  /* 0x00000000ff00723e */ /* 0x001fc800000010ff */
[----:B------:R-:W-:Y:S01]  /*25b0*/  PRMT R22, R0, 0x7610, R22 ;  /* 0x0000761000167816 */ /* 0x000fe20000000016 */
[----:B------:R-:W-:Y:S06]  /*25c0*/  BRA `(.L_x_485) ;  /* 0x0000000c00787947 */ /* 0x000fec0003800000 */
.L_x_481:
        /* <DEDUP_REMOVED lines=9> */
.L_x_489:
[----:B------:R-:W2:Y:S02]  /*2660*/  LDG.E.U16 R0, desc[UR36][R4.64] ;  /* 0x0000002404007981 */ /* 0x000ea4000c1e1500 */
[----:B--2---:R-:W-:-:S05]  /*2670*/  HADD2.F32 R0, -RZ, R0.H0_H0 ;  /* 0x20000000ff007230 */ /* 0x004fca0000004100 */
[----:B------:R-:W-:-:S04]  /*2680*/  F2FP.BF16.F32.PACK_AB R0, RZ, R0 ;  /* 0x00000000ff00723e */ /* 0x000fc800000010ff */
[----:B------:R-:W-:Y:S01]  /*2690*/  PRMT R22, R0, 0x7610, R22 ;  /* 0x0000761000167816 */ /* 0x000fe20000000016 */
[----:B------:R-:W-:Y:S06]  /*26a0*/  BRA `(.L_x_485) ;  /* 0x0000000c00407947 */ /* 0x000fec0003800000 */
.L_x_488:
        /* <DEDUP_REMOVED lines=9> */
.L_x_491:
[----:B------:R-:W2:Y:S02]  /*2740*/  LDG.E.U16 R4, desc[UR36][R4.64] ;  /* 0x0000002404047981 */ /* 0x000ea4000c1e1500 */
[----:B--2---:R-:W-:-:S05]  /*2750*/  HADD2.F32 R0, -RZ, R4.H0_H0 ;  /* 0x20000004ff007230 */ /* 0x004fca0000004100 */
[----:B------:R-:W-:-:S04]  /*2760*/  F2FP.BF16.F32.PACK_AB R0, RZ, R0 ;  /* 0x00000000ff00723e */ /* 0x000fc800000010ff */
[----:B------:R-:W-:Y:S01]  /*2770*/  PRMT R22, R0, 0x7610, R22 ;  /* 0x0000761000167816 */ /* 0x000fe20000000016 */
[----:B------:R-:W-:Y:S06]  /*2780*/  BRA `(.L_x_485) ;  /* 0x0000000c00087947 */ /* 0x000fec0003800000 */
.L_x_490:
        /* <DEDUP_REMOVED lines=9> */
.L_x_480:
        /* <DEDUP_REMOVED lines=14> */
.L_x_494:
        /* <DEDUP_REMOVED lines=9> */
.L_x_493:
        /* <DEDUP_REMOVED lines=28> */
.L_x_496:
[----:B------:R-:W2:Y:S02]  /*2b50*/  LDG.E.U8 R4, desc[UR36][R4.64] ;  /* 0x0000002404047981 */ /* 0x000ea4000c1e1100 */
[----:B--2---:R-:W-:-:S05]  /*2b60*/  IMAD.SHL.U32 R0, R4, 0x2000000, RZ ;  /* 0x0200000004007824 */ /* 0x004fca00078e00ff */
[----:B------:R-:W-:-:S13]  /*2b70*/  ISETP.GE.U32.AND P0, PT, R0, 0x8000000, PT ;  /* 0x080000000000780c */ /* 0x000fda0003f06070 */
[C---:B------:R-:W-:Y:S02]  /*2b80*/  @P0 IMAD.SHL.U32 R3, R4.reuse, 0x200000, RZ ;  /* 0x0020000004030824 */ /* 0x040fe400078e00ff */
[----:B------:R-:W-:-:S03]  /*2b90*/  @!P0 IMAD.SHL.U32 R0, R4, 0x100, RZ ;  /* 0x0000010004008824 */ /* 0x000fc600078e00ff */
[----:B------:R-:W-:Y:S02]  /*2ba0*/  @P0 LOP3.LUT R3, R3, 0xfe00000, RZ, 0xc0, !PT ;  /* 0x0fe0000003030812 */ /* 0x000fe400078ec0ff */
        /* <DEDUP_REMOVED lines=10> */
.L_x_495:
[----:B------:R0:W5:Y:S01]  /*2c50*/  LDG.E.U16 R22, desc[UR36][R4.64] ;  /* 0x0000002404167981 */ /* 0x000162000c1e1500 */
[----:B------:R-:W-:Y:S05]  /*2c60*/  BRA `(.L_x_485) ;  /* 0x0000000400d07947 */ /* 0x000fea0003800000 */
.L_x_492:
        /* <DEDUP_REMOVED lines=13> */
.L_x_499:
        /* <DEDUP_REMOVED lines=21> */
.L_x_503:
[----:B------:R-:W-:Y:S05]  /*2e90*/  BSYNC B1 ;  /* 0x0000000000017941 */ /* 0x000fea0003800000 */
.L_x_502:
[----:B------:R-:W-:Y:S01]  /*2ea0*/  LEA R5, R0, 0x3b800000, 0x17 ;  /* 0x3b80000000057811 */ /* 0x000fe200078eb8ff */
[----:B------:R-:W-:-:S05]  /*2eb0*/  IMAD.SHL.U32 R0, R3, 0x100000, RZ ;  /* 0x0010000003007824 */ /* 0x000fca00078e00ff */
[----:B------:R-:W-:-:S07]  /*2ec0*/  LOP3.LUT R0, R5, R0, R6, 0xfe, !PT ;  /* 0x0000000005007212 */ /* 0x000fce00078efe06 */
.L_x_501:
[----:B------:R-:W-:Y:S05]  /*2ed0*/  BSYNC B0 ;  /* 0x0000000000007941 */ /* 0x000fea0003800000 */
.L_x_500:
[----:B------:R-:W-:-:S04]  /*2ee0*/  F2FP.BF16.F32.PACK_AB R0, RZ, R0 ;  /* 0x00000000ff00723e */ /* 0x000fc800000010ff */
[----:B------:R-:W-:Y:S01]  /*2ef0*/  PRMT R22, R0, 0x7610, R22 ;  /* 0x0000761000167816 */ /* 0x000fe20000000016 */
[----:B------:R-:W-:Y:S06]  /*2f00*/  BRA `(.L_x_485) ;  /* 0x0000000400287947 */ /* 0x000fec0003800000 */
.L_x_498:
        /* <DEDUP_REMOVED lines=21> */
.L_x_507:
[----:B------:R-:W-:Y:S05]  /*3060*/  BSYNC B1 ;  /* 0x0000000000017941 */ /* 0x000fea0003800000 */
.L_x_506:
[----:B------:R-:W-:Y:S01]  /*3070*/  LEA R5, R0, 0x37800000, 0x17 ;  /* 0x3780000000057811 */ /* 0x000fe200078eb8ff */
[----:B------:R-:W-:-:S05]  /*3080*/  IMAD.SHL.U32 R0, R3, 0x200000, RZ ;  /* 0x0020000003007824 */ /* 0x000fca00078e00ff */
[----:B------:R-:W-:-:S07]  /*3090*/  LOP3.LUT R0, R5, R0, R6, 0xfe, !PT ;  /* 0x0000000005007212 */ /* 0x000fce00078efe06 */
.L_x_505:
[----:B------:R-:W-:Y:S05]  /*30a0*/  BSYNC B0 ;  /* 0x0000000000007941 */ /* 0x000fea0003800000 */
.L_x_504:
[----:B------:R-:W-:-:S04]  /*30b0*/  F2FP.BF16.F32.PACK_AB R0, RZ, R0 ;  /* 0x00000000ff00723e */ /* 0x000fc800000010ff */
[----:B------:R-:W-:Y:S01]  /*30c0*/  PRMT R22, R0, 0x7610, R22 ;  /* 0x0000761000167816 */ /* 0x000fe20000000016 */
[----:B------:R-:W-:Y:S06]  /*30d0*/  BRA `(.L_x_485) ;  /* 0x0000000000b47947 */ /* 0x000fec0003800000 */
.L_x_497:
        /* <DEDUP_REMOVED lines=14> */
.L_x_511:
[----:B------:R-:W-:Y:S05]  /*31c0*/  BSYNC B0 ;  /* 0x0000000000007941 */ /* 0x000fea0003800000 */
.L_x_510:
[----:B------:R-:W-:-:S04]  /*31d0*/  F2FP.BF16.F32.PACK_AB R0, RZ, R0 ;  /* 0x00000000ff00723e */ /* 0x000fc800000010ff */
[----:B------:R-:W-:Y:S01]  /*31e0*/  PRMT R22, R0, 0x7610, R22 ;  /* 0x0000761000167816 */ /* 0x000fe20000000016 */
[----:B------:R-:W-:Y:S06]  /*31f0*/  BRA `(.L_x_485) ;  /* 0x00000000006c7947 */ /* 0x000fec0003800000 */
.L_x_484:
        /* <DEDUP_REMOVED lines=16> */
.L_x_512:
[----:B------:R-:W-:Y:S01]  /*3300*/  PRMT R22, RZ, 0x7610, R22 ;  /* 0x00007610ff167816 */ /* 0x000fe20000000016 */
[----:B------:R-:W-:Y:S06]  /*3310*/  BRA `(.L_x_485) ;  /* 0x0000000000247947 */ /* 0x000fec0003800000 */
.L_x_509:
[----:B------:R-:W2:Y:S02]  /*3320*/  LDG.E.64 R4, desc[UR36][R4.64] ;  /* 0x0000002404047981 */ /* 0x000ea4000c1e1b00 */
[----:B--2---:R-:W0:Y:S02]  /*3330*/  I2F.U64 R0, R4 ;  /* 0x0000000400007312 */ /* 0x004e240000301000 */
[----:B0-----:R-:W-:-:S04]  /*3340*/  F2FP.BF16.F32.PACK_AB R0, RZ, R0 ;  /* 0x00000000ff00723e */ /* 0x001fc800000010ff */
[----:B------:R-:W-:Y:S01]  /*3350*/  PRMT R22, R0, 0x7610, R22 ;  /* 0x0000761000167816 */ /* 0x000fe20000000016 */
[----:B------:R-:W-:Y:S06]  /*3360*/  BRA `(.L_x_485) ;  /* 0x0000000000107947 */ /* 0x000fec0003800000 */
.L_x_508:
[----:B------:R-:W2:Y:S02]  /*3370*/  LDG.E R4, desc[UR36][R4.64] ;  /* 0x0000002404047981 */ /* 0x000ea4000c1e1900 */
[----:B--2---:R-:W-:-:S04]  /*3380*/  I2FP.F32.U32 R0, R4 ;  /* 0x0000000400007245 */ /* 0x004fc80000201000 */
[----:B------:R-:W-:-:S04]  /*3390*/  F2FP.BF16.F32.PACK_AB R0, RZ, R0 ;  /* 0x00000000ff00723e */ /* 0x000fc800000010ff */
[----:B------:R-:W-:-:S07]  /*33a0*/  PRMT R22, R0, 0x7610, R22 ;  /* 0x0000761000167816 */ /* 0x000fce0000000016 */
.L_x_485:
        /* <DEDUP_REMOVED lines=21> */
.L_x_516:
[----:B------:R-:W2:Y:S02]  /*3500*/  LDG.E.U8 R4, desc[UR36][R4.64] ;  /* 0x0000002404047981 */ /* 0x000ea4000c1e1100 */
[----:B--2---:R-:W-:-:S04]  /*3510*/  I2FP.F32.U32 R0, R4 ;  /* 0x0000000400007245 */ /* 0x004fc80000201000 */
[----:B------:R-:W-:-:S04]  /*3520*/  F2FP.BF16.F32.PACK_AB R0, RZ, R0 ;  /* 0x00000000ff00723e */ /* 0x000fc800000010ff */
[----:B------:R-:W-:Y:S01]  /*3530*/  PRMT R18, R0, 0x7610, R18 ;  /* 0x0000761000127816 */ /* 0x000fe20000000012 */
[----:B------:R-:W-:Y:S06]  /*3540*/  BRA `(.L_x_518) ;  /* 0x0000000c00c87947 */ /* 0x000fec0003800000 */
.L_x_515:
        /* <DEDUP_REMOVED lines=11> */
.L_x_520:
[----:B------:R-:W2:Y:S02]  /*3600*/  LDG.E R4, desc[UR36][R4.64] ;  /* 0x0000002404047981 */ /* 0x000ea4000c1e1900 */
[----:B--2---:R-:W-:-:S04]  /*3610*/  I2FP.F32.S32 R0, R4 ;  /* 0x0000000400007245 */ /* 0x004fc80000201400 */
[----:B------:R-:W-:-:S04]  /*3620*/  F2FP.BF16.F32.PACK_AB R0, RZ, R0 ;  /* 0x00000000ff00723e */ /* 0x000fc800000010ff */
[----:B------:R-:W-:Y:S01]  /*3630*/  PRMT R18, R0, 0x7610, R18 ;  /* 0x0000761000127816 */ /* 0x000fe20000000012 */
[----:B------:R-:W-:Y:S06]  /*3640*/  BRA `(.L_x_518) ;  /* 0x0000000c00887947 */ /* 0x000fec0003800000 */
.L_x_519:
[----:B------:R-:W2:Y:S02]  /*3650*/  LDG.E.U16 R4, desc[UR36][R4.64] ;  /* 0x0000002404047981 */ /* 0x000ea4000c1e1500 */
[----:B--2---:R-:W0:Y:S02]  /*3660*/  I2F.S16 R0, R4 ;  /* 0x0000000400007306 */ /* 0x004e240000101400 */
[----:B0-----:R-:W-:-:S04]  /*3670*/  F2FP.BF16.F32.PACK_AB R0, RZ, R0 ;  /* 0x00000000ff00723e */ /* 0x001fc800000010ff */
[----:B------:R-:W-:Y:S01]  /*3680*/  PRMT R18, R0, 0x7610, R18 ;  /* 0x0000761000127816 */ /* 0x000fe20000000012 */
[----:B------:R-:W-:Y:S06]  /*3690*/  BRA `(.L_x_518) ;  /* 0x0000000c00747947 */ /* 0x000fec0003800000 */
.L_x_514:
        /* <DEDUP_REMOVED lines=9> */
.L_x_522:
[----:B------:R-:W2:Y:S02]  /*3730*/  LDG.E.U16 R0, desc[UR36][R4.64] ;  /* 0x0000002404007981 */ /* 0x000ea4000c1e1500 */
[----:B--2---:R-:W-:-:S05]  /*3740*/  HADD2.F32 R0, -RZ, R0.H0_H0 ;  /* 0x20000000ff007230 */ /* 0x004fca0000004100 */
[----:B------:R-:W-:-:S04]  /*3750*/  F2FP.BF16.F32.PACK_AB R0, RZ, R0 ;  /* 0x00000000ff00723e */ /* 0x000fc800000010ff */
[----:B------:R-:W-:Y:S01]  /*3760*/  PRMT R18, R0, 0x7610, R18 ;  /* 0x0000761000127816 */ /* 0x000fe20000000012 */
[----:B------:R-:W-:Y:S06]  /*3770*/  BRA `(.L_x_518) ;  /* 0x0000000c003c7947 */ /* 0x000fec0003800000 */
.L_x_521:
        /* <DEDUP_REMOVED lines=9> */
.L_x_524:
[----:B------:R-:W2:Y:S02]  /*3810*/  LDG.E.U16 R4, desc[UR36][R4.64] ;  /* 0x0000002404047981 */ /* 0x000ea4000c1e1500 */
[----:B--2---:R-:W-:-:S05]  /*3820*/  HADD2.F32 R0, -RZ, R4.H0_H0 ;  /* 0x20000004ff007230 */ /* 0x004fca0000004100 */
[----:B------:R-:W-:-:S04]  /*3830*/  F2FP.BF16.F32.PACK_AB R0, RZ, R0 ;  /* 0x00000000ff00723e */ /* 0x000fc800000010ff */
[----:B------:R-:W-:Y:S01]  /*3840*/  PRMT R18, R0, 0x7610, R18 ;  /* 0x0000761000127816 */ /* 0x000fe20000000012 */
[----:B------:R-:W-:Y:S06]  /*3850*/  BRA `(.L_x_518) ;  /* 0x0000000c00047947 */ /* 0x000fec0003800000 */
.L_x_523:
        /* <DEDUP_REMOVED lines=9> */
.L_x_513:
        /* <DEDUP_REMOVED lines=14> */
.L_x_527:
        /* <DEDUP_REMOVED lines=9> */
.L_x_526:
        /* <DEDUP_REMOVED lines=28> */
.L_x_529:
        /* <DEDUP_REMOVED lines=15> */
.L_x_528:
[----:B------:R0:W5:Y:S01]  /*3d10*/  LDG.E.U16 R18, desc[UR36][R4.64] ;  /* 0x0000002404127981 */ /* 0x000162000c1e1500 */
[----:B------:R-:W-:Y:S05]  /*3d20*/  BRA `(.L_x_518) ;  /* 0x0000000400d07947 */ /* 0x000fea0003800000 */
.L_x_525:
        /* <DEDUP_REMOVED lines=13> */
.L_x_532:
        /* <DEDUP_REMOVED lines=21> */
.L_x_536:
[----:B------:R-:W-:Y:S05]  /*3f50*/  BSYNC B1 ;  /* 0x0000000000017941 */ /* 0x000fea0003800000 */
.L_x_535:
[----:B------:R-:W-:Y:S01]  /*3f60*/  LEA R5, R0, 0x3b800000, 0x17 ;  /* 0x3b80000000057811 */ /* 0x000fe200078eb8ff */
[----:B------:R-:W-:-:S05]  /*3f70*/  IMAD.SHL.U32 R0, R3, 0x100000, RZ ;  /* 0x0010000003007824 */ /* 0x000fca00078e00ff */
[----:B------:R-:W-:-:S07]  /*3f80*/  LOP3.LUT R0, R5, R0, R6, 0xfe, !PT ;  /* 0x0000000005007212 */ /* 0x000fce00078efe06 */
.L_x_534:
[----:B------:R-:W-:Y:S05]  /*3f90*/  BSYNC B0 ;  /* 0x0000000000007941 */ /* 0x000fea0003800000 */
.L_x_533:
[----:B------:R-:W-:-:S04]  /*3fa0*/  F2FP.BF16.F32.PACK_AB R0, RZ, R0 ;  /* 0x00000000ff00723e */ /* 0x000fc800000010ff */
[----:B------:R-:W-:Y:S01]  /*3fb0*/  PRMT R18, R0, 0x7610, R18 ;  /* 0x0000761000127816 */ /* 0x000fe20000000012 */
[----:B------:R-:W-:Y:S06]  /*3fc0*/  BRA `(.L_x_518) ;  /* 0x0000000400287947 */ /* 0x000fec0003800000 */
.L_x_531:
        /* <DEDUP_REMOVED lines=21> */
.L_x_540:
[----:B------:R-:W-:Y:S05]  /*4120*/  BSYNC B1 ;  /* 0x0000000000017941 */ /* 0x000fea0003800000 */
.L_x_539:
[----:B------:R-:W-:Y:S01]  /*4130*/  LEA R5, R0, 0x37800000, 0x17 ;  /* 0x3780000000057811 */ /* 0x000fe200078eb8ff */
[----:B------:R-:W-:-:S05]  /*4140*/  IMAD.SHL.U32 R0, R3, 0x200000, RZ ;  /* 0x0020000003007824 */ /* 0x000fca00078e00ff */
[----:B------:R-:W-:-:S07]  /*4150*/  LOP3.LUT R0, R5, R0, R6, 0xfe, !PT ;  /* 0x0000000005007212 */ /* 0x000fce00078efe06 */
.L_x_538:
[----:B------:R-:W-:Y:S05]  /*4160*/  BSYNC B0 ;  /* 0x0000000000007941 */ /* 0x000fea0003800000 */
.L_x_537:
[----:B------:R-:W-:-:S04]  /*4170*/  F2FP.BF16.F32.PACK_AB R0, RZ, R0 ;  /* 0x00000000ff00723e */ /* 0x000fc800000010ff */
[----:B------:R-:W-:Y:S01]  /*4180*/  PRMT R18, R0, 0x7610, R18 ;  /* 0x0000761000127816 */ /* 0x000fe20000000012 */
[----:B------:R-:W-:Y:S06]  /*4190*/  BRA `(.L_x_518) ;  /* 0x0000000000b47947 */ /* 0x000fec0003800000 */
.L_x_530:
        /* <DEDUP_REMOVED lines=14> */
.L_x_544:
[----:B------:R-:W-:Y:S05]  /*4280*/  BSYNC B0 ;  /* 0x0000000000007941 */ /* 0x000fea0003800000 */
.L_x_543:
[----:B------:R-:W-:-:S04]  /*4290*/  F2FP.BF16.F32.PACK_AB R0, RZ, R0 ;  /* 0x00000000ff00723e */ /* 0x000fc800000010ff */
[----:B------:R-:W-:Y:S01]  /*42a0*/  PRMT R18, R0, 0x7610, R18 ;  /* 0x0000761000127816 */ /* 0x000fe20000000012 */
[----:B------:R-:W-:Y:S06]  /*42b0*/  BRA `(.L_x_518) ;  /* 0x00000000006c7947 */ /* 0x000fec0003800000 */
.L_x_517:
        /* <DEDUP_REMOVED lines=16> */
.L_x_545:
[----:B------:R-:W-:Y:S01]  /*43c0*/  PRMT R18, RZ, 0x7610, R18 ;  /* 0x00007610ff127816 */ /* 0x000fe20000000012 */
[----:B------:R-:W-:Y:S06]  /*43d0*/  BRA `(.L_x_518) ;  /* 0x0000000000247947 */ /* 0x000fec0003800000 */
.L_x_542:
[----:B------:R-:W2:Y:S02]  /*43e0*/  LDG.E.64 R4, desc[UR36][R4.64] ;  /* 0x0000002404047981 */ /* 0x000ea4000c1e1b00 */
[----:B--2---:R-:W0:Y:S02]  /*43f0*/  I2F.U64 R0, R4 ;  /* 0x0000000400007312 */ /* 0x004e240000301000 */
[----:B0-----:R-:W-:-:S04]  /*4400*/  F2FP.BF16.F32.PACK_AB R0, RZ, R0 ;  /* 0x00000000ff00723e */ /* 0x001fc800000010ff */
[----:B------:R-:W-:Y:S01]  /*4410*/  PRMT R18, R0, 0x7610, R18 ;  /* 0x0000761000127816 */ /* 0x000fe20000000012 */
[----:B------:R-:W-:Y:S06]  /*4420*/  BRA `(.L_x_518) ;  /* 0x0000000000107947 */ /* 0x000fec0003800000 */
.L_x_541:
[----:B------:R-:W2:Y:S02]  /*4430*/  LDG.E R4, desc[UR36][R4.64] ;  /* 0x0000002404047981 */ /* 0x000ea4000c1e1900 */
[----:B--2---:R-:W-:-:S04]  /*4440*/  I2FP.F32.U32 R0, R4 ;  /* 0x0000000400007245 */ /* 0x004fc80000201000 */
[----:B------:R-:W-:-:S04]  /*4450*/  F2FP.BF16.F32.PACK_AB R0, RZ, R0 ;  /* 0x00000000ff00723e */ /* 0x000fc800000010ff */
[----:B------:R-:W-:-:S07]  /*4460*/  PRMT R18, R0, 0x7610, R18 ;  /* 0x0000761000127816 */ /* 0x000fce0000000012 */
.L_x_518:
[----:B------:R-:W-:-:S07]  /*4470*/  VIADD R25, R25, 0x80 ;  /* 0x0000008019197836 */ /* 0x000fce0000000000 */
.L_x_479:
[----:B------:R-:W-:Y:S05]  /*4480*/  BSYNC B6 ;  /* 0x0000000000067941 */ /* 0x000fea0003800000 */
.L_x_478:
[----:B------:R-:W-:Y:S01]  /*4490*/  ISETP.GE.AND P0, PT, R25, R16, PT ;  /* 0x000000101900720c */ /* 0x000fe20003f06270 */
[----:B------:R-:W-:Y:S01]  /*44a0*/  BSSY B6, `(.L_x_546) ;  /* 0x0000220000067945 */ /* 0x000fe20003800000 */
[----:B------:R-:W-:Y:S02]  /*44b0*/  PRMT R19, RZ, 0x7610, R19 ;  /* 0x00007610ff137816 */ /* 0x000fe40000000013 */
[----:B------:R-:W-:Y:S02]  /*44c0*/  PRMT R24, RZ, 0x7610, R24 ;  /* 0x00007610ff187816 */ /* 0x000fe40000000018 */
[----:B------:R-:W-:-:S07]  /*44d0*/  PRMT R17, RZ, 0x7610, R17 ;  /* 0x00007610ff117816 */ /* 0x000fce0000000011 */
        /* <DEDUP_REMOVED lines=23> */
.L_x_551:
[----:B------:R-:W2:Y:S02]  /*4650*/  LDG.E.U8 R4, desc[UR36][R4.64] ;  /* 0x0000002404047981 */ /* 0x000ea4000c1e1100 */
[----:B--2---:R-:W-:-:S04]  /*4660*/  I2FP.F32.U32 R0, R4 ;  /* 0x0000000400007245 */ /* 0x004fc80000201000 */
[----:B------:R-:W-:-:S04]  /*4670*/  F2FP.BF16.F32.PACK_AB R0, RZ, R0 ;  /* 0x00000000ff00723e */ /* 0x000fc800000010ff */
[----:B------:R-:W-:Y:S01]  /*4680*/  PRMT R24, R0, 0x7610, R24 ;  /* 0x0000761000187816 */ /* 0x000fe20000000018 */
[----:B------:R-:W-:Y:S06]  /*4690*/  BRA `(.L_x_553) ;  /* 0x0000000c00c87947 */ /* 0x000fec0003800000 */
.L_x_550:
        /* <DEDUP_REMOVED lines=11> */
.L_x_555:
[----:B------:R-:W2:Y:S02]  /*4750*/  LDG.E R4, desc[UR36][R4.64] ;  /* 0x0000002404047981 */ /* 0x000ea4000c1e1900 */
[----:B--2---:R-:W-:-:S04]  /*4760*/  I2FP.F32.S32 R0, R4 ;  /* 0x0000000400007245 */ /* 0x004fc80000201400 */
[----:B------:R-:W-:-:S04]  /*4770*/  F2FP.BF16.F32.PACK_AB R0, RZ, R0 ;  /* 0x00000000ff00723e */ /* 0x000fc800000010ff */
[----:B------:R-:W-:Y:S01]  /*4780*/  PRMT R24, R0, 0x7610, R24 ;  /* 0x0000761000187816 */ /* 0x000fe20000000018 */
[----:B------:R-:W-:Y:S06]  /*4790*/  BRA `(.L_x_553) ;  /* 0x0000000c00887947 */ /* 0x000fec0003800000 */
.L_x_554:
[----:B------:R-:W2:Y:S02]  /*47a0*/  LDG.E.U16 R4, desc[UR36][R4.64] ;  /* 0x0000002404047981 */ /* 0x000ea4000c1e1500 */
[----:B--2---:R-:W0:Y:S02]  /*47b0*/  I2F.S16 R0, R4 ;  /* 0x0000000400007306 */ /* 0x004e240000101400 */
[----:B0-----:R-:W-:-:S04]  /*47c0*/  F2FP.BF16.F32.PACK_AB R0, RZ, R0 ;  /* 0x00000000ff00723e */ /* 0x001fc800000010ff */
[----:B------:R-:W-:Y:S01]  /*47d0*/  PRMT R24, R0, 0x7610, R24 ;  /* 0x0000761000187816 */ /* 0x000fe20000000018 */
[----:B------:R-:W-:Y:S06]  /*47e0*/  BRA `(.L_x_553) ;  /* 0x0000000c00747947 */ /* 0x000fec0003800000 */
.L_x_549:
        /* <DEDUP_REMOVED lines=9> */
.L_x_557:
[----:B------:R-:W2:Y:S02]  /*4880*/  LDG.E.U16 R0, desc[UR36][R4.64] ;  /* 0x0000002404007981 */ /* 0x000ea4000c1e1500 */
[----:B--2---:R-:W-:-:S05]  /*4890*/  HADD2.F32 R0, -RZ, R0.H0_H0 ;  /* 0x20000000ff007230 */ /* 0x004fca0000004100 */
[----:B------:R-:W-:-:S04]  /*48a0*/  F2FP.BF16.F32.PACK_AB R0, RZ, R0 ;  /* 0x00000000ff00723e */ /* 0x000fc800000010ff */
[----:B------:R-:W-:Y:S01]  /*48b0*/  PRMT R24, R0, 0x7610, R24 ;  /* 0x0000761000187816 */ /* 0x000fe20000000018 */
[----:B------:R-:W-:Y:S06]  /*48c0*/  BRA `(.L_x_553) ;  /* 0x0000000c003c7947 */ /* 0x000fec0003800000 */
.L_x_556:
        /* <DEDUP_REMOVED lines=9> */
.L_x_559:
[----:B------:R-:W2:Y:S02]  /*4960*/  LDG.E.U16 R4, desc[UR36][R4.64] ;  /* 0x0000002404047981 */ /* 0x000ea4000c1e1500 */
[----:B--2---:R-:W-:-:S05]  /*4970*/  HADD2.F32 R0, -RZ, R4.H0_H0 ;  /* 0x20000004ff007230 */ /* 0x004fca0000004100 */
[----:B------:R-:W-:-:S04]  /*4980*/  F2FP.BF16.F32.PACK_AB R0, RZ, R0 ;  /* 0x00000000ff00723e */ /* 0x000fc800000010ff */
[----:B------:R-:W-:Y:S01]  /*4990*/  PRMT R24, R0, 0x7610, R24 ;  /* 0x0000761000187816 */ /* 0x000fe20000000018 */
[----:B------:R-:W-:Y:S06]  /*49a0*/  BRA `(.L_x_553) ;  /* 0x0000000c00047947 */ /* 0x000fec0003800000 */
.L_x_558:
        /* <DEDUP_REMOVED lines=9> */
.L_x_548:
        /* <DEDUP_REMOVED lines=14> */
.L_x_562:
        /* <DEDUP_REMOVED lines=9> */
.L_x_561:
        /* <DEDUP_REMOVED lines=28> */
.L_x_564:
        /* <DEDUP_REMOVED lines=15> */
.L_x_563:
[----:B------:R0:W5:Y:S01]  /*4e60*/  LDG.E.U16 R24, desc[UR36][R4.64] ;  /* 0x0000002404187981 */ /* 0x000162000c1e1500 */
[----:B------:R-:W-:Y:S05]  /*4e70*/  BRA `(.L_x_553) ;  /* 0x0000000400d07947 */ /* 0x000fea0003800000 */
.L_x_560:
        /* <DEDUP_REMOVED lines=13> */
.L_x_567:
        /* <DEDUP_REMOVED lines=21> */
.L_x_571:
[----:B------:R-:W-:Y:S05]  /*50a0*/  BSYNC B1 ;  /* 0x0000000000017941 */ /* 0x000fea0003800000 */
.L_x_570:
[----:B------:R-:W-:Y:S01]  /*50b0*/  LEA R5, R0, 0x3b800000, 0x17 ;  /* 0x3b80000000057811 */ /* 0x000fe200078eb8ff */
[----:B------:R-:W-:-:S05]  /*50c0*/  IMAD.SHL.U32 R0, R3, 0x100000, RZ ;  /* 0x0010000003007824 */ /* 0x000fca00078e00ff */
[----:B------:R-:W-:-:S07]  /*50d0*/  LOP3.LUT R0, R5, R0, R6, 0xfe, !PT ;  /* 0x0000000005007212 */ /* 0x000fce00078efe06 */
.L_x_569:
[----:B------:R-:W-:Y:S05]  /*50e0*/  BSYNC B0 ;  /* 0x0000000000007941 */ /* 0x000fea0003800000 */
.L_x_568:
[----:B------:R-:W-:-:S04]  /*50f0*/  F2FP.BF16.F32.PACK_AB R0, RZ, R0 ;  /* 0x00000000ff00723e */ /* 0x000fc800000010ff */
[----:B------:R-:W-:Y:S01]  /*5100*/  PRMT R24, R0, 0x7610, R24 ;  /* 0x0000761000187816 */ /* 0x000fe20000000018 */
[----:B------:R-:W-:Y:S06]  /*5110*/  BRA `(.L_x_553) ;  /* 0x0000000400287947 */ /* 0x000fec0003800000 */
.L_x_566:
        /* <DEDUP_REMOVED lines=21> */
.L_x_575:
[----:B------:R-:W-:Y:S05]  /*5270*/  BSYNC B1 ;  /* 0x0000000000017941 */ /* 0x000fea0003800000 */
.L_x_574:
[----:B------:R-:W-:Y:S01]  /*5280*/  LEA R5, R0, 0x37800000, 0x17 ;  /* 0x3780000000057811 */ /* 0x000fe200078eb8ff */
[----:B------:R-:W-:-:S05]  /*5290*/  IMAD.SHL.U32 R0, R3, 0x200000, RZ ;  /* 0x0020000003007824 */ /* 0x000fca00078e00ff */
[----:B------:R-:W-:-:S07]  /*52a0*/  LOP3.LUT R0, R5, R0, R6, 0xfe, !PT ;  /* 0x0000000005007212 */ /* 0x000fce00078efe06 */
.L_x_573:
[----:B------:R-:W-:Y:S05]  /*52b0*/  BSYNC B0 ;  /* 0x0000000000007941 */ /* 0x000fea0003800000 */
.L_x_572:
[----:B------:R-:W-:-:S04]  /*52c0*/  F2FP.BF16.F32.PACK_AB R0, RZ, R0 ;  /* 0x00000000ff00723e */ /* 0x000fc800000010ff */
[----:B------:R-:W-:Y:S01]  /*52d0*/  PRMT R24, R0, 0x7610, R24 ;  /* 0x0000761000187816 */ /* 0x000fe20000000018 */
[----:B------:R-:W-:Y:S06]  /*52e0*/  BRA `(.L_x_553) ;  /* 0x0000000000b47947 */ /* 0x000fec0003800000 */
.L_x_565:
        /* <DEDUP_REMOVED lines=14> */
.L_x_579:
[----:B------:R-:W-:Y:S05]  /*53d0*/  BSYNC B0 ;  /* 0x0000000000007941 */ /* 0x000fea0003800000 */
.L_x_578:
[----:B------:R-:W-:-:S04]  /*53e0*/  F2FP.BF16.F32.PACK_AB R0, RZ, R0 ;  /* 0x00000000ff00723e */ /* 0x000fc800000010ff */
[----:B------:R-:W-:Y:S01]  /*53f0*/  PRMT R24, R0, 0x7610, R24 ;  /* 0x0000761000187816 */ /* 0x000fe20000000018 */
[----:B------:R-:W-:Y:S06]  /*5400*/  BRA `(.L_x_553) ;  /* 0x00000000006c7947 */ /* 0x000fec0003800000 */
.L_x_552:
        /* <DEDUP_REMOVED lines=16> */
.L_x_580:
[----:B------:R-:W-:Y:S01]  /*5510*/  PRMT R24, RZ, 0x7610, R24 ;  /* 0x00007610ff187816 */ /* 0x000fe20000000018 */
[----:B------:R-:W-:Y:S06]  /*5520*/  BRA `(.L_x_553) ;  /* 0x0000000000247947 */ /* 0x000fec0003800000 */
.L_x_577:
[----:B------:R-:W2:Y:S02]  /*5530*/  LDG.E.64 R4, desc[UR36][R4.64] ;  /* 0x0000002404047981 */ /* 0x000ea4000c1e1b00 */
[----:B--2---:R-:W0:Y:S02]  /*5540*/  I2F.U64 R0, R4 ;  /* 0x0000000400007312 */ /* 0x004e240000301000 */
[----:B0-----:R-:W-:-:S04]  /*5550*/  F2FP.BF16.F32.PACK_AB R0, RZ, R0 ;  /* 0x00000000ff00723e */ /* 0x001fc800000010ff */
[----:B------:R-:W-:Y:S01]  /*5560*/  PRMT R24, R0, 0x7610, R24 ;  /* 0x0000761000187816 */ /* 0x000fe20000000018 */
[----:B------:R-:W-:Y:S06]  /*5570*/  BRA `(.L_x_553) ;  /* 0x0000000000107947 */ /* 0x000fec0003800000 */
.L_x_576:
[----:B------:R-:W2:Y:S02]  /*5580*/  LDG.E R4, desc[UR36][R4.64] ;  /* 0x0000002404047981 */ /* 0x000ea4000c1e1900 */
[----:B--2---:R-:W-:-:S04]  /*5590*/  I2FP.F32.U32 R0, R4 ;  /* 0x0000000400007245 */ /* 0x004fc80000201000 */
[----:B------:R-:W-:-:S04]  /*55a0*/  F2FP.BF16.F32.PACK_AB R0, RZ, R0 ;  /* 0x00000000ff00723e */ /* 0x000fc800000010ff */
[----:B------:R-:W-:-:S07]  /*55b0*/  PRMT R24, R0, 0x7610, R24 ;  /* 0x0000761000187816 */ /* 0x000fce0000000018 */
.L_x_553:
[----:B------:R-:W1:Y:S01]  /*55c0*/  LDC.U8 R3, c[0x0][0x245] ;  /* 0x00009140ff037b82 */ /* 0x000e620000000000 */
[----:B------:R-:W-:Y:S02]  /*55d0*/  ULDC UR4, c[0x0][0x24c] ;  /* 0x0000930000047ab9 */ /* 0x000fe40000000800 */
[----:B------:R-:W-:-:S05]  /*55e0*/  IMAD R17, R17, UR4, RZ ;  /* 0x0000000411117c24 */ /* 0x000fca000f8e02ff */
[----:B0-----:R-:W0:Y:S01]  /*55f0*/  LDC.64 R4, c[0x0][0x238] ;  /* 0x00008e00ff047b82 */ /* 0x001e220000000a00 */
[----:B-1----:R-:W-:-:S04]  /*5600*/  PRMT R0, R3, 0x9910, RZ ;  /* 0x0000991003007816 */ /* 0x002fc800000000ff */
[----:B------:R-:W-:Y:S02]  /*5610*/  ISETP.GT.AND P1, PT, R0, 0x9, PT ;  /* 0x000000090000780c */ /* 0x000fe40003f24270 */
[----:B0-----:R-:W-:-:S05]  /*5620*/  IADD3 R4, P0, R17, R4, RZ ;  /* 0x0000000411047210 */ /* 0x001fca0007f1e0ff */
[----:B------:R-:W-:-:S06]  /*5630*/  IMAD.X R5, RZ, RZ, R5, P0 ;  /* 0x000000ffff057224 */ /* 0x000fcc00000e0605 */
        /* <DEDUP_REMOVED lines=14> */
.L_x_584:
[----:B------:R-:W2:Y:S02]  /*5720*/  LDG.E.U8 R4, desc[UR36][R4.64] ;  /* 0x0000002404047981 */ /* 0x000ea4000c1e1100 */
[----:B--2---:R-:W-:-:S04]  /*5730*/  I2FP.F32.U32 R0, R4 ;  /* 0x0000000400007245 */ /* 0x004fc80000201000 */
[----:B------:R-:W-:-:S04]  /*5740*/  F2FP.BF16.F32.PACK_AB R0, RZ, R0 ;  /* 0x00000000ff00723e */ /* 0x000fc800000010ff */
[----:B------:R-:W-:Y:S01]  /*5750*/  PRMT R17, R0, 0x7610, R17 ;  /* 0x0000761000117816 */ /* 0x000fe20000000011 */
[----:B------:R-:W-:Y:S06]  /*5760*/  BRA `(.L_x_586) ;  /* 0x0000000c00c87947 */ /* 0x000fec0003800000 */
.L_x_583:
        /* <DEDUP_REMOVED lines=11> */
.L_x_588:
[----:B------:R-:W2:Y:S02]  /*5820*/  LDG.E R4, desc[UR36][R4.64] ;  /* 0x0000002404047981 */ /* 0x000ea4000c1e1900 */
[----:B--2---:R-:W-:-:S04]  /*5830*/  I2FP.F32.S32 R0, R4 ;  /* 0x0000000400007245 */ /* 0x004fc80000201400 */
[----:B------:R-:W-:-:S04]  /*5840*/  F2FP.BF16.F32.PACK_AB R0, RZ, R0 ;  /* 0x00000000ff00723e */ /* 0x000fc800000010ff */
[----:B------:R-:W-:Y:S01]  /*5850*/  PRMT R17, R0, 0x7610, R17 ;  /* 0x0000761000117816 */ /* 0x000fe20000000011 */
[----:B------:R-:W-:Y:S06]  /*5860*/  BRA `(.L_x_586) ;  /* 0x0000000c00887947 */ /* 0x000fec0003800000 */
.L_x_587:
[----:B------:R-:W2:Y:S02]  /*5870*/  LDG.E.U16 R4, desc[UR36][R4.64] ;  /* 0x0000002404047981 */ /* 0x000ea4000c1e1500 */
[----:B--2---:R-:W0:Y:S02]  /*5880*/  I2F.S16 R0, R4 ;  /* 0x0000000400007306 */ /* 0x004e240000101400 */
[----:B0-----:R-:W-:-:S04]  /*5890*/  F2FP.BF16.F32.PACK_AB R0, RZ, R0 ;  /* 0x00000000ff00723e */ /* 0x001fc800000010ff */
[----:B------:R-:W-:Y:S01]  /*58a0*/  PRMT R17, R0, 0x7610, R17 ;  /* 0x0000761000117816 */ /* 0x000fe20000000011 */
[----:B------:R-:W-:Y:S06]  /*58b0*/  BRA `(.L_x_586) ;  /* 0x0000000c00747947 */ /* 0x000fec0003800000 */
.L_x_582:
        /* <DEDUP_REMOVED lines=9> */
.L_x_590:
[----:B------:R-:W2:Y:S02]  /*5950*/  LDG.E.U16 R0, desc[UR36][R4.64] ;  /* 0x0000002404007981 */ /* 0x000ea4000c1e1500 */
[----:B--2---:R-:W-:-:S05]  /*5960*/  HADD2.F32 R0, -RZ, R0.H0_H0 ;  /* 0x20000000ff007230 */ /* 0x004fca0000004100 */
[----:B------:R-:W-:-:S04]  /*5970*/  F2FP.BF16.F32.PACK_AB R0, RZ, R0 ;  /* 0x00000000ff00723e */ /* 0x000fc800000010ff */
[----:B------:R-:W-:Y:S01]  /*5980*/  PRMT R17, R0, 0x7610, R17 ;  /* 0x0000761000117816 */ /* 0x000fe20000000011 */
[----:B------:R-:W-:Y:S06]  /*5990*/  BRA `(.L_x_586) ;  /* 0x0000000c003c7947 */ /* 0x000fec0003800000 */
.L_x_589:
        /* <DEDUP_REMOVED lines=9> */
.L_x_592:
[----:B------:R-:W2:Y:S02]  /*5a30*/  LDG.E.U16 R4, desc[UR36][R4.64] ;  /* 0x0000002404047981 */ /* 0x000ea4000c1e1500 */
[----:B--2---:R-:W-:-:S05]  /*5a40*/  HADD2.F32 R0, -RZ, R4.H0_H0 ;  /* 0x20000004ff007230 */ /* 0x004fca0000004100 */
[----:B------:R-:W-:-:S04]  /*5a50*/  F2FP.BF16.F32.PACK_AB R0, RZ, R0 ;  /* 0x00000000ff00723e */ /* 0x000fc800000010ff */
[----:B------:R-:W-:Y:S01]  /*5a60*/  PRMT R17, R0, 0x7610, R17 ;  /* 0x0000761000117816 */ /* 0x000fe20000000011 */
[----:B------:R-:W-:Y:S06]  /*5a70*/  BRA `(.L_x_586) ;  /* 0x0000000c00047947 */ /* 0x000fec0003800000 */
.L_x_591:
        /* <DEDUP_REMOVED lines=9> */
.L_x_581:
        /* <DEDUP_REMOVED lines=14> */
.L_x_595:
        /* <DEDUP_REMOVED lines=9> */
.L_x_594:
        /* <DEDUP_REMOVED lines=28> */
.L_x_597:
        /* <DEDUP_REMOVED lines=15> */
.L_x_596:
[----:B------:R0:W5:Y:S01]  /*5f30*/  LDG.E.U16 R17, desc[UR36][R4.64] ;  /* 0x0000002404117981 */ /* 0x000162000c1e1500 */
[----:B------:R-:W-:Y:S05]  /*5f40*/  BRA `(.L_x_586) ;  /* 0x0000000400d07947 */ /* 0x000fea0003800000 */
.L_x_593:
        /* <DEDUP_REMOVED lines=13> */
.L_x_600:
        /* <DEDUP_REMOVED lines=21> */
.L_x_604:
[----:B------:R-:W-:Y:S05]  /*6170*/  BSYNC B1 ;  /* 0x0000000000017941 */ /* 0x000fea0003800000 */
.L_x_603:
[----:B------:R-:W-:Y:S01]  /*6180*/  LEA R5, R0, 0x3b800000, 0x17 ;  /* 0x3b80000000057811 */ /* 0x000fe200078eb8ff */
[----:B------:R-:W-:-:S05]  /*6190*/  IMAD.SHL.U32 R0, R3, 0x100000, RZ ;  /* 0x0010000003007824 */ /* 0x000fca00078e00ff */
[----:B------:R-:W-:-:S07]  /*61a0*/  LOP3.LUT R0, R5, R0, R6, 0xfe, !PT ;  /* 0x0000000005007212 */ /* 0x000fce00078efe06 */
.L_x_602:
[----:B------:R-:W-:Y:S05]  /*61b0*/  BSYNC B0 ;  /* 0x0000000000007941 */ /* 0x000fea0003800000 */
.L_x_601:
[----:B------:R-:W-:-:S04]  /*61c0*/  F2FP.BF16.F32.PACK_AB R0, RZ, R0 ;  /* 0x00000000ff00723e */ /* 0x000fc800000010ff */
[----:B------:R-:W-:Y:S01]  /*61d0*/  PRMT R17, R0, 0x7610, R17 ;  /* 0x0000761000117816 */ /* 0x000fe20000000011 */
[----:B------:R-:W-:Y:S06]  /*61e0*/  BRA `(.L_x_586) ;  /* 0x0000000400287947 */ /* 0x000fec0003800000 */
.L_x_599:
        /* <DEDUP_REMOVED lines=21> */
.L_x_608:
[----:B------:R-:W-:Y:S05]  /*6340*/  BSYNC B1 ;  /* 0x0000000000017941 */ /* 0x000fea0003800000 */
.L_x_607:
[----:B------:R-:W-:Y:S01]  /*6350*/  LEA R5, R0, 0x37800000, 0x17 ;  /* 0x3780000000057811 */ /* 0x000fe200078eb8ff */
[----:B------:R-:W-:-:S05]  /*6360*/  IMAD.SHL.U32 R0, R3, 0x200000, RZ ;  /* 0x0020000003007824 */ /* 0x000fca00078e00ff */
[----:B------:R-:W-:-:S07]  /*6370*/  LOP3.LUT R0, R5, R0, R6, 0xfe, !PT ;  /* 0x0000000005007212 */ /* 0x000fce00078efe06 */
.L_x_606:
[----:B------:R-:W-:Y:S05]  /*6380*/  BSYNC B0 ;  /* 0x0000000000007941 */ /* 0x000fea0003800000 */
.L_x_605:
[----:B------:R-:W-:-:S04]  /*6390*/  F2FP.BF16.F32.PACK_AB R0, RZ, R0 ;  /* 0x00000000ff00723e */ /* 0x000fc800000010ff */
[----:B------:R-:W-:Y:S01]  /*63a0*/  PRMT R17, R0, 0x7610, R17 ;  /* 0x0000761000117816 */ /* 0x000fe20000000011 */
[----:B------:R-:W-:Y:S06]  /*63b0*/  BRA `(.L_x_586) ;  /* 0x0000000000b47947 */ /* 0x000fec0003800000 */
.L_x_598:
        /* <DEDUP_REMOVED lines=14> */
.L_x_612:
[----:B------:R-:W-:Y:S05]  /*64a0*/  BSYNC B0 ;  /* 0x0000000000007941 */ /* 0x000fea0003800000 */
.L_x_611:
[----:B------:R-:W-:-:S04]  /*64b0*/  F2FP.BF16.F32.PACK_AB R0, RZ, R0 ;  /* 0x00000000ff00723e */ /* 0x000fc800000010ff */
[----:B------:R-:W-:Y:S01]  /*64c0*/  PRMT R17, R0, 0x7610, R17 ;  /* 0x0000761000117816 */ /* 0x000fe20000000011 */
[----:B------:R-:W-:Y:S06]  /*64d0*/  BRA `(.L_x_586) ;  /* 0x00000000006c7947 */ /* 0x000fec0003800000 */
.L_x_585:
        /* <DEDUP_REMOVED lines=16> */
.L_x_613:
[----:B------:R-:W-:Y:S01]  /*65e0*/  PRMT R17, RZ, 0x7610, R17 ;  /* 0x00007610ff117816 */ /* 0x000fe20000000011 */
[----:B------:R-:W-:Y:S06]  /*65f0*/  BRA `(.L_x_586) ;  /* 0x0000000000247947 */ /* 0x000fec0003800000 */
.L_x_610:
[----:B------:R-:W2:Y:S02]  /*6600*/  LDG.E.64 R4, desc[UR36][R4.64] ;  /* 0x0000002404047981 */ /* 0x000ea4000c1e1b00 */
[----:B--2---:R-:W0:Y:S02]  /*6610*/  I2F.U64 R0, R4 ;  /* 0x0000000400007312 */ /* 0x004e240000301000 */
[----:B0-----:R-:W-:-:S04]  /*6620*/  F2FP.BF16.F32.PACK_AB R0, RZ, R0 ;  /* 0x00000000ff00723e */ /* 0x001fc800000010ff */
[----:B------:R-:W-:Y:S01]  /*6630*/  PRMT R17, R0, 0x7610, R17 ;  /* 0x0000761000117816 */ /* 0x000fe20000000011 */
[----:B------:R-:W-:Y:S06]  /*6640*/  BRA `(.L_x_586) ;  /* 0x0000000000107947 */ /* 0x000fec0003800000 */
.L_x_609:
[----:B------:R-:W2:Y:S02]  /*6650*/  LDG.E R4, desc[UR36][R4.64] ;  /* 0x0000002404047981 */ /* 0x000ea4000c1e1900 */
[----:B--2---:R-:W-:-:S04]  /*6660*/  I2FP.F32.U32 R0, R4 ;  /* 0x0000000400007245 */ /* 0x004fc80000201000 */
[----:B------:R-:W-:-:S04]  /*6670*/  F2FP.BF16.F32.PACK_AB R0, RZ, R0 ;  /* 0x00000000ff00723e */ /* 0x000fc800000010ff */
[----:B------:R-:W-:-:S07]  /*6680*/  PRMT R17, R0, 0x7610, R17 ;  /* 0x0000761000117816 */ /* 0x000fce0000000011 */
.L_x_586:
[----:B------:R-:W-:-:S07]  /*6690*/  VIADD R25, R25, 0x80 ;  /* 0x0000008019197836 */ /* 0x000fce0000000000 */
.L_x_547:
[----:B------:R-:W-:Y:S05]  /*66a0*/  BSYNC B6 ;  /* 0x0000000000067941 */ /* 0x000fea0003800000 */
.L_x_546:
        /* <DEDUP_REMOVED lines=26> */
.L_x_619:
[----:B------:R-:W2:Y:S02]  /*6850*/  LDG.E.U8 R4, desc[UR36][R4.64] ;  /* 0x0000002404047981 */ /* 0x000ea4000c1e1100 */
[----:B--2---:R-:W-:-:S04]  /*6860*/  I2FP.F32.U32 R0, R4 ;  /* 0x0000000400007245 */ /* 0x004fc80000201000 */
[----:B------:R-:W-:-:S04]  /*6870*/  F2FP.BF16.F32.PACK_AB R0, RZ, R0 ;  /* 0x00000000ff00723e */ /* 0x000fc800000010ff */
[----:B------:R-:W-:Y:S01]  /*6880*/  PRMT R19, R0, 0x7610, R19 ;  /* 0x0000761000137816 */ /* 0x000fe20000000013 */
[----:B------:R-:W-:Y:S06]  /*6890*/  BRA `(.L_x_621) ;  /* 0x0000000c00c87947 */ /* 0x000fec0003800000 */
.L_x_618:
        /* <DEDUP_REMOVED lines=11> */
.L_x_623:
[----:B------:R-:W2:Y:S02]  /*6950*/  LDG.E R4, desc[UR36][R4.64] ;  /* 0x0000002404047981 */ /* 0x000ea4000c1e1900 */
[----:B--2---:R-:W-:-:S04]  /*6960*/  I2FP.F32.S32 R0, R4 ;  /* 0x0000000400007245 */ /* 0x004fc80000201400 */
[----:B------:R-:W-:-:S04]  /*6970*/  F2FP.BF16.F32.PACK_AB R0, RZ, R0 ;  /* 0x00000000ff00723e */ /* 0x000fc800000010ff */
[----:B------:R-:W-:Y:S01]  /*6980*/  PRMT R19, R0, 0x7610, R19 ;  /* 0x0000761000137816 */ /* 0x000fe20000000013 */
[----:B------:R-:W-:Y:S06]  /*6990*/  BRA `(.L_x_621) ;  /* 0x0000000c00887947 */ /* 0x000fec0003800000 */
.L_x_622:
[----:B------:R-:W2:Y:S02]  /*69a0*/  LDG.E.U16 R4, desc[UR36][R4.64] ;  /* 0x0000002404047981 */ /* 0x000ea4000c1e1500 */
[----:B--2---:R-:W0:Y:S02]  /*69b0*/  I2F.S16 R0, R4 ;  /* 0x0000000400007306 */ /* 0x004e240000101400 */
[----:B0-----:R-:W-:-:S04]  /*69c0*/  F2FP.BF16.F32.PACK_AB R0, RZ, R0 ;  /* 0x00000000ff00723e */ /* 0x001fc800000010ff */
[----:B------:R-:W-:Y:S01]  /*69d0*/  PRMT R19, R0, 0x7610, R19 ;  /* 0x0000761000137816 */ /* 0x000fe20000000013 */
[----:B------:R-:W-:Y:S06]  /*69e0*/  BRA `(.L_x_621) ;  /* 0x0000000c00747947 */ /* 0x000fec0003800000 */
.L_x_617:
        /* <DEDUP_REMOVED lines=9> */
.L_x_625:
[----:B------:R-:W2:Y:S02]  /*6a80*/  LDG.E.U16 R0, desc[UR36][R4.64] ;  /* 0x0000002404007981 */ /* 0x000ea4000c1e1500 */
[----:B--2---:R-:W-:-:S05]  /*6a90*/  HADD2.F32 R0, -RZ, R0.H0_H0 ;  /* 0x20000000ff007230 */ /* 0x004fca0000004100 */
[----:B------:R-:W-:-:S04]  /*6aa0*/  F2FP.BF16.F32.PACK_AB R0, RZ, R0 ;  /* 0x00000000ff00723e */ /* 0x000fc800000010ff */
[----:B------:R-:W-:Y:S01]  /*6ab0*/  PRMT R19, R0, 0x7610, R19 ;  /* 0x0000761000137816 */ /* 0x000fe20000000013 */
[----:B------:R-:W-:Y:S06]  /*6ac0*/  BRA `(.L_x_621) ;  /* 0x0000000c003c7947 */ /* 0x000fec0003800000 */
.L_x_624:
        /* <DEDUP_REMOVED lines=9> */
.L_x_627:
[----:B------:R-:W2:Y:S02]  /*6b60*/  LDG.E.U16 R4, desc[UR36][R4.64] ;  /* 0x0000002404047981 */ /* 0x000ea4000c1e1500 */
[----:B--2---:R-:W-:-:S05]  /*6b70*/  HADD2.F32 R0, -RZ, R4.H0_H0 ;  /* 0x20000004ff007230 */ /* 0x004fca0000004100 */
[----:B------:R-:W-:-:S04]  /*6b80*/  F2FP.BF16.F32.PACK_AB R0, RZ, R0 ;  /* 0x00000000ff00723e */ /* 0x000fc800000010ff */
[----:B------:R-:W-:Y:S01]  /*6b90*/  PRMT R19, R0, 0x7610, R19 ;  /* 0x0000761000137816 */ /* 0x000fe20000000013 */
[----:B------:R-:W-:Y:S06]  /*6ba0*/  BRA `(.L_x_621) ;  /* 0x0000000c00047947 */ /* 0x000fec0003800000 */
.L_x_626:
        /* <DEDUP_REMOVED lines=9> */
.L_x_616:
        /* <DEDUP_REMOVED lines=14> */
.L_x_630:
        /* <DEDUP_REMOVED lines=9> */
.L_x_629:
        /* <DEDUP_REMOVED lines=28> */
.L_x_632:
        /* <DEDUP_REMOVED lines=15> */
.L_x_631:
[----:B------:R0:W5:Y:S01]  /*7060*/  LDG.E.U16 R19, desc[UR36][R4.64] ;  /* 0x0000002404137981 */ /* 0x000162000c1e1500 */
[----:B------:R-:W-:Y:S05]  /*7070*/  BRA `(.L_x_621) ;  /* 0x0000000400d07947 */ /* 0x000fea0003800000 */
.L_x_628:
        /* <DEDUP_REMOVED lines=13> */
.L_x_635:
        /* <DEDUP_REMOVED lines=21> */
.L_x_639:
[----:B------:R-:W-:Y:S05]  /*72a0*/  BSYNC B1 ;  /* 0x0000000000017941 */ /* 0x000fea0003800000 */
.L_x_638:
[----:B------:R-:W-:Y:S01]  /*72b0*/  LEA R5, R0, 0x3b800000, 0x17 ;  /* 0x3b80000000057811 */ /* 0x000fe200078eb8ff */
[----:B------:R-:W-:-:S05]  /*72c0*/  IMAD.SHL.U32 R0, R3, 0x100000, RZ ;  /* 0x0010000003007824 */ /* 0x000fca00078e00ff */
[----:B------:R-:W-:-:S07]  /*72d0*/  LOP3.LUT R0, R5, R0, R6, 0xfe, !PT ;  /* 0x0000000005007212 */ /* 0x000fce00078efe06 */
.L_x_637:
[----:B------:R-:W-:Y:S05]  /*72e0*/  BSYNC B0 ;  /* 0x0000000000007941 */ /* 0x000fea0003800000 */
.L_x_636:
[----:B------:R-:W-:-:S04]  /*72f0*/  F2FP.BF16.F32.PACK_AB R0, RZ, R0 ;  /* 0x00000000ff00723e */ /* 0x000fc800000010ff */
[----:B------:R-:W-:Y:S01]  /*7300*/  PRMT R19, R0, 0x7610, R19 ;  /* 0x0000761000137816 */ /* 0x000fe20000000013 */
[----:B------:R-:W-:Y:S06]  /*7310*/  BRA `(.L_x_621) ;  /* 0x0000000400287947 */ /* 0x000fec0003800000 */
.L_x_634:
        /* <DEDUP_REMOVED lines=21> */
.L_x_643:
[----:B------:R-:W-:Y:S05]  /*7470*/  BSYNC B1 ;  /* 0x0000000000017941 */ /* 0x000fea0003800000 */
.L_x_642:
[----:B------:R-:W-:Y:S01]  /*7480*/  LEA R5, R0, 0x37800000, 0x17 ;  /* 0x3780000000057811 */ /* 0x000fe200078eb8ff */
[----:B------:R-:W-:-:S05]  /*7490*/  IMAD.SHL.U32 R0, R3, 0x200000, RZ ;  /* 0x0020000003007824 */ /* 0x000fca00078e00ff */
[----:B------:R-:W-:-:S07]  /*74a0*/  LOP3.LUT R0, R5, R0, R6, 0xfe, !PT ;  /* 0x0000000005007212 */ /* 0x000fce00078efe06 */
.L_x_641:
[----:B------:R-:W-:Y:S05]  /*74b0*/  BSYNC B0 ;  /* 0x0000000000007941 */ /* 0x000fea0003800000 */
.L_x_640:
[----:B------:R-:W-:-:S04]  /*74c0*/  F2FP.BF16.F32.PACK_AB R0, RZ, R0 ;  /* 0x00000000ff00723e */ /* 0x000fc800000010ff */
[----:B------:R-:W-:Y:S01]  /*74d0*/  PRMT R19, R0, 0x7610, R19 ;  /* 0x0000761000137816 */ /* 0x000fe20000000013 */
[----:B------:R-:W-:Y:S06]  /*74e0*/  BRA `(.L_x_621) ;  /* 0x0000000000b47947 */ /* 0x000fec0003800000 */
.L_x_633:
        /* <DEDUP_REMOVED lines=14> */
.L_x_647:
[----:B------:R-:W-:Y:S05]  /*75d0*/  BSYNC B0 ;  /* 0x0000000000007941 */ /* 0x000fea0003800000 */
.L_x_646:
[----:B------:R-:W-:-:S04]  /*75e0*/  F2FP.BF16.F32.PACK_AB R0, RZ, R0 ;  /* 0x00000000ff00723e */ /* 0x000fc800000010ff */
[----:B------:R-:W-:Y:S01]  /*75f0*/  PRMT R19, R0, 0x7610, R19 ;  /* 0x0000761000137816 */ /* 0x000fe20000000013 */
[----:B------:R-:W-:Y:S06]  /*7600*/  BRA `(.L_x_621) ;  /* 0x00000000006c7947 */ /* 0x000fec0003800000 */
.L_x_620:
        /* <DEDUP_REMOVED lines=16> */
.L_x_648:
[----:B------:R-:W-:Y:S01]  /*7710*/  PRMT R19, RZ, 0x7610, R19 ;  /* 0x00007610ff137816 */ /* 0x000fe20000000013 */
[----:B------:R-:W-:Y:S06]  /*7720*/  BRA `(.L_x_621) ;  /* 0x0000000000247947 */ /* 0x000fec0003800000 */
.L_x_645:
[----:B------:R-:W2:Y:S02]  /*7730*/  LDG.E.64 R4, desc[UR36][R4.64] ;  /* 0x0000002404047981 */ /* 0x000ea4000c1e1b00 */
[----:B--2---:R-:W0:Y:S02]  /*7740*/  I2F.U64 R0, R4 ;  /* 0x0000000400007312 */ /* 0x004e240000301000 */
[----:B0-----:R-:W-:-:S04]  /*7750*/  F2FP.BF16.F32.PACK_AB R0, RZ, R0 ;  /* 0x00000000ff00723e */ /* 0x001fc800000010ff */
[----:B------:R-:W-:Y:S01]  /*7760*/  PRMT R19, R0, 0x7610, R19 ;  /* 0x0000761000137816 */ /* 0x000fe20000000013 */
[----:B------:R-:W-:Y:S06]  /*7770*/  BRA `(.L_x_621) ;  /* 0x0000000000107947 */ /* 0x000fec0003800000 */
.L_x_644:
[----:B------:R-:W2:Y:S02]  /*7780*/  LDG.E R4, desc[UR36][R4.64] ;  /* 0x0000002404047981 */ /* 0x000ea4000c1e1900 */
[----:B--2---:R-:W-:-:S04]  /*7790*/  I2FP.F32.U32 R0, R4 ;  /* 0x0000000400007245 */ /* 0x004fc80000201000 */
[----:B------:R-:W-:-:S04]  /*77a0*/  F2FP.BF16.F32.PACK_AB R0, RZ, R0 ;  /* 0x00000000ff00723e */ /* 0x000fc800000010ff */
[----:B------:R-:W-:-:S07]  /*77b0*/  PRMT R19, R0, 0x7610, R19 ;  /* 0x0000761000137816 */ /* 0x000fce0000000013 */
.L_x_621:
        /* <DEDUP_REMOVED lines=21> */
.L_x_652:
[----:B------:R-:W2:Y:S02]  /*7910*/  LDG.E.U8 R4, desc[UR36][R4.64] ;  /* 0x0000002404047981 */ /* 0x000ea4000c1e1100 */
[----:B--2---:R-:W-:-:S04]  /*7920*/  I2FP.F32.U32 R0, R4 ;  /* 0x0000000400007245 */ /* 0x004fc80000201000 */
[----:B------:R-:W-:Y:S01]  /*7930*/  F2FP.BF16.F32.PACK_AB R0, RZ, R0 ;  /* 0x00000000ff00723e */ /* 0x000fe200000010ff */
[----:B------:R-:W-:Y:S06]  /*7940*/  BRA `(.L_x_615) ;  /* 0x0000000c008c7947 */ /* 0x000fec0003800000 */
.L_x_651:
        /* <DEDUP_REMOVED lines=10> */
.L_x_655:
[----:B------:R-:W2:Y:S02]  /*79f0*/  LDG.E R4, desc[UR36][R4.64] ;  /* 0x0000002404047981 */ /* 0x000ea4000c1e1900 */
[----:B--2---:R-:W-:-:S04]  /*7a00*/  I2FP.F32.S32 R0, R4 ;  /* 0x0000000400007245 */ /* 0x004fc80000201400 */
[----:B------:R-:W-:Y:S01]  /*7a10*/  F2FP.BF16.F32.PACK_AB R0, RZ, R0 ;  /* 0x00000000ff00723e */ /* 0x000fe200000010ff */
[----:B------:R-:W-:Y:S06]  /*7a20*/  BRA `(.L_x_615) ;  /* 0x0000000c00547947 */ /* 0x000fec0003800000 */
.L_x_654:
[----:B------:R-:W2:Y:S02]  /*7a30*/  LDG.E.U16 R4, desc[UR36][R4.64] ;  /* 0x0000002404047981 */ /* 0x000ea4000c1e1500 */
[----:B--2---:R-:W0:Y:S02]  /*7a40*/  I2F.S16 R0, R4 ;  /* 0x0000000400007306 */ /* 0x004e240000101400 */
[----:B0-----:R-:W-:Y:S01]  /*7a50*/  F2FP.BF16.F32.PACK_AB R0, RZ, R0 ;  /* 0x00000000ff00723e */ /* 0x001fe200000010ff */
[----:B------:R-:W-:Y:S06]  /*7a60*/  BRA `(.L_x_615) ;  /* 0x0000000c00447947 */ /* 0x000fec0003800000 */
.L_x_650:
        /* <DEDUP_REMOVED lines=9> */
.L_x_657:
[----:B------:R-:W2:Y:S02]  /*7b00*/  LDG.E.U16 R0, desc[UR36][R4.64] ;  /* 0x0000002404007981 */ /* 0x000ea4000c1e1500 */
[----:B--2---:R-:W-:-:S05]  /*7b10*/  HADD2.F32 R0, -RZ, R0.H0_H0 ;  /* 0x20000000ff007230 */ /* 0x004fca0000004100 */
[----:B------:R-:W-:Y:S01]  /*7b20*/  F2FP.BF16.F32.PACK_AB R0, RZ, R0 ;  /* 0x00000000ff00723e */ /* 0x000fe200000010ff */
[----:B------:R-:W-:Y:S06]  /*7b30*/  BRA `(.L_x_615) ;  /* 0x0000000c00107947 */ /* 0x000fec0003800000 */
.L_x_656:
        /* <DEDUP_REMOVED lines=9> */
.L_x_659:
[----:B------:R-:W2:Y:S02]  /*7bd0*/  LDG.E.U16 R4, desc[UR36][R4.64] ;  /* 0x0000002404047981 */ /* 0x000ea4000c1e1500 */
[----:B--2---:R-:W-:-:S05]  /*7be0*/  HADD2.F32 R0, -RZ, R4.H0_H0 ;  /* 0x20000004ff007230 */ /* 0x004fca0000004100 */
[----:B------:R-:W-:Y:S01]  /*7bf0*/  F2FP.BF16.F32.PACK_AB R0, RZ, R0 ;  /* 0x00000000ff00723e */ /* 0x000fe200000010ff */
[----:B------:R-:W-:Y:S06]  /*7c00*/  BRA `(.L_x_615) ;  /* 0x0000000800dc7947 */ /* 0x000fec0003800000 */
.L_x_658:
        /* <DEDUP_REMOVED lines=8> */
.L_x_649:
        /* <DEDUP_REMOVED lines=13> */
.L_x_662:
        /* <DEDUP_REMOVED lines=8> */
.L_x_661:
        /* <DEDUP_REMOVED lines=28> */
.L_x_664:
        /* <DEDUP_REMOVED lines=12> */
[----:B------:R-:W-:Y:S01]  /*8060*/  F2FP.BF16.F32.PACK_AB R0, RZ, R0 ;  /* 0x00000000ff00723e */ /* 0x000fe200000010ff */
[----:B------:R-:W-:Y:S06]  /*8070*/  BRA `(.L_x_615) ;  /* 0x0000000400c07947 */ /* 0x000fec0003800000 */
.L_x_663:
[----:B------:R1:W5:Y:S01]  /*8080*/  LDG.E.U16 R0, desc[UR36][R4.64] ;  /* 0x0000002404007981 */ /* 0x000362000c1e1500 */
[----:B------:R-:W-:Y:S05]  /*8090*/  BRA `(.L_x_615) ;  /* 0x0000000400b87947 */ /* 0x000fea0003800000 */
.L_x_660:
        /* <DEDUP_REMOVED lines=12> */
.L_x_667:
        /* <DEDUP_REMOVED lines=21> */
.L_x_671:
[----:B------:R-:W-:Y:S05]  /*82b0*/  BSYNC B1 ;  /* 0x0000000000017941 */ /* 0x000fea0003800000 */
.L_x_670:
[----:B------:R-:W-:Y:S01]  /*82c0*/  LEA R5, R0, 0x3b800000, 0x17 ;  /* 0x3b80000000057811 */ /* 0x000fe200078eb8ff */
[----:B------:R-:W-:-:S05]  /*82d0*/  IMAD.SHL.U32 R0, R3, 0x100000, RZ ;  /* 0x0010000003007824 */ /* 0x000fca00078e00ff */
[----:B------:R-:W-:-:S07]  /*82e0*/  LOP3.LUT R0, R5, R0, R6, 0xfe, !PT ;  /* 0x0000000005007212 */ /* 0x000fce00078efe06 */
.L_x_669:
[----:B------:R-:W-:Y:S05]  /*82f0*/  BSYNC B0 ;  /* 0x0000000000007941 */ /* 0x000fea0003800000 */
.L_x_668:
[----:B------:R-:W-:Y:S01]  /*8300*/  F2FP.BF16.F32.PACK_AB R0, RZ, R0 ;  /* 0x00000000ff00723e */ /* 0x000fe200000010ff */
[----:B------:R-:W-:Y:S06]  /*8310*/  BRA `(.L_x_615) ;  /* 0x0000000400187947 */ /* 0x000fec0003800000 */
.L_x_666:
        /* <DEDUP_REMOVED lines=21> */
.L_x_675:
[----:B------:R-:W-:Y:S05]  /*8470*/  BSYNC B1 ;  /* 0x0000000000017941 */ /* 0x000fea0003800000 */
.L_x_674:
[----:B------:R-:W-:Y:S01]  /*8480*/  LEA R5, R0, 0x37800000, 0x17 ;  /* 0x3780000000057811 */ /* 0x000fe200078eb8ff */
[----:B------:R-:W-:-:S05]  /*8490*/  IMAD.SHL.U32 R0, R3, 0x200000, RZ ;  /* 0x0020000003007824 */ /* 0x000fca00078e00ff */
[----:B------:R-:W-:-:S07]  /*84a0*/  LOP3.LUT R0, R5, R0, R6, 0xfe, !PT ;  /* 0x0000000005007212 */ /* 0x000fce00078efe06 */
.L_x_673:
[----:B------:R-:W-:Y:S05]  /*84b0*/  BSYNC B0 ;  /* 0x0000000000007941 */ /* 0x000fea0003800000 */
.L_x_672:
[----:B------:R-:W-:Y:S01]  /*84c0*/  F2FP.BF16.F32.PACK_AB R0, RZ, R0 ;  /* 0x00000000ff00723e */ /* 0x000fe200000010ff */
[----:B------:R-:W-:Y:S06]  /*84d0*/  BRA `(.L_x_615) ;  /* 0x0000000000a87947 */ /* 0x000fec0003800000 */
.L_x_665:
        /* <DEDUP_REMOVED lines=14> */
.L_x_679:
[----:B------:R-:W-:Y:S05]  /*85c0*/  BSYNC B0 ;  /* 0x0000000000007941 */ /* 0x000fea0003800000 */
.L_x_678:
[----:B------:R-:W-:Y:S01]  /*85d0*/  F2FP.BF16.F32.PACK_AB R0, RZ, R0 ;  /* 0x00000000ff00723e */ /* 0x000fe200000010ff */
[----:B------:R-:W-:Y:S06]  /*85e0*/  BRA `(.L_x_615) ;  /* 0x0000000000647947 */ /* 0x000fec0003800000 */
.L_x_653:
        /* <DEDUP_REMOVED lines=16> */
.L_x_680:
[----:B------:R-:W-:Y:S01]  /*86f0*/  PRMT R0, RZ, 0x7610, R0 ;  /* 0x00007610ff007816 */ /* 0x000fe20000000000 */
[----:B------:R-:W-:Y:S06]  /*8700*/  BRA `(.L_x_615) ;  /* 0x00000000001c7947 */ /* 0x000fec0003800000 */
.L_x_677:
[----:B------:R-:W2:Y:S02]  /*8710*/  LDG.E.64 R4, desc[UR36][R4.64] ;  /* 0x0000002404047981 */ /* 0x000ea4000c1e1b00 */
[----:B--2---:R-:W0:Y:S02]  /*8720*/  I2F.U64 R0, R4 ;  /* 0x0000000400007312 */ /* 0x004e240000301000 */
[----:B0-----:R-:W-:Y:S01]  /*8730*/  F2FP.BF16.F32.PACK_AB R0, RZ, R0 ;  /* 0x00000000ff00723e */ /* 0x001fe200000010ff */
[----:B------:R-:W-:Y:S06]  /*8740*/  BRA `(.L_x_615) ;  /* 0x00000000000c7947 */ /* 0x000fec0003800000 */
.L_x_676:
[----:B------:R-:W2:Y:S02]  /*8750*/  LDG.E R4, desc[UR36][R4.64] ;  /* 0x0000002404047981 */ /* 0x000ea4000c1e1900 */
[----:B--2---:R-:W-:-:S04]  /*8760*/  I2FP.F32.U32 R0, R4 ;  /* 0x0000000400007245 */ /* 0x004fc80000201000 */
[----:B------:R-:W-:-:S07]  /*8770*/  F2FP.BF16.F32.PACK_AB R0, RZ, R0 ;  /* 0x00000000ff00723e */ /* 0x000fce00000010ff */
.L_x_615:
[----:B------:R-:W-:Y:S05]  /*8780*/  BSYNC B6 ;  /* 0x0000000000067941 */ /* 0x000fea0003800000 */
.L_x_614:
[----:B------:R-:W2:Y:S01]  /*8790*/  S2R R25, SR_TID.X ;  /* 0x0000000000197919 */ /* 0x000ea20000002100 */
[----:B------:R-:W-:Y:S01]  /*87a0*/  BSSY B6, `(.L_x_681) ;  /* 0x000013a000067945 */ /* 0x000fe20003800000 */
[CC--:B--2---:R-:W-:Y:S01]  /*87b0*/  ISETP.GE.AND P1, PT, R25.reuse, R16.reuse, PT ;  /* 0x000000101900720c */ /* 0x0c4fe20003f26270 */
[C---:B01----:R-:W-:Y:S02]  /*87c0*/  VIADD R5, R25.reuse, 0x100 ;  /* 0x0000010019057836 */ /* 0x043fe40000000000 */
[C---:B------:R-:W-:Y:S02]  /*87d0*/  VIADD R7, R25.reuse, 0x180 ;  /* 0x0000018019077836 */ /* 0x040fe40000000000 */
[----:B------:R-:W-:Y:S01]  /*87e0*/  VIADD R23, R25, 0x80 ;  /* 0x0000008019177836 */ /* 0x000fe20000000000 */
[-C--:B------:R-:W-:Y:S02]  /*87f0*/  ISETP.GE.AND P4, PT, R5, R16.reuse, PT ;  /* 0x000000100500720c */ /* 0x080fe40003f86270 */
[----:B------:R-:W-:-:S02]  /*8800*/  ISETP.GE.AND P3, PT, R7, R16, PT ;  /* 0x000000100700720c */ /* 0x000fc40003f66270 */
[----:B------:R-:W-:-:S03]  /*8810*/  ISETP.GE.AND P2, PT, R23, R16, PT ;  /* 0x000000101700720c */ /* 0x000fc60003f46270 */
[----:B------:R-:W0:Y:S01]  /*8820*/  @!P1 LDC.64 R4, c[0x0][0x218] ;  /* 0x00008600ff049b82 */ /* 0x000e220000000a00 */
[----:B-----5:R-:W-:Y:S02]  /*8830*/  @!P1 IMAD.U32 R27, R27, 0x10000, RZ ;  /* 0x000100001b1b9824 */ /* 0x020fe400078e00ff */
[----:B------:R-:W-:-:S03]  /*8840*/  @!P1 IMAD.U32 R26, R26, 0x10000, RZ ;  /* 0x000100001a1a9824 */ /* 0x000fc600078e00ff */
[----:B------:R-:W-:Y:S02]  /*8850*/  @!P4 IMAD.U32 R10, R17, 0x10000, RZ ;  /* 0x00010000110ac824 */ /* 0x000fe400078e00ff */
[----:B------:R-:W1:Y:S01]  /*8860*/  @!P4 LDC.64 R6, c[0x0][0x218] ;  /* 0x00008600ff06cb82 */ /* 0x000e620000000a00 */
[----:B------:R-:W-:Y:S02]  /*8870*/  @!P4 IMAD.U32 R24, R24, 0x10000, RZ ;  /* 0x000100001818c824 */ /* 0x000fe400078e00ff */
[----:B------:R-:W-:Y:S02]  /*8880*/  @!P3 IMAD.U32 R0, R0, 0x10000, RZ ;  /* 0x000100000000b824 */ /* 0x000fe400078e00ff */
[----:B------:R-:W-:-:S03]  /*8890*/  @!P3 IMAD.U32 R19, R19, 0x10000, RZ ;  /* 0x000100001313b824 */ /* 0x000fc600078e00ff */
[----:B------:R-:W2:Y:S01]  /*88a0*/  @!P3 LDC.64 R8, c[0x0][0x218] ;  /* 0x00008600ff08bb82 */ /* 0x000ea20000000a00 */
[C---:B0-----:R-:W-:Y:S02]  /*88b0*/  @!P1 FSETP.GTU.FTZ.AND P0, PT, R27.reuse, R4, PT ;  /* 0x000000041b00920b */ /* 0x041fe40003f1c000 */
[----:B------:R-:W-:-:S05]  /*88c0*/  @!P1 FSETP.GE.FTZ.AND P5, PT, R27, R5, PT ;  /* 0x000000051b00920b */ /* 0x000fca0003fb6000 */
[----:B------:R-:W0:Y:S01]  /*88d0*/  @!P2 LDC.64 R4, c[0x0][0x218] ;  /* 0x00008600ff04ab82 */ /* 0x000e220000000a00 */
[----:B------:R-:W-:Y:S02]  /*88e0*/  @!P1 PLOP3.LUT P0, PT, P0, P5, PT, 0x20, 0x0 ;  /* 0x000000000000981c */ /* 0x000fe4000070a470 */
[----:B-1----:R-:W-:Y:S02]  /*88f0*/  @!P4 FSETP.GE.FTZ.AND P5, PT, R10, R7, PT ;  /* 0x000000070a00c20b */ /* 0x002fe40003fb6000 */
[----:B------:R-:W-:Y:S02]  /*8900*/  @!P1 FSEL R26, R26, RZ, P0 ;  /* 0x000000ff1a1a9208 */ /* 0x000fe40000000000 */
[----:B------:R-:W-:Y:S02]  /*8910*/  @!P4 FSETP.GTU.FTZ.AND P0, PT, R10, R6, PT ;  /* 0x000000060a00c20b */ /* 0x000fe40003f1c000 */
[----:B------:R1:W3:Y:S02]  /*8920*/  @!P1 F2F.BF16.F32 R3, R26 ;  /* 0x0000001a00039304 */ /* 0x0002e40000202000 */
[----:B------:R-:W-:-:S02]  /*8930*/  @!P4 PLOP3.LUT P0, PT, P0, P5, PT, 0x20, 0x0 ;  /* 0x000000000000c81c */ /* 0x000fc4000070a470 */
[----:B--2---:R-:W-:Y:S02]  /*8940*/  @!P3 FSETP.GE.FTZ.AND P5, PT, R0, R9, PT ;  /* 0x000000090000b20b */ /* 0x004fe40003fb6000 */
[----:B------:R-:W-:Y:S02]  /*8950*/  @!P4 FSEL R24, R24, RZ, P0 ;  /* 0x000000ff1818c208 */ /* 0x000fe40000000000 */
[----:B------:R-:W-:Y:S01]  /*8960*/  @!P3 FSETP.GTU.FTZ.AND P0, PT, R0, R8, PT ;  /* 0x000000080000b20b */ /* 0x000fe20003f1c000 */
[----:B------:R-:W-:Y:S01]  /*8970*/  @!P2 IMAD.U32 R0, R18, 0x10000, RZ ;  /* 0x000100001200a824 */ /* 0x000fe200078e00ff */
[----:B------:R1:W2:Y:S02]  /*8980*/  @!P4 F2F.BF16.F32 R17, R24 ;  /* 0x000000180011c304 */ /* 0x0002a40000202000 */
[----:B------:R-:W-:Y:S02]  /*8990*/  @!P3 PLOP3.LUT P0, PT, P0, P5, PT, 0x20, 0x0 ;  /* 0x000000000000b81c */ /* 0x000fe4000070a470 */
[----:B0-----:R-:W-:-:S02]  /*89a0*/  @!P2 FSETP.GE.FTZ.AND P4, PT, R0, R5, PT ;  /* 0x000000050000a20b */ /* 0x001fc40003f96000 */
[----:B------:R-:W-:Y:S02]  /*89b0*/  @!P3 FSEL R6, R19, RZ, P0 ;  /* 0x000000ff1306b208 */ /* 0x000fe40000000000 */
[----:B------:R-:W-:Y:S01]  /*89c0*/  @!P2 FSETP.GTU.FTZ.AND P0, PT, R0, R4, PT ;  /* 0x000000040000a20b */ /* 0x000fe20003f1c000 */
[----:B------:R-:W-:Y:S01]  /*89d0*/  @!P2 IMAD.U32 R0, R22, 0x10000, RZ ;  /* 0x000100001600a824 */ /* 0x000fe200078e00ff */
[----:B------:R-:W0:Y:S01]  /*89e0*/  LDC.U8 R19, c[0x0][0x250] ;  /* 0x00009400ff137b82 */ /* 0x000e220000000000 */
[----:B------:R1:W4:Y:S01]  /*89f0*/  @!P3 F2F.BF16.F32 R18, R6 ;  /* 0x000000060012b304 */ /* 0x0003220000202000 */
[----:B------:R-:W-:-:S04]  /*8a00*/  @!P2 PLOP3.LUT P0, PT, P0, P4, PT, 0x20, 0x0 ;  /* 0x000000000000a81c */ /* 0x000fc80000708470 */
[----:B------:R-:W-:-:S04]  /*8a10*/  @!P2 FSEL R0, R0, RZ, P0 ;  /* 0x000000ff0000a208 */ /* 0x000fc80000000000 */
[----:B------:R1:W0:Y:S01]  /*8a20*/  @!P2 F2F.BF16.F32 R22, R0 ;  /* 0x000000000016a304 */ /* 0x0002220000202000 */
[----:B--23--:R-:W-:Y:S05]  /*8a30*/  @P1 BRA `(.L_x_682) ;  /* 0x0000001000401947 */ /* 0x00cfea0003800000 */
[----:B------:R-:W2:Y:S01]  /*8a40*/  LDC.64 R8, c[0x0][0x228] ;  /* 0x00008a00ff087b82 */ /* 0x000ea20000000a00 */
[----:B01----:R-:W-:Y:S01]  /*8a50*/  PRMT R0, R19, 0x9910, RZ ;  /* 0x0000991013007816 */ /* 0x003fe200000000ff */
[----:B------:R-:W-:Y:S01]  /*8a60*/  IMAD R25, R2, 0x200, R25 ;  /* 0x0000020002197824 */ /* 0x000fe200078e0219 */
[----:B------:R-:W-:Y:S02]  /*8a70*/  ULDC UR4, c[0x0][0x254] ;  /* 0x0000950000047ab9 */ /* 0x000fe40000000800 */
[----:B------:R-:W-:Y:S01]  /*8a80*/  ISETP.GT.AND P0, PT, R0, 0x9, PT ;  /* 0x000000090000780c */ /* 0x000fe20003f04270 */
[----:B------:R-:W-:-:S05]  /*8a90*/  IMAD R25, R25, UR4, RZ ;  /* 0x0000000419197c24 */ /* 0x000fca000f8e02ff */
[----:B--2---:R-:W-:-:S05]  /*8aa0*/  IADD3 R8, P1, R25, R8, RZ ;  /* 0x0000000819087210 */ /* 0x004fca0007f3e0ff */
        /* <DEDUP_REMOVED lines=10> */
[----:B------:R-:W-:Y:S02]  /*8b50*/  IMAD.U32 R3, R3, 0x10000, RZ ;  /* 0x0001000003037824 */ /* 0x000fe400078e00ff */
[----:B------:R-:W-:-:S04]  /*8b60*/  IMAD.MOV.U32 R25, RZ, RZ, R23 ;  /* 0x000000ffff197224 */ /* 0x000fc800078e0017 */
[----:B------:R-:W0:Y:S02]  /*8b70*/  F2I.FTZ.TRUNC.NTZ R3, R3 ;  /* 0x0000000300037305 */ /* 0x000e24000021f100 */
[----:B0-----:R0:W-:Y:S01]  /*8b80*/  STG.E.U8 desc[UR36][R8.64], R3 ;  /* 0x0000000308007986 */ /* 0x0011e2000c101124 */
[----:B------:R-:W-:Y:S05]  /*8b90*/  BRA `(.L_x_682) ;  /* 0x0000000c00e87947 */ /* 0x000fea0003800000 */
.L_x_686:
[----:B------:R-:W-:Y:S02]  /*8ba0*/  IMAD.U32 R5, R3, 0x10000, RZ ;  /* 0x0001000003057824 */ /* 0x000fe400078e00ff */
[----:B------:R-:W-:-:S04]  /*8bb0*/  IMAD.MOV.U32 R25, RZ, RZ, R23 ;  /* 0x000000ffff197224 */ /* 0x000fc800078e0017 */
[----:B------:R-:W0:Y:S02]  /*8bc0*/  F2I.S64.TRUNC R4, R5 ;  /* 0x0000000500047311 */ /* 0x000e24000020d900 */
[----:B0-----:R0:W-:Y:S01]  /*8bd0*/  STG.E.U8 desc[UR36][R8.64], R4 ;  /* 0x0000000408007986 */ /* 0x0011e2000c101124 */
[----:B------:R-:W-:Y:S05]  /*8be0*/  BRA `(.L_x_682) ;  /* 0x0000000c00d47947 */ /* 0x000fea0003800000 */
.L_x_685:
[----:B------:R-:W-:-:S13]  /*8bf0*/  ISETP.NE.AND P0, PT, R0, 0x2, PT ;  /* 0x000000020000780c */ /* 0x000fda0003f05270 */
[----:B------:R-:W-:Y:S05]  /*8c00*/  @!P0 BRA `(.L_x_688) ;  /* 0x0000000000388947 */ /* 0x000fea0003800000 */
[----:B------:R-:W-:-:S13]  /*8c10*/  ISETP.NE.AND P0, PT, R0, 0x3, PT ;  /* 0x000000030000780c */ /* 0x000fda0003f05270 */
[----:B------:R-:W-:Y:S05]  /*8c20*/  @!P0 BRA `(.L_x_689) ;  /* 0x00000000001c8947 */ /* 0x000fea0003800000 */
[----:B------:R-:W-:-:S13]  /*8c30*/  ISETP.NE.AND P0, PT, R0, 0x4, PT ;  /* 0x000000040000780c */ /* 0x000fda0003f05270 */
[----:B------:R-:W-:Y:S05]  /*8c40*/  @P0 BRA `(.L_x_687) ;  /* 0x0000000c00500947 */ /* 0x000fea0003800000 */
[----:B------:R-:W-:Y:S02]  /*8c50*/  IMAD.U32 R4, R3, 0x10000, RZ ;  /* 0x0001000003047824 */ /* 0x000fe400078e00ff */
[----:B------:R-:W-:-:S04]  /*8c60*/  IMAD.MOV.U32 R25, RZ, RZ, R23 ;  /* 0x000000ffff197224 */ /* 0x000fc800078e0017 */
[----:B------:R-:W0:Y:S02]  /*8c70*/  F2I.S64.TRUNC R4, R4 ;  /* 0x0000000400047311 */ /* 0x000e24000020d900 */
[----:B0-----:R0:W-:Y:S01]  /*8c80*/  STG.E.64 desc[UR36][R8.64], R4 ;  /* 0x0000000408007986 */ /* 0x0011e2000c101b24 */
[----:B------:R-:W-:Y:S05]  /*8c90*/  BRA `(.L_x_682) ;  /* 0x0000000c00a87947 */ /* 0x000fea0003800000 */
.L_x_689:
[----:B------:R-:W-:Y:S02]  /*8ca0*/  IMAD.U32 R3, R3, 0x10000, RZ ;  /* 0x0001000003037824 */ /* 0x000fe400078e00ff */
[----:B------:R-:W-:-:S04]  /*8cb0*/  IMAD.MOV.U32 R25, RZ, RZ, R23 ;  /* 0x000000ffff197224 */ /* 0x000fc800078e0017 */
[----:B------:R-:W0:Y:S02]  /*8cc0*/  F2I.FTZ.TRUNC.NTZ R3, R3 ;  /* 0x0000000300037305 */ /* 0x000e24000021f100 */
[----:B0-----:R0:W-:Y:S01]  /*8cd0*/  STG.E desc[UR36][R8.64], R3 ;  /* 0x0000000308007986 */ /* 0x0011e2000c101924 */
[----:B------:R-:W-:Y:S05]  /*8ce0*/  BRA `(.L_x_682) ;  /* 0x0000000c00947947 */ /* 0x000fea0003800000 */
.L_x_688:
[----:B------:R-:W-:Y:S02]  /*8cf0*/  IMAD.U32 R3, R3, 0x10000, RZ ;  /* 0x0001000003037824 */ /* 0x000fe400078e00ff */
[----:B------:R-:W-:-:S04]  /*8d00*/  IMAD.MOV.U32 R25, RZ, RZ, R23 ;  /* 0x000000ffff197224 */ /* 0x000fc800078e0017 */
[----:B------:R-:W0:Y:S02]  /*8d10*/  F2I.FTZ.TRUNC.NTZ R3, R3 ;  /* 0x0000000300037305 */ /* 0x000e24000021f100 */
[----:B0-----:R0:W-:Y:S01]  /*8d20*/  STG.E.U16 desc[UR36][R8.64], R3 ;  /* 0x0000000308007986 */ /* 0x0011e2000c101524 */
[----:B------:R-:W-:Y:S05]  /*8d30*/  BRA `(.L_x_682) ;  /* 0x0000000c00807947 */ /* 0x000fea0003800000 */
.L_x_684:
[----:B------:R-:W-:-:S13]  /*8d40*/  ISETP.GT.AND P0, PT, R0, 0x6, PT ;  /* 0x000000060000780c */ /* 0x000fda0003f04270 */
[----:B------:R-:W-:Y:S05]  /*8d50*/  @P0 BRA `(.L_x_690) ;  /* 0x0000000000340947 */ /* 0x000fea0003800000 */
[----:B------:R-:W-:-:S13]  /*8d60*/  ISETP.NE.AND P0, PT, R0, 0x5, PT ;  /* 0x000000050000780c */ /* 0x000fda0003f05270 */
[----:B------:R-:W-:Y:S05]  /*8d70*/  @!P0 BRA `(.L_x_691) ;  /* 0x0000000000188947 */ /* 0x000fea0003800000 */
[----:B------:R-:W-:-:S13]  /*8d80*/  ISETP.NE.AND P0, PT, R0, 0x6, PT ;  /* 0x000000060000780c */ /* 0x000fda0003f05270 */
[----:B------:R-:W-:Y:S05]  /*8d90*/  @P0 BRA `(.L_x_687) ;  /* 0x0000000800fc0947 */ /* 0x000fea0003800000 */
[----:B------:R-:W-:Y:S02]  /*8da0*/  IMAD.U32 R3, R3, 0x10000, RZ ;  /* 0x0001000003037824 */ /* 0x000fe400078e00ff */
[----:B------:R-:W-:-:S03]  /*8db0*/  IMAD.MOV.U32 R25, RZ, RZ, R23 ;  /* 0x000000ffff197224 */ /* 0x000fc600078e0017 */
[----:B------:R3:W-:Y:S01]  /*8dc0*/  STG.E desc[UR36][R8.64], R3 ;  /* 0x0000000308007986 */ /* 0x0007e2000c101924 */
[----:B------:R-:W-:Y:S05]  /*8dd0*/  BRA `(.L_x_682) ;  /* 0x0000000c00587947 */ /* 0x000fea0003800000 */
.L_x_691:
[----:B------:R-:W-:Y:S02]  /*8de0*/  IMAD.U32 R0, R3, 0x10000, RZ ;  /* 0x0001000003007824 */ /* 0x000fe400078e00ff */
[----:B------:R-:W-:-:S03]  /*8df0*/  IMAD.MOV.U32 R25, RZ, RZ, R23 ;  /* 0x000000ffff197224 */ /* 0x000fc600078e0017 */
[----:B------:R-:W-:-:S05]  /*8e00*/  F2FP.F16.F32.PACK_AB R0, RZ, R0 ;  /* 0x00000000ff00723e */ /* 0x000fca00000000ff */
[----:B------:R2:W-:Y:S01]  /*8e10*/  STG.E.U16 desc[UR36][R8.64], R0 ;  /* 0x0000000008007986 */ /* 0x0005e2000c101524 */
[----:B------:R-:W-:Y:S05]  /*8e20*/  BRA `(.L_x_682) ;  /* 0x0000000c00447947 */ /* 0x000fea0003800000 */
.L_x_690:
[----:B------:R-:W-:-:S13]  /*8e30*/  ISETP.NE.AND P0, PT, R0, 0x7, PT ;  /* 0x000000070000780c */ /* 0x000fda0003f05270 */
[----:B------:R-:W-:Y:S05]  /*8e40*/  @!P0 BRA `(.L_x_692) ;  /* 0x00000000003c8947 */ /* 0x000fea0003800000 */
[----:B------:R-:W-:-:S13]  /*8e50*/  ISETP.NE.AND P0, PT, R0, 0x8, PT ;  /* 0x000000080000780c */ /* 0x000fda0003f05270 */
[----:B------:R-:W-:Y:S05]  /*8e60*/  @!P0 BRA `(.L_x_693) ;  /* 0x00000000001c8947 */ /* 0x000fea0003800000 */
[----:B------:R-:W-:-:S13]  /*8e70*/  ISETP.NE.AND P0, PT, R0, 0x9, PT ;  /* 0x000000090000780c */ /* 0x000fda0003f05270 */
[----:B------:R-:W-:Y:S05]  /*8e80*/  @P0 BRA `(.L_x_687) ;  /* 0x0000000800c00947 */ /* 0x000fea0003800000 */
[----:B------:R-:W-:Y:S02]  /*8e90*/  IMAD.U32 R4, R3, 0x10000, RZ ;  /* 0x0001000003047824 */ /* 0x000fe400078e00ff */
[----:B------:R-:W-:Y:S02]  /*8ea0*/  IMAD.MOV.U32 R5, RZ, RZ, RZ ;  /* 0x000000ffff057224 */ /* 0x000fe400078e00ff */
[----:B------:R-:W-:-:S03]  /*8eb0*/  IMAD.MOV.U32 R25, RZ, RZ, R23 ;  /* 0x000000ffff197224 */ /* 0x000fc600078e0017 */
[----:B------:R0:W-:Y:S01]  /*8ec0*/  STG.E.64 desc[UR36][R8.64], R4 ;  /* 0x0000000408007986 */ /* 0x0001e2000c101b24 */
[----:B------:R-:W-:Y:S05]  /*8ed0*/  BRA `(.L_x_682) ;  /* 0x0000000c00187947 */ /* 0x000fea0003800000 */
.L_x_693:
[----:B------:R-:W-:Y:S02]  /*8ee0*/  IMAD.U32 R3, R3, 0x10000, RZ ;  /* 0x0001000003037824 */ /* 0x000fe400078e00ff */
[----:B------:R-:W-:-:S03]  /*8ef0*/  IMAD.MOV.U32 R25, RZ, RZ, R23 ;  /* 0x000000ffff197224 */ /* 0x000fc600078e0017 */
[----:B------:R-:W-:-:S04]  /*8f00*/  F2FP.F16.F32.PACK_AB R3, RZ, R3 ;  /* 0x00000003ff03723e */ /* 0x000fc800000000ff */
[----:B------:R-:W-:-:S05]  /*8f10*/  PRMT R3, R3, 0x5410, RZ ;  /* 0x0000541003037816 */ /* 0x000fca00000000ff */
[----:B------:R0:W-:Y:S01]  /*8f20*/  STG.E desc[UR36][R8.64], R3 ;  /* 0x0000000308007986 */ /* 0x0001e2000c101924 */
[----:B------:R-:W-:Y:S05]  /*8f30*/  BRA `(.L_x_682) ;  /* 0x0000000c00007947 */ /* 0x000fea0003800000 */
.L_x_692:
[----:B------:R-:W-:Y:S02]  /*8f40*/  IMAD.U32 R4, R3, 0x10000, RZ ;  /* 0x0001000003047824 */ /* 0x000fe400078e00ff */
[----:B------:R-:W-:Y:S02]  /*8f50*/  IMAD.MOV.U32 R25, RZ, RZ, R23 ;  /* 0x000000ffff197224 */ /* 0x000fe400078e0017 */
[----:B------:R-:W-:-:S06]  /*8f60*/  FMUL.FTZ R4, R4, 1 ;  /* 0x3f80000004047820 */ /* 0x000fcc0000410000 */
[----:B------:R-:W0:Y:S02]  /*8f70*/  F2F.F64.F32 R4, R4 ;  /* 0x0000000400047310 */ /* 0x000e240000201800 */
[----:B0-----:R0:W-:Y:S01]  /*8f80*/  STG.E.64 desc[UR36][R8.64], R4 ;  /* 0x0000000408007986 */ /* 0x0011e2000c101b24 */
[----:B------:R-:W-:Y:S05]  /*8f90*/  BRA `(.L_x_682) ;  /* 0x0000000800e87947 */ /* 0x000fea0003800000 */
.L_x_683:
        /* <DEDUP_REMOVED lines=10> */
[----:B------:R-:W-:-:S04]  /*9040*/  FSETP.NEU.FTZ.AND P0, PT, R3, RZ, PT ;  /* 0x000000ff0300720b */ /* 0x000fc80003f1d000 */
[----:B------:R-:W-:-:S05]  /*9050*/  SEL R3, RZ, 0x1, !P0 ;  /* 0x00000001ff037807 */ /* 0x000fca0004000000 */
[----:B------:R0:W-:Y:S01]  /*9060*/  STG.E.U8 desc[UR36][R8.64], R3 ;  /* 0x0000000308007986 */ /* 0x0001e2000c101124 */
[----:B------:R-:W-:Y:S05]  /*9070*/  BRA `(.L_x_682) ;  /* 0x0000000800b07947 */ /* 0x000fea0003800000 */
.L_x_696:
[----:B------:R-:W-:Y:S01]  /*9080*/  IMAD.U32 R3, R3, 0x10000, RZ ;  /* 0x0001000003037824 */ /* 0x000fe200078e00ff */
[----:B------:R-:W-:Y:S01]  /*9090*/  CS2R R6, SRZ ;  /* 0x0000000000067805 */ /* 0x000fe2000001ff00 */
[----:B------:R-:W-:Y:S02]  /*90a0*/  IMAD.MOV.U32 R25, RZ, RZ, R23 ;  /* 0x000000ffff197224 */ /* 0x000fe400078e0017 */
[----:B------:R-:W-:-:S04]  /*90b0*/  FMUL.FTZ R3, R3, 1 ;  /* 0x3f80000003037820 */ /* 0x000fc80000410000 */
[----:B------:R-:W0:Y:S02]  /*90c0*/  F2F.F64.F32 R4, R3 ;  /* 0x0000000300047310 */ /* 0x000e240000201800 */
[----:B0-----:R0:W-:Y:S01]  /*90d0*/  STG.E.128 desc[UR36][R8.64], R4 ;  /* 0x0000000408007986 */ /* 0x0011e2000c101d24 */
[----:B------:R-:W-:Y:S05]  /*90e0*/  BRA `(.L_x_682) ;  /* 0x0000000800947947 */ /* 0x000fea0003800000 */
.L_x_695:
        /* <DEDUP_REMOVED lines=21> */
.L_x_700:
[----:B------:R-:W-:Y:S05]  /*9240*/  BSYNC B0 ;  /* 0x0000000000007941 */ /* 0x000fea0003800000 */
.L_x_699:
[----:B------:R-:W-:Y:S01]  /*9250*/  LOP3.LUT R5, R0, R5, RZ, 0xfc, !PT ;  /* 0x0000000500057212 */ /* 0x000fe200078efcff */
[----:B------:R-:W-:-:S04]  /*9260*/  IMAD.MOV.U32 R25, RZ, RZ, R23 ;  /* 0x000000ffff197224 */ /* 0x000fc800078e0017 */
[----:B------:R0:W-:Y:S01]  /*9270*/  STG.E.U8 desc[UR36][R8.64], R5 ;  /* 0x0000000508007986 */ /* 0x0001e2000c101124 */
[----:B------:R-:W-:Y:S05]  /*9280*/  BRA `(.L_x_682) ;  /* 0x00000008002c7947 */ /* 0x000fea0003800000 */
.L_x_698:
        /* <DEDUP_REMOVED lines=13> */
.L_x_702:
[----:B------:R-:W-:Y:S01]  /*9360*/  IMAD.MOV.U32 R0, RZ, RZ, 0x7f ;  /* 0x0000007fff007424 */ /* 0x000fe200078e00ff */
[----:B------:R-:W-:-:S04]  /*9370*/  ISETP.GT.U32.AND P0, PT, R3, 0x7f800000, PT ;  /* 0x7f8000000300780c */ /* 0x000fc80003f04070 */
[----:B------:R-:W-:-:S09]  /*9380*/  SEL R0, R0, 0x7c, P0 ;  /* 0x0000007c00007807 */ /* 0x000fd20000000000 */
.L_x_703:
[----:B------:R-:W-:Y:S05]  /*9390*/  BSYNC B0 ;  /* 0x0000000000007941 */ /* 0x000fea0003800000 */
.L_x_701:
[----:B------:R-:W-:Y:S01]  /*93a0*/  LOP3.LUT R3, R5, 0x80000000, RZ, 0xc0, !PT ;  /* 0x8000000005037812 */ /* 0x000fe200078ec0ff */
[----:B------:R-:W-:-:S03]  /*93b0*/  IMAD.MOV.U32 R25, RZ, RZ, R23 ;  /* 0x000000ffff197224 */ /* 0x000fc600078e0017 */
[----:B------:R-:W-:-:S04]  /*93c0*/  SHF.R.U32.HI R3, RZ, 0x18, R3 ;  /* 0x00000018ff037819 */ /* 0x000fc80000011603 */
[----:B------:R-:W-:-:S05]  /*93d0*/  LOP3.LUT R3, R0, R3, RZ, 0xfc, !PT ;  /* 0x0000000300037212 */ /* 0x000fca00078efcff */
[----:B------:R0:W-:Y:S01]  /*93e0*/  STG.E.U8 desc[UR36][R8.64], R3 ;  /* 0x0000000308007986 */ /* 0x0001e2000c101124 */
[----:B------:R-:W-:Y:S05]  /*93f0*/  BRA `(.L_x_682) ;  /* 0x0000000400d07947 */ /* 0x000fea0003800000 */
.L_x_697:
[----:B------:R0:W-:Y:S01]  /*9400*/  STG.E.U16 desc[UR36][R8.64], R3 ;  /* 0x0000000308007986 */ /* 0x0001e2000c101524 */
[----:B------:R-:W-:Y:S01]  /*9410*/  IMAD.MOV.U32 R25, RZ, RZ, R23 ;  /* 0x000000ffff197224 */ /* 0x000fe200078e0017 */
[----:B------:R-:W-:Y:S06]  /*9420*/  BRA `(.L_x_682) ;  /* 0x0000000400c47947 */ /* 0x000fec0003800000 */
.L_x_694:
        /* <DEDUP_REMOVED lines=10> */
[----:B------:R-:W0:Y:S02]  /*94d0*/  F2I.FTZ.U32.TRUNC.NTZ R3, R3 ;  /* 0x0000000300037305 */ /* 0x000e24000021f000 */
[----:B0-----:R0:W-:Y:S01]  /*94e0*/  STG.E.U16 desc[UR36][R8.64], R3 ;  /* 0x0000000308007986 */ /* 0x0011e2000c101524 */
[----:B------:R-:W-:Y:S05]  /*94f0*/  BRA `(.L_x_682) ;  /* 0x0000000400907947 */ /* 0x000fea0003800000 */
.L_x_706:
        /* <DEDUP_REMOVED lines=17> */
.L_x_709:
[----:B------:R-:W-:-:S04]  /*9610*/  LOP3.LUT R3, R5, 0x80000000, RZ, 0xc0, !PT ;  /* 0x8000000005037812 */ /* 0x000fc800078ec0ff */
[----:B------:R-:W-:-:S04]  /*9620*/  SHF.R.U32.HI R3, RZ, 0x18, R3 ;  /* 0x00000018ff037819 */ /* 0x000fc80000011603 */
[----:B------:R-:W-:-:S04]  /*9630*/  LOP3.LUT R0, R0, R3, RZ, 0xfc, !PT ;  /* 0x0000000300007212 */ /* 0x000fc800078efcff */
[----:B------:R-:W-:-:S07]  /*9640*/  PRMT R4, R0, 0x7610, R4 ;  /* 0x0000761000047816 */ /* 0x000fce0000000004 */
.L_x_708:
[----:B------:R-:W-:Y:S05]  /*9650*/  BSYNC B0 ;  /* 0x0000000000007941 */ /* 0x000fea0003800000 */
.L_x_707:
[----:B------:R0:W-:Y:S01]  /*9660*/  STG.E.U8 desc[UR36][R8.64], R4 ;  /* 0x0000000408007986 */ /* 0x0001e2000c101124 */
[----:B------:R-:W-:Y:S01]  /*9670*/  IMAD.MOV.U32 R25, RZ, RZ, R23 ;  /* 0x000000ffff197224 */ /* 0x000fe200078e0017 */
[----:B------:R-:W-:Y:S06]  /*9680*/  BRA `(.L_x_682) ;  /* 0x00000004002c7947 */ /* 0x000fec0003800000 */
.L_x_705:
        /* <DEDUP_REMOVED lines=17> */
.L_x_712:
[----:B------:R-:W-:-:S04]  /*97a0*/  LOP3.LUT R3, R5, 0x80000000, RZ, 0xc0, !PT ;  /* 0x8000000005037812 */ /* 0x000fc800078ec0ff */
[----:B------:R-:W-:-:S04]  /*97b0*/  SHF.R.U32.HI R3, RZ, 0x18, R3 ;  /* 0x00000018ff037819 */ /* 0x000fc80000011603 */
[----:B------:R-:W-:-:S04]  /*97c0*/  LOP3.LUT R0, R0, R3, RZ, 0xfc, !PT ;  /* 0x0000000300007212 */ /* 0x000fc800078efcff */
[----:B------:R-:W-:-:S07]  /*97d0*/  PRMT R4, R0, 0x7610, R4 ;  /* 0x0000761000047816 */ /* 0x000fce0000000004 */
.L_x_711:
[----:B------:R-:W-:Y:S05]  /*97e0*/  BSYNC B0 ;  /* 0x0000000000007941 */ /* 0x000fea0003800000 */
.L_x_710:
[----:B------:R0:W-:Y:S01]  /*97f0*/  STG.E.U8 desc[UR36][R8.64], R4 ;  /* 0x0000000408007986 */ /* 0x0001e2000c101124 */
[----:B------:R-:W-:Y:S01]  /*9800*/  IMAD.MOV.U32 R25, RZ, RZ, R23 ;  /* 0x000000ffff197224 */ /* 0x000fe200078e0017 */
[----:B------:R-:W-:Y:S06]  /*9810*/  BRA `(.L_x_682) ;  /* 0x0000000000c87947 */ /* 0x000fec0003800000 */
.L_x_704:
[----:B------:R-:W-:-:S13]  /*9820*/  ISETP.NE.AND P0, PT, R0, 0x1c, PT ;  /* 0x0000001c0000780c */ /* 0x000fda0003f05270 */
[----:B------:R-:W-:Y:S05]  /*9830*/  @!P0 BRA `(.L_x_713) ;  /* 0x0000000000b08947 */ /* 0x000fea0003800000 */
[----:B------:R-:W-:-:S13]  /*9840*/  ISETP.NE.AND P0, PT, R0, 0x1d, PT ;  /* 0x0000001d0000780c */ /* 0x000fda0003f05270 */
[----:B------:R-:W-:Y:S05]  /*9850*/  @!P0 BRA `(.L_x_714) ;  /* 0x0000000000948947 */ /* 0x000fea0003800000 */
[----:B------:R-:W-:-:S13]  /*9860*/  ISETP.NE.AND P0, PT, R0, 0x2c, PT ;  /* 0x0000002c0000780c */ /* 0x000fda0003f05270 */
[----:B------:R-:W-:Y:S05]  /*9870*/  @P0 BRA `(.L_x_687) ;  /* 0x0000000000440947 */ /* 0x000fea0003800000 */
[----:B------:R-:W-:Y:S02]  /*9880*/  IMAD.U32 R4, R3, 0x10000, RZ ;  /* 0x0001000003047824 */ /* 0x000fe400078e00ff */
[----:B------:R-:W-:-:S03]  /*9890*/  IMAD.MOV.U32 R25, RZ, RZ, R23 ;  /* 0x000000ffff197224 */ /* 0x000fc600078e0017 */
        /* <DEDUP_REMOVED lines=15> */
.L_x_687:
        /* <DEDUP_REMOVED lines=15> */
[----:B0---4-:R-:W-:Y:S05]  /*9a80*/  CALL.ABS.NOINC R14 ;  /* 0x000000000e007343 */ /* 0x011fea0003c00000 */
.L_x_715:
[----:B------:R-:W-:Y:S01]  /*9a90*/  IMAD.MOV.U32 R25, RZ, RZ, R23 ;  /* 0x000000ffff197224 */ /* 0x000fe200078e0017 */
[----:B------:R-:W-:Y:S06]  /*9aa0*/  BRA `(.L_x_682) ;  /* 0x0000000000247947 */ /* 0x000fec0003800000 */
.L_x_714:
[----:B------:R-:W-:Y:S02]  /*9ab0*/  IMAD.U32 R4, R3, 0x10000, RZ ;  /* 0x0001000003047824 */ /* 0x000fe400078e00ff */
[----:B------:R-:W-:-:S04]  /*9ac0*/  IMAD.MOV.U32 R25, RZ, RZ, R23 ;  /* 0x000000ffff197224 */ /* 0x000fc800078e0017 */
[----:B------:R-:W0:Y:S02]  /*9ad0*/  F2I.U64.TRUNC R4, R4 ;  /* 0x0000000400047311 */ /* 0x000e24000020d800 */
[----:B0-----:R0:W-:Y:S01]  /*9ae0*/  STG.E.64 desc[UR36][R8.64], R4 ;  /* 0x0000000408007986 */ /* 0x0011e2000c101b24 */
[----:B------:R-:W-:Y:S05]  /*9af0*/  BRA `(.L_x_682) ;  /* 0x0000000000107947 */ /* 0x000fea0003800000 */
.L_x_713:
[----:B------:R-:W-:Y:S02]  /*9b00*/  IMAD.U32 R3, R3, 0x10000, RZ ;  /* 0x0001000003037824 */ /* 0x000fe400078e00ff */
[----:B------:R-:W-:-:S04]  /*9b10*/  IMAD.MOV.U32 R25, RZ, RZ, R23 ;  /* 0x000000ffff197224 */ /* 0x000fc800078e0017 */
[----:B------:R-:W0:Y:S02]  /*9b20*/  F2I.FTZ.U32.TRUNC.NTZ R3, R3 ;  /* 0x0000000300037305 */ /* 0x000e24000021f000 */
[----:B0-----:R0:W-:Y:S02]  /*9b30*/  STG.E desc[UR36][R8.64], R3 ;  /* 0x0000000308007986 */ /* 0x0011e4000c101924 */
.L_x_682:
[----:B------:R-:W-:Y:S05]  /*9b40*/  BSYNC B6 ;  /* 0x0000000000067941 */ /* 0x000fea0003800000 */
.L_x_681:
[----:B------:R-:W-:Y:S01]  /*9b50*/  ISETP.GE.AND P0, PT, R25, R16, PT ;  /* 0x000000101900720c */ /* 0x000fe20003f06270 */
[----:B------:R-:W-:-:S12]  /*9b60*/  BSSY B6, `(.L_x_716) ;  /* 0x00001fc000067945 */ /* 0x000fd80003800000 */
[----:B------:R-:W-:Y:S05]  /*9b70*/  @P0 BRA `(.L_x_717) ;  /* 0x0000001c00e80947 */ /* 0x000fea0003800000 */
[----:B0-23--:R-:W0:Y:S01]  /*9b80*/  LDC.64 R8, c[0x0][0x228] ;  /* 0x00008a00ff087b82 */ /* 0x00de220000000a00 */
[----:B-1----:R-:W-:Y:S01]  /*9b90*/  IMAD R0, R2, 0x200, R25 ;  /* 0x0000020002007824 */ /* 0x002fe200078e0219 */
[----:B------:R-:W-:Y:S01]  /*9ba0*/  PRMT R4, R19, 0x9910, RZ ;  /* 0x0000991013047816 */ /* 0x000fe200000000ff */
[----:B------:R-:W-:Y:S02]  /*9bb0*/  ULDC UR4, c[0x0][0x254] ;  /* 0x0000950000047ab9 */ /* 0x000fe40000000800 */
[----:B------:R-:W-:Y:S02]  /*9bc0*/  IMAD R3, R0, UR4, RZ ;  /* 0x0000000400037c24 */ /* 0x000fe4000f8e02ff */
[----:B------:R-:W-:-:S05]  /*9bd0*/  IMAD.MOV.U32 R0, RZ, RZ, R4 ;  /* 0x000000ffff007224 */ /* 0x000fca00078e0004 */
        /* <DEDUP_REMOVED lines=16> */
.L_x_721:
[----:B------:R-:W-:-:S06]  /*9ce0*/  IMAD.U32 R5, R22, 0x10000, RZ ;  /* 0x0001000016057824 */ /* 0x000fcc00078e00ff */
[----:B------:R-:W0:Y:S02]  /*9cf0*/  F2I.S64.TRUNC R4, R5 ;  /* 0x0000000500047311 */ /* 0x000e24000020d900 */
[----:B0-----:R0:W-:Y:S01]  /*9d00*/  STG.E.U8 desc[UR36][R8.64], R4 ;  /* 0x0000000408007986 */ /* 0x0011e2000c101124 */
[----:B------:R-:W-:Y:S05]  /*9d10*/  BRA `(.L_x_723) ;  /* 0x0000000c00847947 */ /* 0x000fea0003800000 */
.L_x_720:
        /* <DEDUP_REMOVED lines=10> */
.L_x_725:
[----:B------:R-:W-:-:S04]  /*9dc0*/  IMAD.U32 R22, R22, 0x10000, RZ ;  /* 0x0001000016167824 */ /* 0x000fc800078e00ff */
[----:B------:R-:W0:Y:S02]  /*9dd0*/  F2I.FTZ.TRUNC.NTZ R3, R22 ;  /* 0x0000001600037305 */ /* 0x000e24000021f100 */
[----:B0-----:R0:W-:Y:S01]  /*9de0*/  STG.E desc[UR36][R8.64], R3 ;  /* 0x0000000308007986 */ /* 0x0011e2000c101924 */
[----:B------:R-:W-:Y:S05]  /*9df0*/  BRA `(.L_x_723) ;  /* 0x0000000c004c7947 */ /* 0x000fea0003800000 */
.L_x_724:
[----:B------:R-:W-:-:S04]  /*9e00*/  IMAD.U32 R22, R22, 0x10000, RZ ;  /* 0x0001000016167824 */ /* 0x000fc800078e00ff */
[----:B------:R-:W0:Y:S02]  /*9e10*/  F2I.FTZ.TRUNC.NTZ R3, R22 ;  /* 0x0000001600037305 */ /* 0x000e24000021f100 */
[----:B0-----:R0:W-:Y:S01]  /*9e20*/  STG.E.U16 desc[UR36][R8.64], R3 ;  /* 0x0000000308007986 */ /* 0x0011e2000c101524 */
[----:B------:R-:W-:Y:S05]  /*9e30*/  BRA `(.L_x_723) ;  /* 0x0000000c003c7947 */ /* 0x000fea0003800000 */
.L_x_719:
        /* <DEDUP_REMOVED lines=9> */
.L_x_727:
[----:B------:R-:W-:-:S05]  /*9ed0*/  IMAD.U32 R0, R22, 0x10000, RZ ;  /* 0x0001000016007824 */ /* 0x000fca00078e00ff */
[----:B------:R-:W-:-:S05]  /*9ee0*/  F2FP.F16.F32.PACK_AB R0, RZ, R0 ;  /* 0x00000000ff00723e */ /* 0x000fca00000000ff */
[----:B------:R0:W-:Y:S01]  /*9ef0*/  STG.E.U16 desc[UR36][R8.64], R0 ;  /* 0x0000000008007986 */ /* 0x0001e2000c101524 */
[----:B------:R-:W-:Y:S05]  /*9f00*/  BRA `(.L_x_723) ;  /* 0x0000000c00087947 */ /* 0x000fea0003800000 */
.L_x_726:
        /* <DEDUP_REMOVED lines=10> */
.L_x_729:
[----:B------:R-:W-:-:S05]  /*9fb0*/  IMAD.U32 R22, R22, 0x10000, RZ ;  /* 0x0001000016167824 */ /* 0x000fca00078e00ff */
[----:B------:R-:W-:-:S04]  /*9fc0*/  F2FP.F16.F32.PACK_AB R3, RZ, R22 ;  /* 0x00000016ff03723e */ /* 0x000fc800000000ff */
[----:B------:R-:W-:-:S05]  /*9fd0*/  PRMT R3, R3, 0x5410, RZ ;  /* 0x0000541003037816 */ /* 0x000fca00000000ff */
[----:B------:R3:W-:Y:S01]  /*9fe0*/  STG.E desc[UR36][R8.64], R3 ;  /* 0x0000000308007986 */ /* 0x0007e2000c101924 */
[----:B------:R-:W-:Y:S05]  /*9ff0*/  BRA `(.L_x_723) ;  /* 0x0000000800cc7947 */ /* 0x000fea0003800000 */
.L_x_728:
[----:B------:R-:W-:-:S04]  /*a000*/  IMAD.U32 R4, R22, 0x10000, RZ ;  /* 0x0001000016047824 */ /* 0x000fc800078e00ff */
[----:B------:R-:W-:-:S06]  /*a010*/  FMUL.FTZ R4, R4, 1 ;  /* 0x3f80000004047820 */ /* 0x000fcc0000410000 */
[----:B------:R-:W0:Y:S02]  /*a020*/  F2F.F64.F32 R4, R4 ;  /* 0x0000000400047310 */ /* 0x000e240000201800 */
[----:B0-----:R0:W-:Y:S01]  /*a030*/  STG.E.64 desc[UR36][R8.64], R4 ;  /* 0x0000000408007986 */ /* 0x0011e2000c101b24 */
[----:B------:R-:W-:Y:S05]  /*a040*/  BRA `(.L_x_723) ;  /* 0x0000000800b87947 */ /* 0x000fea0003800000 */
.L_x_718:
        /* <DEDUP_REMOVED lines=13> */
.L_x_732:
[----:B------:R-:W-:Y:S01]  /*a120*/  IMAD.U32 R22, R22, 0x10000, RZ ;  /* 0x0001000016167824 */ /* 0x000fe200078e00ff */
[----:B------:R-:W-:-:S03]  /*a130*/  CS2R R6, SRZ ;  /* 0x0000000000067805 */ /* 0x000fc6000001ff00 */
[----:B------:R-:W-:-:S06]  /*a140*/  FMUL.FTZ R4, R22, 1 ;  /* 0x3f80000016047820 */ /* 0x000fcc0000410000 */
[----:B------:R-:W0:Y:S02]  /*a150*/  F2F.F64.F32 R4, R4 ;  /* 0x0000000400047310 */ /* 0x000e240000201800 */
[----:B0-----:R0:W-:Y:S01]  /*a160*/  STG.E.128 desc[UR36][R8.64], R4 ;  /* 0x0000000408007986 */ /* 0x0011e2000c101d24 */
[----:B------:R-:W-:Y:S05]  /*a170*/  BRA `(.L_x_723) ;  /* 0x00000008006c7947 */ /* 0x000fea0003800000 */
.L_x_731:
        /* <DEDUP_REMOVED lines=21> */
.L_x_736:
[----:B------:R-:W-:Y:S05]  /*a2d0*/  BSYNC B0 ;  /* 0x0000000000007941 */ /* 0x000fea0003800000 */
.L_x_735:
[----:B------:R-:W-:-:S05]  /*a2e0*/  LOP3.LUT R5, R0, R5, RZ, 0xfc, !PT ;  /* 0x0000000500057212 */ /* 0x000fca00078efcff */
[----:B------:R0:W-:Y:S01]  /*a2f0*/  STG.E.U8 desc[UR36][R8.64], R5 ;  /* 0x0000000508007986 */ /* 0x0001e2000c101124 */
[----:B------:R-:W-:Y:S05]  /*a300*/  BRA `(.L_x_723) ;  /* 0x0000000800087947 */ /* 0x000fea0003800000 */
.L_x_734:
        /* <DEDUP_REMOVED lines=13> */
.L_x_738:
[----:B------:R-:W-:Y:S01]  /*a3e0*/  IMAD.MOV.U32 R0, RZ, RZ, 0x7f ;  /* 0x0000007fff007424 */ /* 0x000fe200078e00ff */
[----:B------:R-:W-:-:S04]  /*a3f0*/  ISETP.GT.U32.AND P0, PT, R3, 0x7f800000, PT ;  /* 0x7f8000000300780c */ /* 0x000fc80003f04070 */
[----:B------:R-:W-:-:S09]  /*a400*/  SEL R0, R0, 0x7c, P0 ;  /* 0x0000007c00007807 */ /* 0x000fd20000000000 */
.L_x_739:
[----:B------:R-:W-:Y:S05]  /*a410*/  BSYNC B0 ;  /* 0x0000000000007941 */ /* 0x000fea0003800000 */
.L_x_737:
[----:B------:R-:W-:-:S04]  /*a420*/  LOP3.LUT R3, R5, 0x80000000, RZ, 0xc0, !PT ;  /* 0x8000000005037812 */ /* 0x000fc800078ec0ff */
[----:B------:R-:W-:-:S04]  /*a430*/  SHF.R.U32.HI R3, RZ, 0x18, R3 ;  /* 0x00000018ff037819 */ /* 0x000fc80000011603 */
[----:B------:R-:W-:-:S05]  /*a440*/  LOP3.LUT R3, R0, R3, RZ, 0xfc, !PT ;  /* 0x0000000300037212 */ /* 0x000fca00078efcff */
[----:B------:R0:W-:Y:S01]  /*a450*/  STG.E.U8 desc[UR36][R8.64], R3 ;  /* 0x0000000308007986 */ /* 0x0001e2000c101124 */
[----:B------:R-:W-:Y:S05]  /*a460*/  BRA `(.L_x_723) ;  /* 0x0000000400b07947 */ /* 0x000fea0003800000 */
.L_x_733:
[----:B------:R0:W-:Y:S01]  /*a470*/  STG.E.U16 desc[UR36][R8.64], R22 ;  /* 0x0000001608007986 */ /* 0x0001e2000c101524 */
[----:B------:R-:W-:Y:S05]  /*a480*/  BRA `(.L_x_723) ;  /* 0x0000000400a87947 */ /* 0x000fea0003800000 */
.L_x_730:
        /* <DEDUP_REMOVED lines=12> */
.L_x_742:
        /* <DEDUP_REMOVED lines=17> */
.L_x_745:
[----:B------:R-:W-:-:S04]  /*a660*/  LOP3.LUT R3, R5, 0x80000000, RZ, 0xc0, !PT ;  /* 0x8000000005037812 */ /* 0x000fc800078ec0ff */
[----:B------:R-:W-:-:S04]  /*a670*/  SHF.R.U32.HI R3, RZ, 0x18, R3 ;  /* 0x00000018ff037819 */ /* 0x000fc80000011603 */
[----:B------:R-:W-:-:S04]  /*a680*/  LOP3.LUT R0, R0, R3, RZ, 0xfc, !PT ;  /* 0x0000000300007212 */ /* 0x000fc800078efcff */
[----:B------:R-:W-:-:S07]  /*a690*/  PRMT R4, R0, 0x7610, R4 ;  /* 0x0000761000047816 */ /* 0x000fce0000000004 */
.L_x_744:
[----:B------:R-:W-:Y:S05]  /*a6a0*/  BSYNC B0 ;  /* 0x0000000000007941 */ /* 0x000fea0003800000 */
.L_x_743:
[----:B------:R0:W-:Y:S01]  /*a6b0*/  STG.E.U8 desc[UR36][R8.64], R4 ;  /* 0x0000000408007986 */ /* 0x0001e2000c101124 */
[----:B------:R-:W-:Y:S05]  /*a6c0*/  BRA `(.L_x_723) ;  /* 0x0000000400187947 */ /* 0x000fea0003800000 */
.L_x_741:
        /* <DEDUP_REMOVED lines=17> */
.L_x_748:
[----:B------:R-:W-:-:S04]  /*a7e0*/  LOP3.LUT R3, R5, 0x80000000, RZ, 0xc0, !PT ;  /* 0x8000000005037812 */ /* 0x000fc800078ec0ff */
[----:B------:R-:W-:-:S04]  /*a7f0*/  SHF.R.U32.HI R3, RZ, 0x18, R3 ;  /* 0x00000018ff037819 */ /* 0x000fc80000011603 */
[----:B------:R-:W-:-:S04]  /*a800*/  LOP3.LUT R0, R0, R3, RZ, 0xfc, !PT ;  /* 0x0000000300007212 */ /* 0x000fc800078efcff */
[----:B------:R-:W-:-:S07]  /*a810*/  PRMT R4, R0, 0x7610, R4 ;  /* 0x0000761000047816 */ /* 0x000fce0000000004 */
.L_x_747:
[----:B------:R-:W-:Y:S05]  /*a820*/  BSYNC B0 ;  /* 0x0000000000007941 */ /* 0x000fea0003800000 */
.L_x_746:
[----:B------:R0:W-:Y:S01]  /*a830*/  STG.E.U8 desc[UR36][R8.64], R4 ;  /* 0x0000000408007986 */ /* 0x0001e2000c101124 */
[----:B------:R-:W-:Y:S05]  /*a840*/  BRA `(.L_x_723) ;  /* 0x0000000000b87947 */ /* 0x000fea0003800000 */
.L_x_740:
        /* <DEDUP_REMOVED lines=22> */
.L_x_722:
        /* <DEDUP_REMOVED lines=16> */
.L_x_751:
[----:B------:R-:W-:Y:S05]  /*aab0*/  BRA `(.L_x_723) ;  /* 0x00000000001c7947 */ /* 0x000fea0003800000 */
.L_x_750:
[----:B------:R-:W-:-:S06]  /*aac0*/  IMAD.U32 R4, R22, 0x10000, RZ ;  /* 0x0001000016047824 */ /* 0x000fcc00078e00ff */
[----:B------:R-:W0:Y:S02]  /*aad0*/  F2I.U64.TRUNC R4, R4 ;  /* 0x0000000400047311 */ /* 0x000e24000020d800 */
[----:B0-----:R0:W-:Y:S01]  /*aae0*/  STG.E.64 desc[UR36][R8.64], R4 ;  /* 0x0000000408007986 */ /* 0x0011e2000c101b24 */
[----:B------:R-:W-:Y:S05]  /*aaf0*/  BRA `(.L_x_723) ;  /* 0x00000000000c7947 */ /* 0x000fea0003800000 */
.L_x_749:
[----:B------:R-:W-:-:S04]  /*ab00*/  IMAD.U32 R22, R22, 0x10000, RZ ;  /* 0x0001000016167824 */ /* 0x000fc800078e00ff */
[----:B------:R-:W0:Y:S02]  /*ab10*/  F2I.FTZ.U32.TRUNC.NTZ R3, R22 ;  /* 0x0000001600037305 */ /* 0x000e24000021f000 */
[----:B0-----:R0:W-:Y:S02]  /*ab20*/  STG.E desc[UR36][R8.64], R3 ;  /* 0x0000000308007986 */ /* 0x0011e4000c101924 */
.L_x_723:
[----:B------:R-:W-:-:S05]  /*ab30*/  VIADD R25, R25, 0x80 ;  /* 0x0000008019197836 */ /* 0x000fca0000000000 */
[----:B------:R-:W-:-:S13]  /*ab40*/  ISETP.GE.AND P0, PT, R25, R16, PT ;  /* 0x000000101900720c */ /* 0x000fda0003f06270 */
[----:B------:R-:W-:Y:S05]  /*ab50*/  @P0 BRA `(.L_x_717) ;  /* 0x0000000c00f00947 */ /* 0x000fea0003800000 */
[----:B0123--:R-:W0:Y:S01]  /*ab60*/  LDC.64 R8, c[0x0][0x228] ;  /* 0x00008a00ff087b82 */ /* 0x00fe220000000a00 */
[----:B------:R-:W-:Y:S01]  /*ab70*/  IMAD R0, R2, 0x200, R25 ;  /* 0x0000020002007824 */ /* 0x000fe200078e0219 */
        /* <DEDUP_REMOVED lines=16> */
[----:B------:R-:W-:-:S06]  /*ac80*/  IMAD.U32 R17, R17, 0x10000, RZ ;  /* 0x0001000011117824 */ /* 0x000fcc00078e00ff */
[----:B------:R-:W0:Y:S02]  /*ac90*/  F2I.FTZ.TRUNC.NTZ R17, R17 ;  /* 0x0000001100117305 */ /* 0x000e24000021f100 */
[----:B0-----:R0:W-:Y:S01]  /*aca0*/  STG.E.U8 desc[UR36][R8.64], R17 ;  /* 0x0000001108007986 */ /* 0x0011e2000c101124 */
[----:B------:R-:W-:Y:S05]  /*acb0*/  BRA `(.L_x_757) ;  /* 0x0000000c00947947 */ /* 0x000fea0003800000 */
.L_x_755:
[----:B------:R-:W-:-:S06]  /*acc0*/  IMAD.U32 R5, R17, 0x10000, RZ ;  /* 0x0001000011057824 */ /* 0x000fcc00078e00ff */
[----:B------:R-:W0:Y:S02]  /*acd0*/  F2I.S64.TRUNC R4, R5 ;  /* 0x0000000500047311 */ /* 0x000e24000020d900 */
[----:B0-----:R0:W-:Y:S01]  /*ace0*/  STG.E.U8 desc[UR36][R8.64], R4 ;  /* 0x0000000408007986 */ /* 0x0011e2000c101124 */
[----:B------:R-:W-:Y:S05]  /*acf0*/  BRA `(.L_x_757) ;  /* 0x0000000c00847947 */ /* 0x000fea0003800000 */
.L_x_754:
        /* <DEDUP_REMOVED lines=10> */
.L_x_759:
[----:B------:R-:W-:-:S06]  /*ada0*/  IMAD.U32 R17, R17, 0x10000, RZ ;  /* 0x0001000011117824 */ /* 0x000fcc00078e00ff */
[----:B------:R-:W0:Y:S02]  /*adb0*/  F2I.FTZ.TRUNC.NTZ R17, R17 ;  /* 0x0000001100117305 */ /* 0x000e24000021f100 */
[----:B0-----:R0:W-:Y:S01]  /*adc0*/  STG.E desc[UR36][R8.64], R17 ;  /* 0x0000001108007986 */ /* 0x0011e2000c101924 */
[----:B------:R-:W-:Y:S05]  /*add0*/  BRA `(.L_x_757) ;  /* 0x0000000c004c7947 */ /* 0x000fea0003800000 */
.L_x_758:
[----:B------:R-:W-:-:S06]  /*ade0*/  IMAD.U32 R17, R17, 0x10000, RZ ;  /* 0x0001000011117824 */ /* 0x000fcc00078e00ff */
[----:B------:R-:W0:Y:S02]  /*adf0*/  F2I.FTZ.TRUNC.NTZ R17, R17 ;  /* 0x0000001100117305 */ /* 0x000e24000021f100 */
[----:B0-----:R0:W-:Y:S01]  /*ae00*/  STG.E.U16 desc[UR36][R8.64], R17 ;  /* 0x0000001108007986 */ /* 0x0011e2000c101524 */
[----:B------:R-:W-:Y:S05]  /*ae10*/  BRA `(.L_x_757) ;  /* 0x0000000c003c7947 */ /* 0x000fea0003800000 */
.L_x_753:
        /* <DEDUP_REMOVED lines=9> */
.L_x_761:
[----:B------:R-:W-:-:S05]  /*aeb0*/  IMAD.U32 R0, R17, 0x10000, RZ ;  /* 0x0001000011007824 */ /* 0x000fca00078e00ff */
[----:B------:R-:W-:-:S05]  /*aec0*/  F2FP.F16.F32.PACK_AB R0, RZ, R0 ;  /* 0x00000000ff00723e */ /* 0x000fca00000000ff */
[----:B------:R0:W-:Y:S01]  /*aed0*/  STG.E.U16 desc[UR36][R8.64], R0 ;  /* 0x0000000008007986 */ /* 0x0001e2000c101524 */
[----:B------:R-:W-:Y:S05]  /*aee0*/  BRA `(.L_x_757) ;  /* 0x0000000c00087947 */ /* 0x000fea0003800000 */
.L_x_760:
        /* <DEDUP_REMOVED lines=10> */
.L_x_763:
[----:B------:R-:W-:-:S05]  /*af90*/  IMAD.U32 R17, R17, 0x10000, RZ ;  /* 0x0001000011117824 */ /* 0x000fca00078e00ff */
[----:B------:R-:W-:-:S04]  /*afa0*/  F2FP.F16.F32.PACK_AB R3, RZ, R17 ;  /* 0x00000011ff03723e */ /* 0x000fc800000000ff */
[----:B------:R-:W-:-:S05]  /*afb0*/  PRMT R3, R3, 0x5410, RZ ;  /* 0x0000541003037816 */ /* 0x000fca00000000ff */
[----:B------:R2:W-:Y:S01]  /*afc0*/  STG.E desc[UR36][R8.64], R3 ;  /* 0x0000000308007986 */ /* 0x0005e2000c101924 */
[----:B------:R-:W-:Y:S05]  /*afd0*/  BRA `(.L_x_757) ;  /* 0x0000000800cc7947 */ /* 0x000fea0003800000 */
.L_x_762:
[----:B------:R-:W-:-:S04]  /*afe0*/  IMAD.U32 R4, R17, 0x10000, RZ ;  /* 0x0001000011047824 */ /* 0x000fc800078e00ff */
[----:B------:R-:W-:-:S06]  /*aff0*/  FMUL.FTZ R4, R4, 1 ;  /* 0x3f80000004047820 */ /* 0x000fcc0000410000 */
[----:B------:R-:W0:Y:S02]  /*b000*/  F2F.F64.F32 R4, R4 ;  /* 0x0000000400047310 */ /* 0x000e240000201800 */
[----:B0-----:R0:W-:Y:S01]  /*b010*/  STG.E.64 desc[UR36][R8.64], R4 ;  /* 0x0000000408007986 */ /* 0x0011e2000c101b24 */
[----:B------:R-:W-:Y:S05]  /*b020*/  BRA `(.L_x_757) ;  /* 0x0000000800b87947 */ /* 0x000fea0003800000 */
.L_x_752:
        /* <DEDUP_REMOVED lines=13> */
.L_x_766:
[----:B------:R-:W-:Y:S01]  /*b100*/  IMAD.U32 R17, R17, 0x10000, RZ ;  /* 0x0001000011117824 */ /* 0x000fe200078e00ff */
[----:B------:R-:W-:-:S03]  /*b110*/  CS2R R6, SRZ ;  /* 0x0000000000067805 */ /* 0x000fc6000001ff00 */
[----:B------:R-:W-:-:S06]  /*b120*/  FMUL.FTZ R4, R17, 1 ;  /* 0x3f80000011047820 */ /* 0x000fcc0000410000 */
[----:B------:R-:W0:Y:S02]  /*b130*/  F2F.F64.F32 R4, R4 ;  /* 0x0000000400047310 */ /* 0x000e240000201800 */
[----:B0-----:R0:W-:Y:S01]  /*b140*/  STG.E.128 desc[UR36][R8.64], R4 ;  /* 0x0000000408007986 */ /* 0x0011e2000c101d24 */
[----:B------:R-:W-:Y:S05]  /*b150*/  BRA `(.L_x_757) ;  /* 0x00000008006c7947 */ /* 0x000fea0003800000 */
.L_x_765:
        /* <DEDUP_REMOVED lines=21> */
.L_x_770:
[----:B------:R-:W-:Y:S05]  /*b2b0*/  BSYNC B0 ;  /* 0x0000000000007941 */ /* 0x000fea0003800000 */
.L_x_769:
[----:B------:R-:W-:-:S05]  /*b2c0*/  LOP3.LUT R5, R0, R5, RZ, 0xfc, !PT ;  /* 0x0000000500057212 */ /* 0x000fca00078efcff */
[----:B------:R0:W-:Y:S01]  /*b2d0*/  STG.E.U8 desc[UR36][R8.64], R5 ;  /* 0x0000000508007986 */ /* 0x0001e2000c101124 */
[----:B------:R-:W-:Y:S05]  /*b2e0*/  BRA `(.L_x_757) ;  /* 0x0000000800087947 */ /* 0x000fea0003800000 */
.L_x_768:
        /* <DEDUP_REMOVED lines=13> */
.L_x_772:
[----:B------:R-:W-:Y:S01]  /*b3c0*/  IMAD.MOV.U32 R0, RZ, RZ, 0x7f ;  /* 0x0000007fff007424 */ /* 0x000fe200078e00ff */
[----:B------:R-:W-:-:S04]  /*b3d0*/  ISETP.GT.U32.AND P0, PT, R3, 0x7f800000, PT ;  /* 0x7f8000000300780c */ /* 0x000fc80003f04070 */
[----:B------:R-:W-:-:S09]  /*b3e0*/  SEL R0, R0, 0x7c, P0 ;  /* 0x0000007c00007807 */ /* 0x000fd20000000000 */
.L_x_773:
[----:B------:R-:W-:Y:S05]  /*b3f0*/  BSYNC B0 ;  /* 0x0000000000007941 */ /* 0x000fea0003800000 */
.L_x_771:
[----:B------:R-:W-:-:S04]  /*b400*/  LOP3.LUT R3, R17, 0x80000000, RZ, 0xc0, !PT ;  /* 0x8000000011037812 */ /* 0x000fc800078ec0ff */
[----:B------:R-:W-:-:S04]  /*b410*/  SHF.R.U32.HI R3, RZ, 0x18, R3 ;  /* 0x00000018ff037819 */ /* 0x000fc80000011603 */
[----:B------:R-:W-:-:S05]  /*b420*/  LOP3.LUT R3, R0, R3, RZ, 0xfc, !PT ;  /* 0x0000000300037212 */ /* 0x000fca00078efcff */
[----:B------:R0:W-:Y:S01]  /*b430*/  STG.E.U8 desc[UR36][R8.64], R3 ;  /* 0x0000000308007986 */ /* 0x0001e2000c101124 */
[----:B------:R-:W-:Y:S05]  /*b440*/  BRA `(.L_x_757) ;  /* 0x0000000400b07947 */ /* 0x000fea0003800000 */
.L_x_767:
[----:B------:R0:W-:Y:S01]  /*b450*/  STG.E.U16 desc[UR36][R8.64], R17 ;  /* 0x0000001108007986 */ /* 0x0001e2000c101524 */
[----:B------:R-:W-:Y:S05]  /*b460*/  BRA `(.L_x_757) ;  /* 0x0000000400a87947 */ /* 0x000fea0003800000 */
.L_x_764:
        /* <DEDUP_REMOVED lines=12> */
.L_x_776:
        /* <DEDUP_REMOVED lines=17> */
.L_x_779:
[----:B------:R-:W-:-:S04]  /*b640*/  LOP3.LUT R3, R17, 0x80000000, RZ, 0xc0, !PT ;  /* 0x8000000011037812 */ /* 0x000fc800078ec0ff */
[----:B------:R-:W-:-:S04]  /*b650*/  SHF.R.U32.HI R3, RZ, 0x18, R3 ;  /* 0x00000018ff037819 */ /* 0x000fc80000011603 */
[----:B------:R-:W-:-:S04]  /*b660*/  LOP3.LUT R0, R0, R3, RZ, 0xfc, !PT ;  /* 0x0000000300007212 */ /* 0x000fc800078efcff */
[----:B------:R-:W-:-:S07]  /*b670*/  PRMT R4, R0, 0x7610, R4 ;  /* 0x0000761000047816 */ /* 0x000fce0000000004 */
.L_x_778:
[----:B------:R-:W-:Y:S05]  /*b680*/  BSYNC B0 ;  /* 0x0000000000007941 */ /* 0x000fea0003800000 */
.L_x_777:
[----:B------:R0:W-:Y:S01]  /*b690*/  STG.E.U8 desc[UR36][R8.64], R4 ;  /* 0x0000000408007986 */ /* 0x0001e2000c101124 */
[----:B------:R-:W-:Y:S05]  /*b6a0*/  BRA `(.L_x_757) ;  /* 0x0000000400187947 */ /* 0x000fea0003800000 */
.L_x_775:
        /* <DEDUP_REMOVED lines=17> */
.L_x_782:
[----:B------:R-:W-:-:S04]  /*b7c0*/  LOP3.LUT R3, R17, 0x80000000, RZ, 0xc0, !PT ;  /* 0x8000000011037812 */ /* 0x000fc800078ec0ff */
[----:B------:R-:W-:-:S04]  /*b7d0*/  SHF.R.U32.HI R3, RZ, 0x18, R3 ;  /* 0x00000018ff037819 */ /* 0x000fc80000011603 */
[----:B------:R-:W-:-:S04]  /*b7e0*/  LOP3.LUT R0, R0, R3, RZ, 0xfc, !PT ;  /* 0x0000000300007212 */ /* 0x000fc800078efcff */
[----:B------:R-:W-:-:S07]  /*b7f0*/  PRMT R4, R0, 0x7610, R4 ;  /* 0x0000761000047816 */ /* 0x000fce0000000004 */
.L_x_781:
[----:B------:R-:W-:Y:S05]  /*b800*/  BSYNC B0 ;  /* 0x0000000000007941 */ /* 0x000fea0003800000 */
.L_x_780:
[----:B------:R0:W-:Y:S01]  /*b810*/  STG.E.U8 desc[UR36][R8.64], R4 ;  /* 0x0000000408007986 */ /* 0x0001e2000c101124 */
[----:B------:R-:W-:Y:S05]  /*b820*/  BRA `(.L_x_757) ;  /* 0x0000000000b87947 */ /* 0x000fea0003800000 */
.L_x_774:
        /* <DEDUP_REMOVED lines=22> */
.L_x_756:
        /* <DEDUP_REMOVED lines=16> */
.L_x_785:
[----:B------:R-:W-:Y:S05]  /*ba90*/  BRA `(.L_x_757) ;  /* 0x00000000001c7947 */ /* 0x000fea0003800000 */
.L_x_784:
[----:B------:R-:W-:-:S06]  /*baa0*/  IMAD.U32 R4, R17, 0x10000, RZ ;  /* 0x0001000011047824 */ /* 0x000fcc00078e00ff */
[----:B------:R-:W0:Y:S02]  /*bab0*/  F2I.U64.TRUNC R4, R4 ;  /* 0x0000000400047311 */ /* 0x000e24000020d800 */
[----:B0-----:R0:W-:Y:S01]  /*bac0*/  STG.E.64 desc[UR36][R8.64], R4 ;  /* 0x0000000408007986 */ /* 0x0011e2000c101b24 */
[----:B------:R-:W-:Y:S05]  /*bad0*/  BRA `(.L_x_757) ;  /* 0x00000000000c7947 */ /* 0x000fea0003800000 */
.L_x_783:
[----:B------:R-:W-:-:S06]  /*bae0*/  IMAD.U32 R17, R17, 0x10000, RZ ;  /* 0x0001000011117824 */ /* 0x000fcc00078e00ff */
[----:B------:R-:W0:Y:S02]  /*baf0*/  F2I.FTZ.U32.TRUNC.NTZ R17, R17 ;  /* 0x0000001100117305 */ /* 0x000e24000021f000 */
[----:B0-----:R0:W-:Y:S02]  /*bb00*/  STG.E desc[UR36][R8.64], R17 ;  /* 0x0000001108007986 */ /* 0x0011e4000c101924 */
.L_x_757:
[----:B------:R-:W-:-:S07]  /*bb10*/  VIADD R25, R25, 0x80 ;  /* 0x0000008019197836 */ /* 0x000fce0000000000 */
.L_x_717:
[----:B------:R-:W-:Y:S05]  /*bb20*/  BSYNC B6 ;  /* 0x0000000000067941 */ /* 0x000fea0003800000 */
.L_x_716:
[----:B------:R-:W-:-:S13]  /*bb30*/  ISETP.GE.AND P0, PT, R25, R16, PT ;  /* 0x000000101900720c */ /* 0x000fda0003f06270 */
[----:B------:R-:W-:Y:S05]  /*bb40*/  @P0 EXIT ;  /* 0x000000000000094d */ /* 0x000fea0003800000 */
[----:B01----:R-:W0:Y:S01]  /*bb50*/  LDC.64 R4, c[0x0][0x228] ;  /* 0x00008a00ff047b82 */ /* 0x003e220000000a00 */
[----:B--2---:R-:W-:Y:S01]  /*bb60*/  PRMT R0, R19, 0x9910, RZ ;  /* 0x0000991013007816 */ /* 0x004fe200000000ff */
[----:B------:R-:W-:Y:S01]  /*bb70*/  IMAD R2, R2, 0x200, R25 ;  /* 0x0000020002027824 */ /* 0x000fe200078e0219 */
[----:B------:R-:W-:Y:S02]  /*bb80*/  ULDC UR4, c[0x0][0x254] ;  /* 0x0000950000047ab9 */ /* 0x000fe40000000800 */
[----:B------:R-:W-:Y:S01]  /*bb90*/  ISETP.GT.AND P1, PT, R0, 0x9, PT ;  /* 0x000000090000780c */ /* 0x000fe20003f24270 */
[----:B---3--:R-:W-:-:S05]  /*bba0*/  IMAD R3, R2, UR4, RZ ;  /* 0x0000000402037c24 */ /* 0x008fca000f8e02ff */
        /* <DEDUP_REMOVED lines=11> */
[----:B----4-:R-:W-:-:S04]  /*bc60*/  IMAD.U32 R18, R18, 0x10000, RZ ;  /* 0x0001000012127824 */ /* 0x010fc800078e00ff */
[----:B------:R-:W0:Y:S02]  /*bc70*/  F2I.FTZ.TRUNC.NTZ R5, R18 ;  /* 0x0000001200057305 */ /* 0x000e24000021f100 */
[----:B0-----:R-:W-:Y:S01]  /*bc80*/  STG.E.U8 desc[UR36][R2.64], R5 ;  /* 0x0000000502007986 */ /* 0x001fe2000c101124 */
[----:B------:R-:W-:Y:S05]  /*bc90*/  EXIT ;  /* 0x000000000000794d */ /* 0x000fea0003800000 */
.L_x_789:
[----:B----4-:R-:W-:-:S06]  /*bca0*/  IMAD.U32 R5, R18, 0x10000, RZ ;  /* 0x0001000012057824 */ /* 0x010fcc00078e00ff */
[----:B------:R-:W0:Y:S02]  /*bcb0*/  F2I.S64.TRUNC R4, R5 ;  /* 0x0000000500047311 */ /* 0x000e24000020d900 */
[----:B0-----:R-:W-:Y:S01]  /*bcc0*/  STG.E.U8 desc[UR36][R2.64], R4 ;  /* 0x0000000402007986 */ /* 0x001fe2000c101124 */
[----:B------:R-:W-:Y:S05]  /*bcd0*/  EXIT ;  /* 0x000000000000794d */ /* 0x000fea0003800000 */
.L_x_788:
[----:B------:R-:W-:-:S13]  /*bce0*/  ISETP.NE.AND P0, PT, R0, 0x2, PT ;  /* 0x000000020000780c */ /* 0x000fda0003f05270 */
[----:B------:R-:W-:Y:S05]  /*bcf0*/  @!P0 BRA `(.L_x_791) ;  /* 0x0000000000308947 */ /* 0x000fea0003800000 */
[----:B------:R-:W-:-:S13]  /*bd00*/  ISETP.NE.AND P0, PT, R0, 0x3, PT ;  /* 0x000000030000780c */ /* 0x000fda0003f05270 */
[----:B------:R-:W-:Y:S05]  /*bd10*/  @!P0 BRA `(.L_x_792) ;  /* 0x0000000000188947 */ /* 0x000fea0003800000 */
[----:B------:R-:W-:-:S13]  /*bd20*/  ISETP.NE.AND P0, PT, R0, 0x4, PT ;  /* 0x000000040000780c */ /* 0x000fda0003f05270 */
[----:B------:R-:W-:Y:S05]  /*bd30*/  @P0 BRA `(.L_x_790) ;  /* 0x0000000c000c0947 */ /* 0x000fea0003800000 */
[----:B----4-:R-:W-:-:S06]  /*bd40*/  IMAD.U32 R4, R18, 0x10000, RZ ;  /* 0x0001000012047824 */ /* 0x010fcc00078e00ff */
[----:B------:R-:W0:Y:S02]  /*bd50*/  F2I.S64.TRUNC R4, R4 ;  /* 0x0000000400047311 */ /* 0x000e24000020d900 */
[----:B0-----:R-:W-:Y:S01]  /*bd60*/  STG.E.64 desc[UR36][R2.64], R4 ;  /* 0x0000000402007986 */ /* 0x001fe2000c101b24 */
[----:B------:R-:W-:Y:S05]  /*bd70*/  EXIT ;  /* 0x000000000000794d */ /* 0x000fea0003800000 */
.L_x_792:
[----:B----4-:R-:W-:-:S04]  /*bd80*/  IMAD.U32 R18, R18, 0x10000, RZ ;  /* 0x0001000012127824 */ /* 0x010fc800078e00ff */
[----:B------:R-:W0:Y:S02]  /*bd90*/  F2I.FTZ.TRUNC.NTZ R5, R18 ;  /* 0x0000001200057305 */ /* 0x000e24000021f100 */
[----:B0-----:R-:W-:Y:S01]  /*bda0*/  STG.E desc[UR36][R2.64], R5 ;  /* 0x0000000502007986 */ /* 0x001fe2000c101924 */
[----:B------:R-:W-:Y:S05]  /*bdb0*/  EXIT ;  /* 0x000000000000794d */ /* 0x000fea0003800000 */
.L_x_791:
[----:B----4-:R-:W-:-:S04]  /*bdc0*/  IMAD.U32 R18, R18, 0x10000, RZ ;  /* 0x0001000012127824 */ /* 0x010fc800078e00ff */
[----:B------:R-:W0:Y:S02]  /*bdd0*/  F2I.FTZ.TRUNC.NTZ R5, R18 ;  /* 0x0000001200057305 */ /* 0x000e24000021f100 */
[----:B0-----:R-:W-:Y:S01]  /*bde0*/  STG.E.U16 desc[UR36][R2.64], R5 ;  /* 0x0000000502007986 */ /* 0x001fe2000c101524 */
[----:B------:R-:W-:Y:S05]  /*bdf0*/  EXIT ;  /* 0x000000000000794d */ /* 0x000fea0003800000 */
.L_x_787:
[----:B------:R-:W-:-:S13]  /*be00*/  ISETP.GT.AND P0, PT, R0, 0x6, PT ;  /* 0x000000060000780c */ /* 0x000fda0003f04270 */
[----:B------:R-:W-:Y:S05]  /*be10*/  @P0 BRA `(.L_x_793) ;  /* 0x00000000002c0947 */ /* 0x000fea0003800000 */
[----:B------:R-:W-:-:S13]  /*be20*/  ISETP.NE.AND P0, PT, R0, 0x5, PT ;  /* 0x000000050000780c */ /* 0x000fda0003f05270 */
[----:B------:R-:W-:Y:S05]  /*be30*/  @!P0 BRA `(.L_x_794) ;  /* 0x0000000000148947 */ /* 0x000fea0003800000 */
[----:B------:R-:W-:-:S13]  /*be40*/  ISETP.NE.AND P0, PT, R0, 0x6, PT ;  /* 0x000000060000780c */ /* 0x000fda0003f05270 */
[----:B------:R-:W-:Y:S05]  /*be50*/  @P0 BRA `(.L_x_790) ;  /* 0x0000000800c40947 */ /* 0x000fea0003800000 */
[----:B----4-:R-:W-:-:S05]  /*be60*/  IMAD.U32 R5, R18, 0x10000, RZ ;  /* 0x0001000012057824 */ /* 0x010fca00078e00ff */
[----:B------:R-:W-:Y:S01]  /*be70*/  STG.E desc[UR36][R2.64], R5 ;  /* 0x0000000502007986 */ /* 0x000fe2000c101924 */
[----:B------:R-:W-:Y:S05]  /*be80*/  EXIT ;  /* 0x000000000000794d */ /* 0x000fea0003800000 */
.L_x_794:
[----:B----4-:R-:W-:-:S05]  /*be90*/  IMAD.U32 R0, R18, 0x10000, RZ ;  /* 0x0001000012007824 */ /* 0x010fca00078e00ff */
[----:B------:R-:W-:-:S05]  /*bea0*/  F2FP.F16.F32.PACK_AB R0, RZ, R0 ;  /* 0x00000000ff00723e */ /* 0x000fca00000000ff */
[----:B------:R-:W-:Y:S01]  /*beb0*/  STG.E.U16 desc[UR36][R2.64], R0 ;  /* 0x0000000002007986 */ /* 0x000fe2000c101524 */
[----:B------:R-:W-:Y:S05]  /*bec0*/  EXIT ;  /* 0x000000000000794d */ /* 0x000fea0003800000 */
.L_x_793:
[----:B------:R-:W-:-:S13]  /*bed0*/  ISETP.NE.AND P0, PT, R0, 0x7, PT ;  /* 0x000000070000780c */ /* 0x000fda0003f05270 */
[----:B------:R-:W-:Y:S05]  /*bee0*/  @!P0 BRA `(.L_x_795) ;  /* 0x0000000000348947 */ /* 0x000fea0003800000 */
[----:B------:R-:W-:-:S13]  /*bef0*/  ISETP.NE.AND P0, PT, R0, 0x8, PT ;  /* 0x000000080000780c */ /* 0x000fda0003f05270 */
[----:B------:R-:W-:Y:S05]  /*bf00*/  @!P0 BRA `(.L_x_796) ;  /* 0x0000000000188947 */ /* 0x000fea0003800000 */
[----:B------:R-:W-:-:S13]  /*bf10*/  ISETP.NE.AND P0, PT, R0, 0x9, PT ;  /* 0x000000090000780c */ /* 0x000fda0003f05270 */
[----:B------:R-:W-:Y:S05]  /*bf20*/  @P0 BRA `(.L_x_790) ;  /* 0x0000000800900947 */ /* 0x000fea0003800000 */
[----:B----4-:R-:W-:Y:S02]  /*bf30*/  IMAD.U32 R18, R18, 0x10000, RZ ;  /* 0x0001000012127824 */ /* 0x010fe400078e00ff */
[----:B------:R-:W-:-:S05]  /*bf40*/  IMAD.MOV.U32 R19, RZ, RZ, RZ ;  /* 0x000000ffff137224 */ /* 0x000fca00078e00ff */
[----:B------:R-:W-:Y:S01]  /*bf50*/  STG.E.64 desc[UR36][R2.64], R18 ;  /* 0x0000001202007986 */ /* 0x000fe2000c101b24 */
[----:B------:R-:W-:Y:S05]  /*bf60*/  EXIT ;  /* 0x000000000000794d */ /* 0x000fea0003800000 */
.L_x_796:
[----:B----4-:R-:W-:-:S05]  /*bf70*/  IMAD.U32 R18, R18, 0x10000, RZ ;  /* 0x0001000012127824 */ /* 0x010fca00078e00ff */
[----:B------:R-:W-:-:S04]  /*bf80*/  F2FP.F16.F32.PACK_AB R5, RZ, R18 ;  /* 0x00000012ff05723e */ /* 0x000fc800000000ff */
[----:B------:R-:W-:-:S05]  /*bf90*/  PRMT R5, R5, 0x5410, RZ ;  /* 0x0000541005057816 */ /* 0x000fca00000000ff */
[----:B------:R-:W-:Y:S01]  /*bfa0*/  STG.E desc[UR36][R2.64], R5 ;  /* 0x0000000502007986 */ /* 0x000fe2000c101924 */
[----:B------:R-:W-:Y:S05]  /*bfb0*/  EXIT ;  /* 0x000000000000794d */ /* 0x000fea0003800000 */
.L_x_795:
[----:B----4-:R-:W-:-:S04]  /*bfc0*/  IMAD.U32 R4, R18, 0x10000, RZ ;  /* 0x0001000012047824 */ /* 0x010fc800078e00ff */
[----:B------:R-:W-:-:S06]  /*bfd0*/  FMUL.FTZ R4, R4, 1 ;  /* 0x3f80000004047820 */ /* 0x000fcc0000410000 */
[----:B------:R-:W0:Y:S02]  /*bfe0*/  F2F.F64.F32 R4, R4 ;  /* 0x0000000400047310 */ /* 0x000e240000201800 */
[----:B0-----:R-:W-:Y:S01]  /*bff0*/  STG.E.64 desc[UR36][R2.64], R4 ;  /* 0x0000000402007986 */ /* 0x001fe2000c101b24 */
[----:B------:R-:W-:Y:S05]  /*c000*/  EXIT ;  /* 0x000000000000794d */ /* 0x000fea0003800000 */
.L_x_786:
        /* <DEDUP_REMOVED lines=8> */
[----:B----4-:R-:W-:-:S05]  /*c090*/  IMAD.U32 R18, R18, 0x10000, RZ ;  /* 0x0001000012127824 */ /* 0x010fca00078e00ff */
[----:B------:R-:W-:-:S04]  /*c0a0*/  FSETP.NEU.FTZ.AND P0, PT, R18, RZ, PT ;  /* 0x000000ff1200720b */ /* 0x000fc80003f1d000 */
[----:B------:R-:W-:-:S05]  /*c0b0*/  SEL R5, RZ, 0x1, !P0 ;  /* 0x00000001ff057807 */ /* 0x000fca0004000000 */
[----:B------:R-:W-:Y:S01]  /*c0c0*/  STG.E.U8 desc[UR36][R2.64], R5 ;  /* 0x0000000502007986 */ /* 0x000fe2000c101124 */
[----:B------:R-:W-:Y:S05]  /*c0d0*/  EXIT ;  /* 0x000000000000794d */ /* 0x000fea0003800000 */
.L_x_799:
[----:B----4-:R-:W-:Y:S01]  /*c0e0*/  IMAD.U32 R18, R18, 0x10000, RZ ;  /* 0x0001000012127824 */ /* 0x010fe200078e00ff */
[----:B------:R-:W-:-:S03]  /*c0f0*/  CS2R R6, SRZ ;  /* 0x0000000000067805 */ /* 0x000fc6000001ff00 */
[----:B------:R-:W-:-:S06]  /*c100*/  FMUL.FTZ R4, R18, 1 ;  /* 0x3f80000012047820 */ /* 0x000fcc0000410000 */
[----:B------:R-:W0:Y:S02]  /*c110*/  F2F.F64.F32 R4, R4 ;  /* 0x0000000400047310 */ /* 0x000e240000201800 */
[----:B0-----:R-:W-:Y:S01]  /*c120*/  STG.E.128 desc[UR36][R2.64], R4 ;  /* 0x0000000402007986 */ /* 0x001fe2000c101d24 */
[----:B------:R-:W-:Y:S05]  /*c130*/  EXIT ;  /* 0x000000000000794d */ /* 0x000fea0003800000 */
.L_x_798:
[----:B------:R-:W-:-:S13]  /*c140*/  ISETP.NE.AND P0, PT, R0, 0xf, PT ;  /* 0x0000000f0000780c */ /* 0x000fda0003f05270 */
[----:B------:R-:W-:Y:S05]  /*c150*/  @!P0 BRA `(.L_x_800) ;  /* 0x0000000000b48947 */ /* 0x000fea0003800000 */
[----:B------:R-:W-:-:S13]  /*c160*/  ISETP.NE.AND P0, PT, R0, 0x17, PT ;  /* 0x000000170000780c */ /* 0x000fda0003f05270 */
[----:B------:R-:W-:Y:S05]  /*c170*/  @!P0 BRA `(.L_x_801) ;  /* 0x0000000000548947 */ /* 0x000fea0003800000 */
[----:B------:R-:W-:-:S13]  /*c180*/  ISETP.NE.AND P0, PT, R0, 0x18, PT ;  /* 0x000000180000780c */ /* 0x000fda0003f05270 */
[----:B------:R-:W-:Y:S05]  /*c190*/  @P0 BRA `(.L_x_790) ;  /* 0x0000000400f40947 */ /* 0x000fea0003800000 */
[----:B----4-:R-:W-:Y:S01]  /*c1a0*/  IMAD.U32 R7, R18, 0x10000, RZ ;  /* 0x0001000012077824 */ /* 0x010fe200078e00ff */
        /* <DEDUP_REMOVED lines=14> */
.L_x_803:
[----:B------:R-:W-:Y:S05]  /*c290*/  BSYNC B0 ;  /* 0x0000000000007941 */ /* 0x000fea0003800000 */
.L_x_802:
[----:B------:R-:W-:-:S05]  /*c2a0*/  LOP3.LUT R5, R0, R5, RZ, 0xfc, !PT ;  /* 0x0000000500057212 */ /* 0x000fca00078efcff */
[----:B------:R-:W-:Y:S01]  /*c2b0*/  STG.E.U8 desc[UR36][R2.64], R5 ;  /* 0x0000000502007986 */ /* 0x000fe2000c101124 */
[----:B------:R-:W-:Y:S05]  /*c2c0*/  EXIT ;  /* 0x000000000000794d */ /* 0x000fea0003800000 */
.L_x_801:
[----:B----4-:R-:W-:Y:S01]  /*c2d0*/  IMAD.U32 R5, R18, 0x10000, RZ ;  /* 0x0001000012057824 */ /* 0x010fe200078e00ff */
        /* <DEDUP_REMOVED lines=12> */
.L_x_805:
[----:B------:R-:W-:Y:S01]  /*c3a0*/  IMAD.MOV.U32 R0, RZ, RZ, 0x7f ;  /* 0x0000007fff007424 */ /* 0x000fe200078e00ff */
[----:B------:R-:W-:-:S04]  /*c3b0*/  ISETP.GT.U32.AND P0, PT, R4, 0x7f800000, PT ;  /* 0x7f8000000400780c */ /* 0x000fc80003f04070 */
[----:B------:R-:W-:-:S09]  /*c3c0*/  SEL R0, R0, 0x7c, P0 ;  /* 0x0000007c00007807 */ /* 0x000fd20000000000 */
.L_x_806:
[----:B------:R-:W-:Y:S05]  /*c3d0*/  BSYNC B0 ;  /* 0x0000000000007941 */ /* 0x000fea0003800000 */
.L_x_804:
[----:B------:R-:W-:-:S04]  /*c3e0*/  LOP3.LUT R4, R5, 0x80000000, RZ, 0xc0, !PT ;  /* 0x8000000005047812 */ /* 0x000fc800078ec0ff */
[----:B------:R-:W-:-:S04]  /*c3f0*/  SHF.R.U32.HI R5, RZ, 0x18, R4 ;  /* 0x00000018ff057819 */ /* 0x000fc80000011604 */
[----:B------:R-:W-:-:S05]  /*c400*/  LOP3.LUT R5, R0, R5, RZ, 0xfc, !PT ;  /* 0x0000000500057212 */ /* 0x000fca00078efcff */
[----:B------:R-:W-:Y:S01]  /*c410*/  STG.E.U8 desc[UR36][R2.64], R5 ;  /* 0x0000000502007986 */ /* 0x000fe2000c101124 */
[----:B------:R-:W-:Y:S05]  /*c420*/  EXIT ;  /* 0x000000000000794d */ /* 0x000fea0003800000 */
.L_x_800:
[----:B----4-:R-:W-:Y:S01]  /*c430*/  STG.E.U16 desc[UR36][R2.64], R18 ;  /* 0x0000001202007986 */ /* 0x010fe2000c101524 */
[----:B------:R-:W-:Y:S05]  /*c440*/  EXIT ;  /* 0x000000000000794d */ /* 0x000fea0003800000 */
.L_x_797:
        /* <DEDUP_REMOVED lines=8> */
[----:B----4-:R-:W-:-:S06]  /*c4d0*/  IMAD.U32 R5, R18, 0x10000, RZ ;  /* 0x0001000012057824 */ /* 0x010fcc00078e00ff */
[----:B------:R-:W0:Y:S02]  /*c4e0*/  F2I.FTZ.U32.TRUNC.NTZ R5, R5 ;  /* 0x0000000500057305 */ /* 0x000e24000021f000 */
[----:B0-----:R-:W-:Y:S01]  /*c4f0*/  STG.E.U16 desc[UR36][R2.64], R5 ;  /* 0x0000000502007986 */ /* 0x001fe2000c101524 */
[----:B------:R-:W-:Y:S05]  /*c500*/  EXIT ;  /* 0x000000000000794d */ /* 0x000fea0003800000 */
.L_x_809:
[----:B----4-:R-:W-:Y:S01]  /*c510*/  IMAD.U32 R7, R18, 0x10000, RZ ;  /* 0x0001000012077824 */ /* 0x010fe200078e00ff */
        /* <DEDUP_REMOVED lines=12> */
[----:B------:R-:W-:-:S05]  /*c5e0*/  FADD.FTZ R0, R5, 8192 ;  /* 0x4600000005007421 */ /* 0x000fca0000010000 */
[----:B------:R-:W-:Y:S02]  /*c5f0*/  LOP3.LUT P0, R4, R0, 0xff, RZ, 0xc0, !PT ;  /* 0x000000ff00047812 */ /* 0x000fe4000780c0ff */
[----:B------:R-:W-:-:S11]  /*c600*/  PRMT R0, RZ, 0x7610, R0 ;  /* 0x00007610ff007816 */ /* 0x000fd60000000000 */
[----:B------:R-:W-:Y:S05]  /*c610*/  @!P0 BRA `(.L_x_811) ;  /* 0x0000000000108947 */ /* 0x000fea0003800000 */
.L_x_812:
[----:B------:R-:W-:-:S04]  /*c620*/  LOP3.LUT R0, R7, 0x80000000, RZ, 0xc0, !PT ;  /* 0x8000000007007812 */ /* 0x000fc800078ec0ff */
[----:B------:R-:W-:-:S04]  /*c630*/  SHF.R.U32.HI R5, RZ, 0x18, R0 ;  /* 0x00000018ff057819 */ /* 0x000fc80000011600 */
[----:B------:R-:W-:-:S04]  /*c640*/  LOP3.LUT R4, R4, R5, RZ, 0xfc, !PT ;  /* 0x0000000504047212 */ /* 0x000fc800078efcff */
[----:B------:R-:W-:-:S07]  /*c650*/  PRMT R0, R4, 0x7610, R0 ;  /* 0x0000761004007816 */ /* 0x000fce0000000000 */
.L_x_811:
[----:B------:R-:W-:Y:S05]  /*c660*/  BSYNC B0 ;  /* 0x0000000000007941 */ /* 0x000fea0003800000 */
.L_x_810:
[----:B------:R-:W-:Y:S01]  /*c670*/  STG.E.U8 desc[UR36][R2.64], R0 ;  /* 0x0000000002007986 */ /* 0x000fe2000c101124 */
[----:B------:R-:W-:Y:S05]  /*c680*/  EXIT ;  /* 0x000000000000794d */ /* 0x000fea0003800000 */
.L_x_808:
        /* <DEDUP_REMOVED lines=17> */
.L_x_815:
[----:B------:R-:W-:-:S04]  /*c7a0*/  LOP3.LUT R0, R7, 0x80000000, RZ, 0xc0, !PT ;  /* 0x8000000007007812 */ /* 0x000fc800078ec0ff */
[----:B------:R-:W-:-:S04]  /*c7b0*/  SHF.R.U32.HI R5, RZ, 0x18, R0 ;  /* 0x00000018ff057819 */ /* 0x000fc80000011600 */
[----:B------:R-:W-:-:S04]  /*c7c0*/  LOP3.LUT R4, R4, R5, RZ, 0xfc, !PT ;  /* 0x0000000504047212 */ /* 0x000fc800078efcff */
[----:B------:R-:W-:-:S07]  /*c7d0*/  PRMT R0, R4, 0x7610, R0 ;  /* 0x0000761004007816 */ /* 0x000fce0000000000 */
.L_x_814:
[----:B------:R-:W-:Y:S05]  /*c7e0*/  BSYNC B0 ;  /* 0x0000000000007941 */ /* 0x000fea0003800000 */
.L_x_813:
[----:B------:R-:W-:Y:S01]  /*c7f0*/  STG.E.U8 desc[UR36][R2.64], R0 ;  /* 0x0000000002007986 */ /* 0x000fe2000c101124 */
[----:B------:R-:W-:Y:S05]  /*c800*/  EXIT ;  /* 0x000000000000794d */ /* 0x000fea0003800000 */
.L_x_807:
[----:B------:R-:W-:-:S13]  /*c810*/  ISETP.NE.AND P0, PT, R0, 0x1c, PT ;  /* 0x0000001c0000780c */ /* 0x000fda0003f05270 */
[----:B------:R-:W-:Y:S05]  /*c820*/  @!P0 BRA `(.L_x_816) ;  /* 0x0000000000a48947 */ /* 0x000fea0003800000 */
[----:B------:R-:W-:-:S13]  /*c830*/  ISETP.NE.AND P0, PT, R0, 0x1d, PT ;  /* 0x0000001d0000780c */ /* 0x000fda0003f05270 */
[----:B------:R-:W-:Y:S05]  /*c840*/  @!P0 BRA `(.L_x_817) ;  /* 0x00000000008c8947 */ /* 0x000fea0003800000 */
[----:B------:R-:W-:-:S13]  /*c850*/  ISETP.NE.AND P0, PT, R0, 0x2c, PT ;  /* 0x0000002c0000780c */ /* 0x000fda0003f05270 */
[----:B------:R-:W-:Y:S05]  /*c860*/  @P0 BRA `(.L_x_790) ;  /* 0x0000000000400947 */ /* 0x000fea0003800000 */
[----:B----4-:R-:W-:-:S05]  /*c870*/  IMAD.U32 R5, R18, 0x10000, RZ ;  /* 0x0001000012057824 */ /* 0x010fca00078e00ff */
        /* <DEDUP_REMOVED lines=15> */
.L_x_790:
        /* <DEDUP_REMOVED lines=15> */
[----:B-1--4-:R-:W-:Y:S05]  /*ca60*/  CALL.ABS.NOINC R2 ;  /* 0x0000000002007343 */ /* 0x012fea0003c00000 */
.L_x_818:
[----:B------:R-:W-:Y:S05]  /*ca70*/  EXIT ;  /* 0x000000000000794d */ /* 0x000fea0003800000 */
.L_x_817:
[----:B----4-:R-:W-:-:S06]  /*ca80*/  IMAD.U32 R4, R18, 0x10000, RZ ;  /* 0x0001000012047824 */ /* 0x010fcc00078e00ff */
[----:B------:R-:W0:Y:S02]  /*ca90*/  F2I.U64.TRUNC R4, R4 ;  /* 0x0000000400047311 */ /* 0x000e24000020d800 */
[----:B0-----:R-:W-:Y:S01]  /*caa0*/  STG.E.64 desc[UR36][R2.64], R4 ;  /* 0x0000000402007986 */ /* 0x001fe2000c101b24 */
[----:B------:R-:W-:Y:S05]  /*cab0*/  EXIT ;  /* 0x000000000000794d */ /* 0x000fea0003800000 */
.L_x_816:
[----:B----4-:R-:W-:-:S04]  /*cac0*/  IMAD.U32 R18, R18, 0x10000, RZ ;  /* 0x0001000012127824 */ /* 0x010fc800078e00ff */
[----:B------:R-:W0:Y:S02]  /*cad0*/  F2I.FTZ.U32.TRUNC.NTZ R5, R18 ;  /* 0x0000001200057305 */ /* 0x000e24000021f000 */
[----:B0-----:R-:W-:Y:S01]  /*cae0*/  STG.E desc[UR36][R2.64], R5 ;  /* 0x0000000502007986 */ /* 0x001fe2000c101924 */
[----:B------:R-:W-:Y:S05]  /*caf0*/  EXIT ;  /* 0x000000000000794d */ /* 0x000fea0003800000 */
.L_x_819:
        /* <DEDUP_REMOVED lines=16> */
.L_x_3348:


//--------------------- .text._ZN2at6native18elementwise_kernelILi128ELi4EZNS0_22gpu_kernel_impl_nocastIZZZNS0_65_GLOBAL__N__eb3311e5_27_ActivationHardtanhKernel_cu_9e10b42f_293424hardtanh_backward_kernelERNS_14TensorIteratorERKN3c106ScalarES9_ENKUlvE_clEvENKUlvE2_clEvEUlNS6_8BFloat16ESC_E_EEvRNS_18TensorIteratorBaseERKT_EUliE_EEviT1_ --------------------------
	.section	.text._ZN2at6native18elementwise_kernelILi128ELi4EZNS0_22gpu_kernel_impl_nocastIZZZNS0_65_GLOBAL__N__eb3311e5_27_ActivationHardtanhKernel_cu_9e10b42f_293424hardtanh_backward_kernelERNS_14TensorIteratorERKN3c106ScalarES9_ENKUlvE_clEvENKUlvE2_clEvEUlNS6_8BFloat16ESC_E_EEvRNS_18TensorIteratorBaseERKT_EUliE_EEviT1_,"ax",@progbits
	.align	128
        .global         _ZN2at6native18elementwise_kernelILi128ELi4EZNS0_22gpu_kernel_impl_nocastIZZZNS0_65_GLOBAL__N__eb3311e5_27_ActivationHardtanhKernel_cu_9e10b42f_293424hardtanh_backward_kernelERNS_14TensorIteratorERKN3c106ScalarES9_ENKUlvE_clEvENKUlvE2_clEvEUlNS6_8BFloat16ESC_E_EEvRNS_18TensorIteratorBaseERKT_EUliE_EEviT1_
        .type           _ZN2at6native18elementwise_kernelILi128ELi4EZNS0_22gpu_kernel_impl_nocastIZZZNS0_65_GLOBAL__N__eb3311e5_27_ActivationHardtanhKernel_cu_9e10b42f_293424hardtanh_backward_kernelERNS_14TensorIteratorERKN3c106ScalarES9_ENKUlvE_clEvENKUlvE2_clEvEUlNS6_8BFloat16ESC_E_EEvRNS_18TensorIteratorBaseERKT_EUliE_EEviT1_,@function
        .size           _ZN2at6native18elementwise_kernelILi128ELi4EZNS0_22gpu_kernel_impl_nocastIZZZNS0_65_GLOBAL__N__eb3311e5_27_ActivationHardtanhKernel_cu_9e10b42f_293424hardtanh_backward_kernelERNS_14TensorIteratorERKN3c106ScalarES9_ENKUlvE_clEvENKUlvE2_clEvEUlNS6_8BFloat16ESC_E_EEvRNS_18TensorIteratorBaseERKT_EUliE_EEviT1_,(.L_x_3349 - _ZN2at6native18elementwise_kernelILi128ELi4EZNS0_22gpu_kernel_impl_nocastIZZZNS0_65_GLOBAL__N__eb3311e5_27_ActivationHardtanhKernel_cu_9e10b42f_293424hardtanh_backward_kernelERNS_14TensorIteratorERKN3c106ScalarES9_ENKUlvE_clEvENKUlvE2_clEvEUlNS6_8BFloat16ESC_E_EEvRNS_18TensorIteratorBaseERKT_EUliE_EEviT1_)
        .other          _ZN2at6native18elementwise_kernelILi128ELi4EZNS0_22gpu_kernel_impl_nocastIZZZNS0_65_GLOBAL__N__eb3311e5_27_ActivationHardtanhKernel_cu_9e10b42f_293424hardtanh_backward_kernelERNS_14TensorIteratorERKN3c106ScalarES9_ENKUlvE_clEvENKUlvE2_clEvEUlNS6_8BFloat16ESC_E_EEvRNS_18TensorIteratorBaseERKT_EUliE_EEviT1_,@"STO_CUDA_ENTRY STV_DEFAULT"
_ZN2at6native18elementwise_kernelILi128ELi4EZNS0_22gpu_kernel_impl_nocastIZZZNS0_65_GLOBAL__N__eb3311e5_27_ActivationHardtanhKernel_cu_9e10b42f_293424hardtanh_backward_kernelERNS_14TensorIteratorERKN3c106ScalarES9_ENKUlvE_clEvENKUlvE2_clEvEUlNS6_8BFloat16ESC_E_EEvRNS_18TensorIteratorBaseERKT_EUliE_EEviT1_:
.text._ZN2at6native18elementwise_kernelILi128ELi4EZNS0_22gpu_kernel_impl_nocastIZZZNS0_65_GLOBAL__N__eb3311e5_27_ActivationHardtanhKernel_cu_9e10b42f_293424hardtanh_backward_kernelERNS_14TensorIteratorERKN3c106ScalarES9_ENKUlvE_clEvENKUlvE2_clEvEUlNS6_8BFloat16ESC_E_EEvRNS_18TensorIteratorBaseERKT_EUliE_EEviT1_:
[----:B------:R-:W-:Y:S01]  /*0000*/  LDC R1, c[0x0][0x28] ;  /* 0x00000a00ff017b82 */ /* 0x000fe20000000800 */
[----:B------:R-:W0:Y:S01]  /*0010*/  S2R R3, SR_CTAID.X ;  /* 0x0000000000037919 */ /* 0x000e220000002500 */
[----:B------:R-:W-:Y:S01]  /*0020*/  ULDC UR6, c[0x0][0x210] ;  /* 0x0000840000067ab9 */ /* 0x000fe20000000800 */
[----:B------:R-:W-:Y:S01]  /*0030*/  ULDC.64 UR4, c[0x0][0x208] ;  /* 0x0000820000047ab9 */ /* 0x000fe20000000a00 */
[----:B------:R-:W-:Y:S01]  /*0040*/  BSSY B0, `(.L_x_820) ;  /* 0x000017c000007945 */ /* 0x000fe20003800000 */
[----:B------:R-:W0:Y:S02]  /*0050*/  S2R R0, SR_TID.X ;  /* 0x0000000000007919 */ /* 0x000e240000002100 */
[----:B0-----:R-:W-:-:S04]  /*0060*/  LEA R3, R3, R0, 0x9 ;  /* 0x0000000003037211 */ /* 0x001fc800078e48ff */
[----:B------:R-:W-:-:S13]  /*0070*/  ISETP.GE.AND P0, PT, R3, UR6, PT ;  /* 0x0000000603007c0c */ /* 0x000fda000bf06270 */
[----:B------:R-:W-:Y:S05]  /*0080*/  @P0 BRA `(.L_x_821) ;  /* 0x0000001400dc0947 */ /* 0x000fea0003800000 */
[----:B------:R-:W0:Y:S01]  /*0090*/  LDC R10, c[0x0][0x218] ;  /* 0x00008600ff0a7b82 */ /* 0x000e220000000800 */
[----:B------:R-:W-:Y:S01]  /*00a0*/  HFMA2.MMA R2, -RZ, RZ, 0, 0 ;  /* 0x00000000ff027435 */ /* 0x000fe200000001ff */
[----:B------:R-:W-:Y:S01]  /*00b0*/  MOV R0, RZ ;  /* 0x000000ff00007202 */ /* 0x000fe20000000f00 */
[----:B------:R-:W-:Y:S01]  /*00c0*/  HFMA2.MMA R5, -RZ, RZ, 0, 0 ;  /* 0x00000000ff057435 */ /* 0x000fe200000001ff */
[----:B0-----:R-:W-:-:S13]  /*00d0*/  ISETP.NE.AND P0, PT, R10, RZ, PT ;  /* 0x000000ff0a00720c */ /* 0x001fda0003f05270 */
[----:B------:R-:W-:Y:S05]  /*00e0*/  @!P0 BRA `(.L_x_822) ;  /* 0x0000001400708947 */ /* 0x000fea0003800000 */
[----:B------:R-:W-:Y:S01]  /*00f0*/  MOV R4, RZ ;  /* 0x000000ff00047202 */ /* 0x000fe20000000f00 */
[----:B------:R-:W-:Y:S01]  /*0100*/  ULDC.64 UR8, c[0x0][0x220] ;  /* 0x0000880000087ab9 */ /* 0x000fe20000000a00 */
[----:B------:R-:W-:Y:S01]  /*0110*/  MOV R5, R3 ;  /* 0x0000000300057202 */ /* 0x000fe20000000f00 */
[----:B------:R-:W-:Y:S01]  /*0120*/  ULDC UR7, c[0x0][0x21c] ;  /* 0x0000870000077ab9 */ /* 0x000fe20000000800 */
[----:B------:R-:W-:Y:S01]  /*0130*/  ISETP.NE.AND P0, PT, R10, 0x1, PT ;  /* 0x000000010a00780c */ /* 0x000fe20003f05270 */
[----:B------:R-:W-:-:S05]  /*0140*/  IMAD.HI.U32 R6, R3, UR8, R4 ;  /* 0x0000000803067c27 */ /* 0x000fca000f8e0004 */
[----:B------:R-:W-:Y:S01]  /*0150*/  SHF.R.U32.HI R7, RZ, UR9, R6 ;  /* 0x00000009ff077c19 */ /* 0x000fe20008011606 */
[----:B------:R-:W-:-:S03]  /*0160*/  ULDC.64 UR8, c[0x0][0x348] ;  /* 0x0000d20000087ab9 */ /* 0x000fc60000000a00 */
[----:B------:R-:W-:-:S05]  /*0170*/  IADD3 R2, -R7, RZ, RZ ;  /* 0x000000ff07027210 */ /* 0x000fca0007ffe1ff */
[----:B------:R-:W-:Y:S01]  /*0180*/  IMAD R2, R2, UR7, R3 ;  /* 0x0000000702027c24 */ /* 0x000fe2000f8e0203 */
[----:B------:R-:W-:-:S03]  /*0190*/  ULDC UR7, c[0x0][0x350] ;  /* 0x0000d40000077ab9 */ /* 0x000fc60000000800 */
[C---:B------:R-:W-:Y:S02]  /*01a0*/  IMAD R5, R2.reuse, UR8, RZ ;  /* 0x0000000802057c24 */ /* 0x040fe4000f8e02ff */
[C---:B------:R-:W-:Y:S02]  /*01b0*/  IMAD R0, R2.reuse, UR9, RZ ;  /* 0x0000000902007c24 */ /* 0x040fe4000f8e02ff */
[----:B------:R-:W-:Y:S01]  /*01c0*/  IMAD R2, R2, UR7, RZ ;  /* 0x0000000702027c24 */ /* 0x000fe2000f8e02ff */
[----:B------:R-:W-:Y:S06]  /*01d0*/  @!P0 BRA `(.L_x_822) ;  /* 0x0000001400348947 */ /* 0x000fec0003800000 */
[----:B------:R-:W-:Y:S01]  /*01e0*/  MOV R6, RZ ;  /* 0x000000ff00067202 */ /* 0x000fe20000000f00 */
[----:B------:R-:W-:Y:S01]  /*01f0*/  ULDC.64 UR8, c[0x0][0x228] ;  /* 0x00008a0000087ab9 */ /* 0x000fe20000000a00 */
[----:B------:R-:W-:Y:S01]  /*0200*/  ULDC UR7, c[0x0][0x230] ;  /* 0x00008c0000077ab9 */ /* 0x000fe20000000800 */
[----:B------:R-:W-:Y:S02]  /*0210*/  ISETP.NE.AND P0, PT, R10, 0x2, PT ;  /* 0x000000020a00780c */ /* 0x000fe40003f05270 */
[----:B------:R-:W-:-:S05]  /*0220*/  IMAD.HI.U32 R8, R7, UR9, R6 ;  /* 0x0000000907087c27 */ /* 0x000fca000f8e0006 */
[----:B------:R-:W-:Y:S01]  /*0230*/  SHF.R.U32.HI R9, RZ, UR7, R8 ;  /* 0x00000007ff097c19 */ /* 0x000fe20008011608 */
[----:B------:R-:W-:-:S03]  /*0240*/  ULDC UR7, c[0x0][0x354] ;  /* 0x0000d50000077ab9 */ /* 0x000fc60000000800 */
[----:B------:R-:W-:-:S05]  /*0250*/  IADD3 R6, -R9, RZ, RZ ;  /* 0x000000ff09067210 */ /* 0x000fca0007ffe1ff */
[----:B------:R-:W-:Y:S01]  /*0260*/  IMAD R7, R6, UR8, R7 ;  /* 0x0000000806077c24 */ /* 0x000fe2000f8e0207 */
[----:B------:R-:W-:-:S03]  /*0270*/  ULDC.64 UR8, c[0x0][0x358] ;  /* 0x0000d60000087ab9 */ /* 0x000fc60000000a00 */
[C---:B------:R-:W-:Y:S02]  /*0280*/  IMAD R5, R7.reuse, UR7, R5 ;  /* 0x0000000707057c24 */ /* 0x040fe4000f8e0205 */
[C---:B------:R-:W-:Y:S02]  /*0290*/  IMAD R0, R7.reuse, UR8, R0 ;  /* 0x0000000807007c24 */ /* 0x040fe4000f8e0200 */
[----:B------:R-:W-:Y:S01]  /*02a0*/  IMAD R2, R7, UR9, R2 ;  /* 0x0000000907027c24 */ /* 0x000fe2000f8e0202 */
[----:B------:R-:W-:Y:S06]  /*02b0*/  @!P0 BRA `(.L_x_822) ;  /* 0x0000001000fc8947 */ /* 0x000fec0003800000 */
[----:B------:R-:W-:Y:S01]  /*02c0*/  HFMA2.MMA R8, -RZ, RZ, 0, 0 ;  /* 0x00000000ff087435 */ /* 0x000fe200000001ff */
[----:B------:R-:W-:Y:S01]  /*02d0*/  ULDC.64 UR8, c[0x0][0x238] ;  /* 0x00008e0000087ab9 */ /* 0x000fe20000000a00 */
[----:B------:R-:W-:Y:S01]  /*02e0*/  ISETP.NE.AND P0, PT, R10, 0x3, PT ;  /* 0x000000030a00780c */ /* 0x000fe20003f05270 */
[----:B------:R-:W-:-:S07]  /*02f0*/  ULDC UR7, c[0x0][0x234] ;  /* 0x00008d0000077ab9 */ /* 0x000fce0000000800 */
[----:B------:R-:W-:-:S05]  /*0300*/  IMAD.HI.U32 R6, R9, UR8, R8 ;  /* 0x0000000809067c27 */ /* 0x000fca000f8e0008 */
[----:B------:R-:W-:Y:S01]  /*0310*/  SHF.R.U32.HI R7, RZ, UR9, R6 ;  /* 0x00000009ff077c19 */ /* 0x000fe20008011606 */
[----:B------:R-:W-:-:S03]  /*0320*/  ULDC.64 UR8, c[0x0][0x360] ;  /* 0x0000d80000087ab9 */ /* 0x000fc60000000a00 */
[----:B------:R-:W-:-:S05]  /*0330*/  IADD3 R8, -R7, RZ, RZ ;  /* 0x000000ff07087210 */ /* 0x000fca0007ffe1ff */
[----:B------:R-:W-:Y:S01]  /*0340*/  IMAD R9, R8, UR7, R9 ;  /* 0x0000000708097c24 */ /* 0x000fe2000f8e0209 */
[----:B------:R-:W-:-:S03]  /*0350*/  ULDC UR7, c[0x0][0x368] ;  /* 0x0000da0000077ab9 */ /* 0x000fc60000000800 */
[C---:B------:R-:W-:Y:S02]  /*0360*/  IMAD R5, R9.reuse, UR8, R5 ;  /* 0x0000000809057c24 */ /* 0x040fe4000f8e0205 */
[C---:B------:R-:W-:Y:S02]  /*0370*/  IMAD R0, R9.reuse, UR9, R0 ;  /* 0x0000000909007c24 */ /* 0x040fe4000f8e0200 */
[----:B------:R-:W-:Y:S01]  /*0380*/  IMAD R2, R9, UR7, R2 ;  /* 0x0000000709027c24 */ /* 0x000fe2000f8e0202 */
        /* <DEDUP_REMOVED lines=15> */
[----:B------:R-:W-:Y:S01]  /*0480*/  MOV R8, RZ ;  /* 0x000000ff00087202 */ /* 0x000fe20000000f00 */
[----:B------:R-:W-:Y:S01]  /*0490*/  ULDC.64 UR8, c[0x0][0x250] ;  /* 0x0000940000087ab9 */ /* 0x000fe20000000a00 */
[----:B------:R-:W-:Y:S01]  /*04a0*/  ISETP.NE.AND P0, PT, R10, 0x5, PT ;  /* 0x000000050a00780c */ /* 0x000fe20003f05270 */
[----:B------:R-:W-:Y:S02]  /*04b0*/  ULDC UR7, c[0x0][0x24c] ;  /* 0x0000930000077ab9 */ /* 0x000fe40000000800 */
        /* <DEDUP_REMOVED lines=10> */
[----:B------:R-:W-:Y:S01]  /*0560*/  HFMA2.MMA R6, -RZ, RZ, 0, 0 ;  /* 0x00000000ff067435 */ /* 0x000fe200000001ff */
[----:B------:R-:W-:Y:S01]  /*0570*/  ULDC.64 UR8, c[0x0][0x258] ;  /* 0x0000960000087ab9 */ /* 0x000fe20000000a00 */
[----:B------:R-:W-:Y:S01]  /*0580*/  ULDC UR7, c[0x0][0x260] ;  /* 0x0000980000077ab9 */ /* 0x000fe20000000800 */
[----:B------:R-:W-:-:S07]  /*0590*/  ISETP.NE.AND P0, PT, R10, 0x6, PT ;  /* 0x000000060a00780c */ /* 0x000fce0003f05270 */
        /* <DEDUP_REMOVED lines=248> */
[----:B------:R-:W-:Y:S01]  /*1520*/  ISETP.NE.AND P0, PT, R10, 0x18, PT ;  /* 0x000000180a00780c */ /* 0x000fe20003f05270 */
[----:B------:R-:W-:Y:S01]  /*1530*/  HFMA2.MMA R6, -RZ, RZ, 0, 0 ;  /* 0x00000000ff067435 */ /* 0x000fe200000001ff */
[----:B------:R-:W-:Y:S01]  /*1540*/  ULDC.64 UR8, c[0x0][0x330] ;  /* 0x0000cc0000087ab9 */ /* 0x000fe20000000a00 */
[----:B------:R-:W-:-:S08]  /*1550*/  ULDC UR7, c[0x0][0x338] ;  /* 0x0000ce0000077ab9 */ /* 0x000fd00000000800 */
[----:B------:R-:W-:Y:S02]  /*1560*/  IMAD.HI.U32 R10, R7, UR9, R6 ;  /* 0x00000009070a7c27 */ /* 0x000fe4000f8e0006 */
[----:B------:R-:W0:Y:S03]  /*1570*/  @P0 LDC.64 R12, c[0x0][0x340] ;  /* 0x0000d000ff0c0b82 */ /* 0x000e260000000a00 */
[----:B------:R-:W-:Y:S01]  /*1580*/  SHF.R.U32.HI R11, RZ, UR7, R10 ;  /* 0x00000007ff0b7c19 */ /* 0x000fe2000801160a */
[----:B------:R-:W-:Y:S01]  /*1590*/  ULDC UR7, c[0x0][0x45c] ;  /* 0x0001170000077ab9 */ /* 0x000fe20000000800 */
[----:B------:R-:W-:Y:S02]  /*15a0*/  @P0 MOV R10, RZ ;  /* 0x000000ff000a0202 */ /* 0x000fe40000000f00 */
[----:B------:R-:W-:Y:S01]  /*15b0*/  IADD3 R6, -R11, RZ, RZ ;  /* 0x000000ff0b067210 */ /* 0x000fe20007ffe1ff */
[----:B------:R-:W1:Y:S04]  /*15c0*/  @P0 LDC R15, c[0x0][0x33c] ;  /* 0x0000cf00ff0f0b82 */ /* 0x000e680000000800 */
[----:B------:R-:W-:Y:S01]  /*15d0*/  IMAD R7, R6, UR8, R7 ;  /* 0x0000000806077c24 */ /* 0x000fe2000f8e0207 */
[----:B------:R-:W-:-:S03]  /*15e0*/  ULDC.64 UR8, c[0x0][0x460] ;  /* 0x0001180000087ab9 */ /* 0x000fc60000000a00 */
[----:B------:R-:W2:Y:S01]  /*15f0*/  @P0 LDC.64 R8, c[0x0][0x468] ;  /* 0x00011a00ff080b82 */ /* 0x000ea20000000a00 */
[C---:B------:R-:W-:Y:S02]  /*1600*/  IMAD R5, R7.reuse, UR7, R5 ;  /* 0x0000000707057c24 */ /* 0x040fe4000f8e0205 */
[C---:B------:R-:W-:Y:S02]  /*1610*/  IMAD R0, R7.reuse, UR8, R0 ;  /* 0x0000000807007c24 */ /* 0x040fe4000f8e0200 */
[----:B------:R-:W-:-:S03]  /*1620*/  IMAD R2, R7, UR9, R2 ;  /* 0x0000000907027c24 */ /* 0x000fc6000f8e0202 */
[----:B------:R-:W3:Y:S01]  /*1630*/  @P0 LDC R14, c[0x0][0x470] ;  /* 0x00011c00ff0e0b82 */ /* 0x000ee20000000800 */
[----:B0-----:R-:W-:-:S05]  /*1640*/  @P0 IMAD.HI.U32 R4, R11, R12, R10 ;  /* 0x0000000c0b040227 */ /* 0x001fca00078e000a */
[----:B------:R-:W-:-:S04]  /*1650*/  @P0 SHF.R.U32.HI R4, RZ, R13, R4 ;  /* 0x0000000dff040219 */ /* 0x000fc80000011604 */
[----:B------:R-:W-:-:S05]  /*1660*/  @P0 IADD3 R10, -R4, RZ, RZ ;  /* 0x000000ff040a0210 */ /* 0x000fca0007ffe1ff */
[----:B-1----:R-:W-:-:S04]  /*1670*/  @P0 IMAD R11, R10, R15, R11 ;  /* 0x0000000f0a0b0224 */ /* 0x002fc800078e020b */
[C---:B--2---:R-:W-:Y:S02]  /*1680*/  @P0 IMAD R5, R11.reuse, R8, R5 ;  /* 0x000000080b050224 */ /* 0x044fe400078e0205 */
[C---:B------:R-:W-:Y:S02]  /*1690*/  @P0 IMAD R0, R11.reuse, R9, R0 ;  /* 0x000000090b000224 */ /* 0x040fe400078e0200 */
[----:B---3--:R-:W-:-:S07]  /*16a0*/  @P0 IMAD R2, R11, R14, R2 ;  /* 0x0000000e0b020224 */ /* 0x008fce00078e0202 */
.L_x_822:
[----:B------:R-:W-:Y:S02]  /*16b0*/  ULDC.64 UR8, c[0x0][0x488] ;  /* 0x0001220000087ab9 */ /* 0x000fe40000000a00 */
[----:B------:R-:W-:-:S04]  /*16c0*/  IADD3 R8, P0, R2, UR8, RZ ;  /* 0x0000000802087c10 */ /* 0x000fc8000ff1e0ff */
[----:B------:R-:W-:Y:S01]  /*16d0*/  IADD3.X R9, RZ, UR9, RZ, P0, !PT ;  /* 0x00000009ff097c10 */ /* 0x000fe200087fe4ff */
[----:B------:R-:W-:Y:S02]  /*16e0*/  ULDC.64 UR8, c[0x0][0x480] ;  /* 0x0001200000087ab9 */ /* 0x000fe40000000a00 */
[----:B------:R-:W-:Y:S02]  /*16f0*/  IADD3 R6, P0, R0, UR8, RZ ;  /* 0x0000000800067c10 */ /* 0x000fe4000ff1e0ff */
[----:B------:R-:W2:Y:S02]  /*1700*/  LDG.E.U16 R8, desc[UR4][R8.64] ;  /* 0x0000000408087981 */ /* 0x000ea4000c1e1500 */
[----:B------:R-:W-:Y:S01]  /*1710*/  IADD3.X R7, RZ, UR9, RZ, P0, !PT ;  /* 0x00000009ff077c10 */ /* 0x000fe200087fe4ff */
[----:B------:R-:W-:-:S04]  /*1720*/  ULDC.64 UR8, c[0x0][0x490] ;  /* 0x0001240000087ab9 */ /* 0x000fc80000000a00 */
[----:B------:R-:W3:Y:S01]  /*1730*/  LDG.E.U16 R6, desc[UR4][R6.64] ;  /* 0x0000000406067981 */ /* 0x000ee2000c1e1500 */
[----:B------:R-:W-:Y:S02]  /*1740*/  IADD3 R3, R3, 0x80, RZ ;  /* 0x0000008003037810 */ /* 0x000fe40007ffe0ff */
[----:B--2---:R-:W-:-:S04]  /*1750*/  SHF.L.U32 R0, R8, 0x10, RZ ;  /* 0x0000001008007819 */ /* 0x004fc800000006ff */
[C---:B------:R-:W-:Y:S02]  /*1760*/  FSETP.GTU.FTZ.AND P0, PT, R0.reuse, UR8, PT ;  /* 0x0000000800007c0b */ /* 0x040fe4000bf1c000 */
[----:B------:R-:W-:Y:S01]  /*1770*/  FSETP.GE.FTZ.AND P1, PT, R0, UR9, PT ;  /* 0x0000000900007c0b */ /* 0x000fe2000bf36000 */
[----:B------:R-:W-:Y:S01]  /*1780*/  ULDC.64 UR8, c[0x0][0x478] ;  /* 0x00011e0000087ab9 */ /* 0x000fe20000000a00 */
[----:B---3--:R-:W-:Y:S02]  /*1790*/  SHF.L.U32 R0, R6, 0x10, RZ ;  /* 0x0000001006007819 */ /* 0x008fe400000006ff */
[----:B------:R-:W-:-:S04]  /*17a0*/  PLOP3.LUT P0, PT, P0, P1, PT, 0x20, 0x0 ;  /* 0x000000000000781c */ /* 0x000fc80000702470 */
[----:B------:R-:W-:Y:S02]  /*17b0*/  FSEL R0, R0, RZ, P0 ;  /* 0x000000ff00007208 */ /* 0x000fe40000000000 */
[----:B------:R-:W-:Y:S02]  /*17c0*/  IADD3 R4, P0, R5, UR8, RZ ;  /* 0x0000000805047c10 */ /* 0x000fe4000ff1e0ff */
[----:B------:R-:W-:Y:S02]  /*17d0*/  F2FP.BF16.F32.PACK_AB R0, RZ, R0 ;  /* 0x00000000ff00723e */ /* 0x000fe400000010ff */
[----:B------:R-:W-:-:S05]  /*17e0*/  IADD3.X R5, RZ, UR9, RZ, P0, !PT ;  /* 0x00000009ff057c10 */ /* 0x000fca00087fe4ff */
[----:B------:R0:W-:Y:S04]  /*17f0*/  STG.E.U16 desc[UR4][R4.64], R0 ;  /* 0x0000000004007986 */ /* 0x0001e8000c101504 */
.L_x_821:
[----:B------:R-:W-:Y:S05]  /*1800*/  BSYNC B0 ;  /* 0x0000000000007941 */ /* 0x000fea0003800000 */
.L_x_820:
[----:B------:R-:W-:Y:S01]  /*1810*/  ISETP.GE.AND P0, PT, R3, UR6, PT ;  /* 0x0000000603007c0c */ /* 0x000fe2000bf06270 */
[----:B------:R-:W-:-:S12]  /*1820*/  BSSY B0, `(.L_x_823) ;  /* 0x00002f0000007945 */ /* 0x000fd80003800000 */
[----:B------:R-:W-:Y:S05]  /*1830*/  @P0 BRA `(.L_x_824) ;  /* 0x0000002c00b80947 */ /* 0x000fea0003800000 */
[----:B0-----:R-:W0:Y:S01]  /*1840*/  LDC R4, c[0x0][0x218] ;  /* 0x00008600ff047b82 */ /* 0x001e220000000800 */
[----:B------:R-:W-:Y:S01]  /*1850*/  HFMA2.MMA R2, -RZ, RZ, 0, 0 ;  /* 0x00000000ff027435 */ /* 0x000fe200000001ff */
[----:B------:R-:W-:Y:S01]  /*1860*/  MOV R0, RZ ;  /* 0x000000ff00007202 */ /* 0x000fe20000000f00 */
[----:B------:R-:W-:Y:S01]  /*1870*/  HFMA2.MMA R5, -RZ, RZ, 0, 0 ;  /* 0x00000000ff057435 */ /* 0x000fe200000001ff */
[----:B0-----:R-:W-:-:S13]  /*1880*/  ISETP.NE.AND P0, PT, R4, RZ, PT ;  /* 0x000000ff0400720c */ /* 0x001fda0003f05270 */
[----:B------:R-:W-:Y:S05]  /*1890*/  @!P0 BRA `(.L_x_825) ;  /* 0x00000014006c8947 */ /* 0x000fea0003800000 */
        /* <DEDUP_REMOVED lines=347> */
.L_x_825:
        /* <DEDUP_REMOVED lines=19> */
[----:B------:R-:W-:Y:S02]  /*2f80*/  IADD3.X R5, RZ, UR9, RZ, P0, !PT ;  /* 0x00000009ff057c10 */ /* 0x000fe400087fe4ff */
[----:B------:R-:W-:-:S03]  /*2f90*/  ISETP.GE.AND P0, PT, R3, UR6, PT ;  /* 0x0000000603007c0c */ /* 0x000fc6000bf06270 */
[----:B------:R1:W-:Y:S10]  /*2fa0*/  STG.E.U16 desc[UR4][R4.64], R0 ;  /* 0x0000000004007986 */ /* 0x0003f4000c101504 */
[----:B------:R-:W-:Y:S05]  /*2fb0*/  @P0 BRA `(.L_x_824) ;  /* 0x0000001400d80947 */ /* 0x000fea0003800000 */
[----:B-1----:R-:W0:Y:S01]  /*2fc0*/  LDC R4, c[0x0][0x218] ;  /* 0x00008600ff047b82 */ /* 0x002e220000000800 */
        /* <DEDUP_REMOVED lines=352> */
.L_x_826:
        /* <DEDUP_REMOVED lines=21> */
.L_x_824:
[----:B------:R-:W-:Y:S05]  /*4720*/  BSYNC B0 ;  /* 0x0000000000007941 */ /* 0x000fea0003800000 */
.L_x_823:
[----:B------:R-:W-:-:S13]  /*4730*/  ISETP.GE.AND P0, PT, R3, UR6, PT ;  /* 0x0000000603007c0c */ /* 0x000fda000bf06270 */
[----:B------:R-:W-:Y:S05]  /*4740*/  @P0 EXIT ;  /* 0x000000000000094d */ /* 0x000fea0003800000 */
[----:B012---:R-:W0:Y:S01]  /*4750*/  LDC R4, c[0x0][0x218] ;  /* 0x00008600ff047b82 */ /* 0x007e220000000800 */
        /* <DEDUP_REMOVED lines=9> */
[----:B------:R-:W-:Y:S01]  /*47f0*/  IMAD.HI.U32 R6, R3, UR6, R2 ;  /* 0x0000000603067c27 */ /* 0x000fe2000f8e0002 */
[----:B------:R-:W-:-:S04]  /*4800*/  ULDC UR6, c[0x0][0x21c] ;  /* 0x0000870000067ab9 */ /* 0x000fc80000000800 */
[----:B------:R-:W-:-:S04]  /*4810*/  SHF.R.U32.HI R7, RZ, UR7, R6 ;  /* 0x00000007ff077c19 */ /* 0x000fc80008011606 */
[----:B------:R-:W-:-:S05]  /*4820*/  IADD3 R2, -R7, RZ, RZ ;  /* 0x000000ff07027210 */ /* 0x000fca0007ffe1ff */
[----:B------:R-:W-:Y:S01]  /*4830*/  IMAD R2, R2, UR6, R3 ;  /* 0x0000000602027c24 */ /* 0x000fe2000f8e0203 */
[----:B------:R-:W-:-:S03]  /*4840*/  ULDC.64 UR6, c[0x0][0x348] ;  /* 0x0000d20000067ab9 */ /* 0x000fc60000000a00 */
        /* <DEDUP_REMOVED lines=22> */
[----:B------:R-:W-:Y:S01]  /*49b0*/  IMAD.HI.U32 R6, R9, UR6, R8 ;  /* 0x0000000609067c27 */ /* 0x000fe2000f8e0008 */
[----:B------:R-:W-:-:S04]  /*49c0*/  ULDC UR6, c[0x0][0x234] ;  /* 0x00008d0000067ab9 */ /* 0x000fc80000000800 */
[----:B------:R-:W-:-:S04]  /*49d0*/  SHF.R.U32.HI R7, RZ, UR7, R6 ;  /* 0x00000007ff077c19 */ /* 0x000fc80008011606 */
        /* <DEDUP_REMOVED lines=312> */
.L_x_827:
        /* <DEDUP_REMOVED lines=19> */
[----:B------:R-:W-:Y:S01]  /*5e90*/  STG.E.U16 desc[UR4][R4.64], R0 ;  /* 0x0000000004007986 */ /* 0x000fe2000c101504 */
[----:B------:R-:W-:Y:S05]  /*5ea0*/  EXIT ;  /* 0x000000000000794d */ /* 0x000fea0003800000 */
.L_x_828:
        /* <DEDUP_REMOVED lines=13> */
.L_x_3349:


//--------------------- .text._ZN2at6native27unrolled_elementwise_kernelIZZZNS0_65_GLOBAL__N__eb3311e5_27_ActivationHardtanhKernel_cu_9e10b42f_293424hardtanh_backward_kernelERNS_14TensorIteratorERKN3c106ScalarES8_ENKUlvE_clEvENKUlvE2_clEvEUlNS5_8BFloat16ESB_E_St5arrayIPcLm3EELi4E23TrivialOffsetCalculatorILi2EjESG_ILi1EjENS0_6memory15LoadWithoutCastENSJ_16StoreWithoutCastEEEviT_T0_T2_T3_T4_T5_ --------------------------
	.section	.text._ZN2at6native27unrolled_elementwise_kernelIZZZNS0_65_GLOBAL__N__eb3311e5_27_ActivationHardtanhKernel_cu_9e10b42f_293424hardtanh_backward_kernelERNS_14TensorIteratorERKN3c106ScalarES8_ENKUlvE_clEvENKUlvE2_clEvEUlNS5_8BFloat16ESB_E_St5arrayIPcLm3EELi4E23TrivialOffsetCalculatorILi2EjESG_ILi1EjENS0_6memory15LoadWithoutCastENSJ_16StoreWithoutCastEEEviT_T0_T2_T3_T4_T5_,"ax",@progbits
	.align	128
        .global         _ZN2at6native27unrolled_elementwise_kernelIZZZNS0_65_GLOBAL__N__eb3311e5_27_ActivationHardtanhKernel_cu_9e10b42f_293424hardtanh_backward_kernelERNS_14TensorIteratorERKN3c106ScalarES8_ENKUlvE_clEvENKUlvE2_clEvEUlNS5_8BFloat16ESB_E_St5arrayIPcLm3EELi4E23TrivialOffsetCalculatorILi2EjESG_ILi1EjENS0_6memory15LoadWithoutCastENSJ_16StoreWithoutCastEEEviT_T0_T2_T3_T4_T5_
        .type           _ZN2at6native27unrolled_elementwise_kernelIZZZNS0_65_GLOBAL__N__eb3311e5_27_ActivationHardtanhKernel_cu_9e10b42f_293424hardtanh_backward_kernelERNS_14TensorIteratorERKN3c106ScalarES8_ENKUlvE_clEvENKUlvE2_clEvEUlNS5_8BFloat16ESB_E_St5arrayIPcLm3EELi4E23TrivialOffsetCalculatorILi2EjESG_ILi1EjENS0_6memory15LoadWithoutCastENSJ_16StoreWithoutCastEEEviT_T0_T2_T3_T4_T5_,@function
        .size           _ZN2at6native27unrolled_elementwise_kernelIZZZNS0_65_GLOBAL__N__eb3311e5_27_ActivationHardtanhKernel_cu_9e10b42f_293424hardtanh_backward_kernelERNS_14TensorIteratorERKN3c106ScalarES8_ENKUlvE_clEvENKUlvE2_clEvEUlNS5_8BFloat16ESB_E_St5arrayIPcLm3EELi4E23TrivialOffsetCalculatorILi2EjESG_ILi1EjENS0_6memory15LoadWithoutCastENSJ_16StoreWithoutCastEEEviT_T0_T2_T3_T4_T5_,(.L_x_3350 - _ZN2at6native27unrolled_elementwise_kernelIZZZNS0_65_GLOBAL__N__eb3311e5_27_ActivationHardtanhKernel_cu_9e10b42f_293424hardtanh_backward_kernelERNS_14TensorIteratorERKN3c106ScalarES8_ENKUlvE_clEvENKUlvE2_clEvEUlNS5_8BFloat16ESB_E_St5arrayIPcLm3EELi4E23TrivialOffsetCalculatorILi2EjESG_ILi1EjENS0_6memory15LoadWithoutCastENSJ_16StoreWithoutCastEEEviT_T0_T2_T3_T4_T5_)
        .other          _ZN2at6native27unrolled_elementwise_kernelIZZZNS0_65_GLOBAL__N__eb3311e5_27_ActivationHardtanhKernel_cu_9e10b42f_293424hardtanh_backward_kernelERNS_14TensorIteratorERKN3c106ScalarES8_ENKUlvE_clEvENKUlvE2_clEvEUlNS5_8BFloat16ESB_E_St5arrayIPcLm3EELi4E23TrivialOffsetCalculatorILi2EjESG_ILi1EjENS0_6memory15LoadWithoutCastENSJ_16StoreWithoutCastEEEviT_T0_T2_T3_T4_T5_,@"STO_CUDA_ENTRY STV_DEFAULT"
_ZN2at6native27unrolled_elementwise_kernelIZZZNS0_65_GLOBAL__N__eb3311e5_27_ActivationHardtanhKernel_cu_9e10b42f_293424hardtanh_backward_kernelERNS_14TensorIteratorERKN3c106ScalarES8_ENKUlvE_clEvENKUlvE2_clEvEUlNS5_8BFloat16ESB_E_St5arrayIPcLm3EELi4E23TrivialOffsetCalculatorILi2EjESG_ILi1EjENS0_6memory15LoadWithoutCastENSJ_16StoreWithoutCastEEEviT_T0_T2_T3_T4_T5_:
.text._ZN2at6native27unrolled_elementwise_kernelIZZZNS0_65_GLOBAL__N__eb3311e5_27_ActivationHardtanhKernel_cu_9e10b42f_293424hardtanh_backward_kernelERNS_14TensorIteratorERKN3c106ScalarES8_ENKUlvE_clEvENKUlvE2_clEvEUlNS5_8BFloat16ESB_E_St5arrayIPcLm3EELi4E23TrivialOffsetCalculatorILi2EjESG_ILi1EjENS0_6memory15LoadWithoutCastENSJ_16StoreWithoutCastEEEviT_T0_T2_T3_T4_T5_:
[----:B------:R-:W-:Y:S01]  /*0000*/  LDC R1, c[0x0][0x28] ;  /* 0x00000a00ff017b82 */ /* 0x000fe20000000800 */
[----:B------:R-:W0:Y:S07]  /*0010*/  S2R R0, SR_CTAID.X ;  /* 0x0000000000007919 */ /* 0x000e2e0000002500 */
[----:B------:R-:W0:Y:S01]  /*0020*/  LDC R3, c[0x0][0x210] ;  /* 0x00008400ff037b82 */ /* 0x000e220000000800 */
[----:B------:R-:W-:Y:S01]  /*0030*/  PRMT R15, RZ, 0x7610, R15 ;  /* 0x00007610ff0f7816 */ /* 0x000fe2000000000f */
[----:B------:R-:W-:Y:S01]  /*0040*/  ULDC.64 UR4, c[0x0][0x208] ;  /* 0x0000820000047ab9 */ /* 0x000fe20000000a00 */
[----:B------:R-:W1:Y:S01]  /*0050*/  S2R R19, SR_TID.X ;  /* 0x0000000000137919 */ /* 0x000e620000002100 */
[----:B0-----:R-:W-:-:S02]  /*0060*/  IMAD R10, R0, -0x200, R3 ;  /* 0xfffffe00000a7824 */ /* 0x001fc400078e0203 */
[----:B-1----:R-:W-:-:S03]  /*0070*/  IMAD.MOV.U32 R23, RZ, RZ, R19 ;  /* 0x000000ffff177224 */ /* 0x002fc600078e0013 */
[----:B------:R-:W-:-:S13]  /*0080*/  ISETP.GE.AND P2, PT, R19, R10, PT ;  /* 0x0000000a1300720c */ /* 0x000fda0003f46270 */
[----:B------:R-:W-:Y:S01]  /*0090*/  @!P2 IMAD R17, R0, 0x200, R23 ;  /* 0x000002000011a824 */ /* 0x000fe200078e0217 */
[----:B------:R-:W0:Y:S01]  /*00a0*/  @!P2 LDC.64 R24, c[0x0][0x238] ;  /* 0x00008e00ff18ab82 */ /* 0x000e220000000a00 */
[----:B------:R-:W-:-:S05]  /*00b0*/  @!P2 VIADD R23, R23, 0x80 ;  /* 0x000000801717a836 */ /* 0x000fca0000000000 */
[----:B------:R-:W-:Y:S02]  /*00c0*/  ISETP.GE.AND P0, PT, R23, R10, PT ;  /* 0x0000000a1700720c */ /* 0x000fe40003f06270 */
[----:B------:R-:W1:Y:S11]  /*00d0*/  @!P2 LDC.64 R4, c[0x0][0x230] ;  /* 0x00008c00ff04ab82 */ /* 0x000e760000000a00 */
[----:B------:R-:W2:Y:S01]  /*00e0*/  @!P0 LDC.64 R2, c[0x0][0x238] ;  /* 0x00008e00ff028b82 */ /* 0x000ea20000000a00 */
[----:B------:R-:W-:-:S02]  /*00f0*/  @!P0 IMAD R11, R0, 0x200, R23 ;  /* 0x00000200000b8824 */ /* 0x000fc400078e0217 */
[----:B------:R-:W-:Y:S02]  /*0100*/  @!P0 VIADD R23, R23, 0x80 ;  /* 0x0000008017178836 */ /* 0x000fe40000000000 */
[----:B0-----:R-:W-:-:S03]  /*0110*/  @!P2 IMAD.WIDE.U32 R24, R17, 0x2, R24 ;  /* 0x000000021118a825 */ /* 0x001fc600078e0018 */
[----:B------:R-:W-:Y:S01]  /*0120*/  ISETP.GE.AND P1, PT, R23, R10, PT ;  /* 0x0000000a1700720c */ /* 0x000fe20003f26270 */
[----:B------:R-:W0:Y:S01]  /*0130*/  @!P0 LDC.64 R6, c[0x0][0x230] ;  /* 0x00008c00ff068b82 */ /* 0x000e220000000a00 */
[----:B------:R-:W-:Y:S01]  /*0140*/  PRMT R18, RZ, 0x7610, R18 ;  /* 0x00007610ff127816 */ /* 0x000fe20000000012 */
[----:B------:R3:W4:Y:S10]  /*0150*/  @!P2 LDG.E.U16 R15, desc[UR4][R24.64] ;  /* 0x00000004180fa981 */ /* 0x000734000c1e1500 */
[----:B------:R-:W3:Y:S01]  /*0160*/  @!P1 LDC.64 R8, c[0x0][0x238] ;  /* 0x00008e00ff089b82 */ /* 0x000ee20000000a00 */
[----:B--2---:R-:W-:-:S05]  /*0170*/  @!P0 IMAD.WIDE.U32 R20, R11, 0x2, R2 ;  /* 0x000000020b148825 */ /* 0x004fca00078e0002 */
[----:B------:R-:W2:Y:S01]  /*0180*/  @!P0 LDG.E.U16 R18, desc[UR4][R20.64] ;  /* 0x0000000414128981 */ /* 0x000ea2000c1e1500 */
[----:B-1----:R-:W-:Y:S01]  /*0190*/  @!P2 IMAD.WIDE.U32 R4, R17, 0x2, R4 ;  /* 0x000000021104a825 */ /* 0x002fe200078e0004 */
[----:B------:R-:W-:Y:S01]  /*01a0*/  PRMT R17, RZ, 0x7610, R17 ;  /* 0x00007610ff117816 */ /* 0x000fe20000000011 */
[----:B------:R-:W1:Y:S01]  /*01b0*/  @!P1 LDC.64 R2, c[0x0][0x230] ;  /* 0x00008c00ff029b82 */ /* 0x000e620000000a00 */
[----:B------:R-:W-:Y:S01]  /*01c0*/  PRMT R12, RZ, 0x7610, R12 ;  /* 0x00007610ff0c7816 */ /* 0x000fe2000000000c */
[----:B------:R-:W-:Y:S02]  /*01d0*/  @!P1 IMAD R27, R0, 0x200, R23 ;  /* 0x00000200001b9824 */ /* 0x000fe400078e0217 */
[----:B0-----:R-:W-:Y:S01]  /*01e0*/  @!P0 IMAD.WIDE.U32 R6, R11, 0x2, R6 ;  /* 0x000000020b068825 */ /* 0x001fe200078e0006 */
[----:B------:R-:W2:Y:S01]  /*01f0*/  @!P2 LDG.E.U16 R17, desc[UR4][R4.64] ;  /* 0x000000040411a981 */ /* 0x000ea2000c1e1500 */
[----:B------:R-:W-:Y:S02]  /*0200*/  PRMT R11, RZ, 0x7610, R11 ;  /* 0x00007610ff0b7816 */ /* 0x000fe4000000000b */
[----:B------:R-:W-:Y:S01]  /*0210*/  PRMT R22, RZ, 0x7610, R22 ;  /* 0x00007610ff167816 */ /* 0x000fe20000000016 */
[----:B------:R-:W2:Y:S01]  /*0220*/  @!P0 LDG.E.U16 R12, desc[UR4][R6.64] ;  /* 0x00000004060c8981 */ /* 0x000ea2000c1e1500 */
[----:B------:R-:W-:-:S02]  /*0230*/  @!P1 VIADD R23, R23, 0x80 ;  /* 0x0000008017179836 */ /* 0x000fc40000000000 */
[----:B---3--:R-:W-:-:S05]  /*0240*/  @!P1 IMAD.WIDE.U32 R8, R27, 0x2, R8 ;  /* 0x000000021b089825 */ /* 0x008fca00078e0008 */
[----:B------:R0:W3:Y:S01]  /*0250*/  @!P1 LDG.E.U16 R11, desc[UR4][R8.64] ;  /* 0x00000004080b9981 */ /* 0x0000e2000c1e1500 */
[----:B-1----:R-:W-:-:S05]  /*0260*/  @!P1 IMAD.WIDE.U32 R24, R27, 0x2, R2 ;  /* 0x000000021b189825 */ /* 0x002fca00078e0002 */
[----:B------:R1:W3:Y:S01]  /*0270*/  @!P1 LDG.E.U16 R22, desc[UR4][R24.64] ;  /* 0x0000000418169981 */ /* 0x0002e2000c1e1500 */
[----:B------:R-:W-:Y:S01]  /*0280*/  ISETP.GE.AND P0, PT, R23, R10, PT ;  /* 0x0000000a1700720c */ /* 0x000fe20003f06270 */
[----:B0-----:R-:W-:-:S12]  /*0290*/  VIADD R9, R19, 0x80 ;  /* 0x0000008013097836 */ /* 0x001fd80000000000 */
[----:B------:R-:W0:Y:S01]  /*02a0*/  @!P0 LDC.64 R2, c[0x0][0x230] ;  /* 0x00008c00ff028b82 */ /* 0x000e220000000a00 */
[----:B------:R-:W-:Y:S01]  /*02b0*/  ISETP.GE.AND P3, PT, R9, R10, PT ;  /* 0x0000000a0900720c */ /* 0x000fe20003f66270 */
[----:B------:R-:W-:-:S06]  /*02c0*/  @!P0 IMAD R27, R0, 0x200, R23 ;  /* 0x00000200001b8824 */ /* 0x000fcc00078e0217 */
[----:B------:R-:W1:Y:S08]  /*02d0*/  @!P0 LDC.64 R20, c[0x0][0x238] ;  /* 0x00008e00ff148b82 */ /* 0x000e700000000a00 */
[----:B------:R-:W2:Y:S01]  /*02e0*/  @!P3 LDC.64 R4, c[0x0][0x218] ;  /* 0x00008600ff04bb82 */ /* 0x000ea20000000a00 */
[----:B0-----:R-:W-:-:S07]  /*02f0*/  @!P0 IMAD.WIDE.U32 R6, R27, 0x2, R2 ;  /* 0x000000021b068825 */ /* 0x001fce00078e0002 */
[----:B------:R-:W0:Y:S01]  /*0300*/  @!P2 LDC.64 R2, c[0x0][0x218] ;  /* 0x00008600ff02ab82 */ /* 0x000e220000000a00 */
[----:B------:R-:W-:Y:S01]  /*0310*/  PRMT R23, RZ, 0x7610, R23 ;  /* 0x00007610ff177816 */ /* 0x000fe20000000017 */
[----:B-1----:R-:W-:Y:S01]  /*0320*/  VIADD R25, R19, 0x100 ;  /* 0x0000010013197836 */ /* 0x002fe20000000000 */
[----:B------:R-:W-:Y:S01]  /*0330*/  PRMT R8, RZ, 0x7610, R8 ;  /* 0x00007610ff087816 */ /* 0x000fe20000000008 */
[----:B------:R-:W-:-:S03]  /*0340*/  @!P0 IMAD.WIDE.U32 R20, R27, 0x2, R20 ;  /* 0x000000021b148825 */ /* 0x000fc600078e0014 */
[----:B------:R-:W-:Y:S02]  /*0350*/  ISETP.GE.AND P4, PT, R25, R10, PT ;  /* 0x0000000a1900720c */ /* 0x000fe40003f86270 */
[----:B------:R1:W5:Y:S04]  /*0360*/  @!P0 LDG.E.U16 R8, desc[UR4][R6.64] ;  /* 0x0000000406088981 */ /* 0x000368000c1e1500 */
[----:B------:R0:W5:Y:S01]  /*0370*/  @!P0 LDG.E.U16 R23, desc[UR4][R20.64] ;  /* 0x0000000414178981 */ /* 0x000162000c1e1500 */
[----:B-1----:R-:W-:Y:S01]  /*0380*/  VIADD R7, R19, 0x180 ;  /* 0x0000018013077836 */ /* 0x002fe20000000000 */
[----:B------:R-:W-:Y:S01]  /*0390*/  BSSY B0, `(.L_x_829) ;  /* 0x000002a000007945 */ /* 0x000fe20003800000 */
[----:B----4-:R-:W-:-:S05]  /*03a0*/  @!P2 IMAD.U32 R15, R15, 0x10000, RZ ;  /* 0x000100000f0fa824 */ /* 0x010fca00078e00ff */
[C---:B0-----:R-:W-:Y:S02]  /*03b0*/  @!P2 FSETP.GTU.FTZ.AND P0, PT, R15.reuse, R2, PT ;  /* 0x000000020f00a20b */ /* 0x041fe40003f1c000 */
[----:B------:R-:W-:Y:S02]  /*03c0*/  @!P2 FSETP.GE.FTZ.AND P5, PT, R15, R3, PT ;  /* 0x000000030f00a20b */ /* 0x000fe40003fb6000 */
[----:B------:R-:W0:Y:S02]  /*03d0*/  @!P4 LDC.64 R2, c[0x0][0x218] ;  /* 0x00008600ff02cb82 */ /* 0x000e240000000a00 */
[----:B------:R-:W-:Y:S01]  /*03e0*/  @!P2 PLOP3.LUT P0, PT, P0, P5, PT, 0x20, 0x0 ;  /* 0x000000000000a81c */ /* 0x000fe2000070a470 */
[----:B--2---:R-:W-:-:S05]  /*03f0*/  @!P3 IMAD.U32 R18, R18, 0x10000, RZ ;  /* 0x000100001212b824 */ /* 0x004fca00078e00ff */
[C---:B------:R-:W-:Y:S02]  /*0400*/  @!P3 FSETP.GTU.FTZ.AND P1, PT, R18.reuse, R4, PT ;  /* 0x000000041200b20b */ /* 0x040fe40003f3c000 */
[----:B------:R-:W-:Y:S02]  /*0410*/  @!P3 FSETP.GE.FTZ.AND P5, PT, R18, R5, PT ;  /* 0x000000051200b20b */ /* 0x000fe40003fb6000 */
[----:B------:R-:W1:Y:S01]  /*0420*/  @!P2 LDC.64 R4, c[0x0][0x228] ;  /* 0x00008a00ff04ab82 */ /* 0x000e620000000a00 */
[----:B------:R-:W-:Y:S01]  /*0430*/  @!P2 IMAD.U32 R17, R17, 0x10000, RZ ;  /* 0x000100001111a824 */ /* 0x000fe200078e00ff */
[----:B------:R-:W-:Y:S02]  /*0440*/  @!P3 PLOP3.LUT P1, PT, P1, P5, PT, 0x20, 0x0 ;  /* 0x000000000000b81c */ /* 0x000fe40000f2a470 */
[----:B------:R-:W-:Y:S02]  /*0450*/  ISETP.GE.AND P5, PT, R7, R10, PT ;  /* 0x0000000a0700720c */ /* 0x000fe40003fa6270 */
[----:B------:R-:W-:-:S02]  /*0460*/  @!P2 LEA R15, R0, R19, 0x9 ;  /* 0x00000013000fa211 */ /* 0x000fc400078e48ff */
[----:B------:R-:W-:Y:S01]  /*0470*/  @!P2 FSEL R17, R17, RZ, P0 ;  /* 0x000000ff1111a208 */ /* 0x000fe20000000000 */
[----:B------:R-:W-:Y:S02]  /*0480*/  @!P3 IMAD.U32 R12, R12, 0x10000, RZ ;  /* 0x000100000c0cb824 */ /* 0x000fe400078e00ff */
[----:B---3--:R-:W-:Y:S01]  /*0490*/  @!P4 IMAD.U32 R11, R11, 0x10000, RZ ;  /* 0x000100000b0bc824 */ /* 0x008fe200078e00ff */
[----:B------:R-:W-:Y:S01]  /*04a0*/  @!P2 F2FP.BF16.F32.PACK_AB R16, RZ, R17 ;  /* 0x00000011ff10a23e */ /* 0x000fe200000010ff */
[----:B------:R-:W-:Y:S01]  /*04b0*/  @!P2 IMAD.MOV.U32 R19, RZ, RZ, R9 ;  /* 0x000000ffff13a224 */ /* 0x000fe200078e0009 */
[----:B------:R-:W-:-:S03]  /*04c0*/  @!P3 FSEL R12, R12, RZ, P1 ;  /* 0x000000ff0c0cb208 */ /* 0x000fc60000800000 */
[----:B------:R-:W2:Y:S01]  /*04d0*/  @!P5 LDC.64 R6, c[0x0][0x218] ;  /* 0x00008600ff06db82 */ /* 0x000ea20000000a00 */
[----:B0-----:R-:W-:Y:S01]  /*04e0*/  @!P4 FSETP.GTU.FTZ.AND P0, PT, R11, R2, PT ;  /* 0x000000020b00c20b */ /* 0x001fe20003f1c000 */
[----:B-1----:R-:W-:Y:S01]  /*04f0*/  @!P2 IMAD.WIDE.U32 R4, R15, 0x2, R4 ;  /* 0x000000020f04a825 */ /* 0x002fe200078e0004 */
[----:B------:R-:W-:-:S04]  /*0500*/  @!P4 FSETP.GE.FTZ.AND P1, PT, R11, R3, PT ;  /* 0x000000030b00c20b */ /* 0x000fc80003f36000 */
[----:B------:R0:W-:Y:S01]  /*0510*/  @!P2 STG.E.U16 desc[UR4][R4.64], R16 ;  /* 0x000000100400a986 */ /* 0x0001e2000c101504 */
[----:B------:R-:W-:Y:S02]  /*0520*/  @!P4 PLOP3.LUT P0, PT, P0, P1, PT, 0x20, 0x0 ;  /* 0x000000000000c81c */ /* 0x000fe40000702470 */
[----:B------:R-:W-:Y:S01]  /*0530*/  ISETP.GE.AND P1, PT, R19, R10, PT ;  /* 0x0000000a1300720c */ /* 0x000fe20003f26270 */
[----:B------:R-:W-:Y:S01]  /*0540*/  @!P4 IMAD.U32 R22, R22, 0x10000, RZ ;  /* 0x000100001616c824 */ /* 0x000fe200078e00ff */
[----:B------:R-:W-:-:S04]  /*0550*/  @!P3 F2FP.BF16.F32.PACK_AB R13, RZ, R12 ;  /* 0x0000000cff0db23e */ /* 0x000fc800000010ff */
[----:B------:R-:W-:-:S04]  /*0560*/  @!P4 FSEL R22, R22, RZ, P0 ;  /* 0x000000ff1616c208 */ /* 0x000fc80000000000 */
[----:B------:R-:W-:-:S03]  /*0570*/  @!P4 F2FP.BF16.F32.PACK_AB R14, RZ, R22 ;  /* 0x00000016ff0ec23e */ /* 0x000fc600000010ff */
[----:B0-----:R-:W-:Y:S05]  /*0580*/  @P1 BRA `(.L_x_830) ;  /* 0x0000000000281947 */ /* 0x001fea0003800000 */
[----:B------:R-:W0:Y:S01]  /*0590*/  LDC.64 R4, c[0x0][0x228] ;  /* 0x00008a00ff047b82 */ /* 0x000e220000000a00 */
[----:B------:R-:W-:Y:S01]  /*05a0*/  IMAD R3, R0, 0x200, R19 ;  /* 0x0000020000037824 */ /* 0x000fe200078e0213 */
[----:B------:R-:W-:-:S04]  /*05b0*/  IADD3 R19, R19, 0x80, RZ ;  /* 0x0000008013137810 */ /* 0x000fc80007ffe0ff */
[----:B------:R-:W-:-:S13]  /*05c0*/  ISETP.GE.AND P0, PT, R19, R10, PT ;  /* 0x0000000a1300720c */ /* 0x000fda0003f06270 */
[----:B------:R-:W-:Y:S02]  /*05d0*/  @!P0 IMAD R9, R0, 0x200, R19 ;  /* 0x0000020000098824 */ /* 0x000fe400078e0213 */
[----:B------:R-:W-:Y:S02]  /*05e0*/  @!P0 VIADD R19, R19, 0x80 ;  /* 0x0000008013138836 */ /* 0x000fe40000000000 */
[----:B0-----:R-:W-:-:S04]  /*05f0*/  IMAD.WIDE.U32 R2, R3, 0x2, R4 ;  /* 0x0000000203027825 */ /* 0x001fc800078e0004 */
[----:B------:R-:W-:Y:S01]  /*0600*/  @!P0 IMAD.WIDE.U32 R4, R9, 0x2, R4 ;  /* 0x0000000209048825 */ /* 0x000fe200078e0004 */
[----:B------:R0:W-:Y:S04]  /*0610*/  STG.E.U16 desc[UR4][R2.64], R13 ;  /* 0x0000000d02007986 */ /* 0x0001e8000c101504 */
[----:B------:R0:W-:Y:S02]  /*0620*/  @!P0 STG.E.U16 desc[UR4][R4.64], R14 ;  /* 0x0000000e04008986 */ /* 0x0001e4000c101504 */
.L_x_830:
[----:B------:R-:W-:Y:S05]  /*0630*/  BSYNC B0 ;  /* 0x0000000000007941 */ /* 0x000fea0003800000 */
.L_x_829:
[----:B------:R-:W-:-:S13]  /*0640*/  ISETP.GE.AND P0, PT, R19, R10, PT ;  /* 0x0000000a1300720c */ /* 0x000fda0003f06270 */
[----:B------:R-:W-:Y:S05]  /*0650*/  @P0 EXIT ;  /* 0x000000000000094d */ /* 0x000fea0003800000 */
[----:B0-----:R-:W0:Y:S01]  /*0660*/  LDC.64 R2, c[0x0][0x228] ;  /* 0x00008a00ff027b82 */ /* 0x001e220000000a00 */
[----:B-----5:R-:W-:Y:S02]  /*0670*/  @!P5 IMAD.U32 R23, R23, 0x10000, RZ ;  /* 0x000100001717d824 */ /* 0x020fe400078e00ff */
[----:B------:R-:W-:Y:S02]  /*0680*/  @!P5 IMAD.U32 R8, R8, 0x10000, RZ ;  /* 0x000100000808d824 */ /* 0x000fe400078e00ff */
[----:B------:R-:W-:Y:S01]  /*0690*/  IMAD R19, R0, 0x200, R19 ;  /* 0x0000020000137824 */ /* 0x000fe200078e0213 */
[C---:B--2---:R-:W-:Y:S02]  /*06a0*/  @!P5 FSETP.GTU.FTZ.AND P0, PT, R23.reuse, R6, PT ;  /* 0x000000061700d20b */ /* 0x044fe40003f1c000 */
[----:B------:R-:W-:-:S04]  /*06b0*/  @!P5 FSETP.GE.FTZ.AND P1, PT, R23, R7, PT ;  /* 0x000000071700d20b */ /* 0x000fc80003f36000 */
[----:B------:R-:W-:-:S04]  /*06c0*/  @!P5 PLOP3.LUT P0, PT, P0, P1, PT, 0x20, 0x0 ;  /* 0x000000000000d81c */ /* 0x000fc80000702470 */
[----:B------:R-:W-:-:S04]  /*06d0*/  @!P5 FSEL R8, R8, RZ, P0 ;  /* 0x000000ff0808d208 */ /* 0x000fc80000000000 */
[----:B------:R-:W-:Y:S01]  /*06e0*/  @!P5 F2FP.BF16.F32.PACK_AB R4, RZ, R8 ;  /* 0x00000008ff04d23e */ /* 0x000fe200000010ff */
[----:B0-----:R-:W-:-:S05]  /*06f0*/  IMAD.WIDE.U32 R2, R19, 0x2, R2 ;  /* 0x0000000213027825 */ /* 0x001fca00078e0002 */
[----:B------:R-:W-:Y:S01]  /*0700*/  STG.E.U16 desc[UR4][R2.64], R4 ;  /* 0x0000000402007986 */ /* 0x000fe2000c101504 */
[----:B------:R-:W-:Y:S05]  /*0710*/  EXIT ;  /* 0x000000000000794d */ /* 0x000fea0003800000 */
.L_x_831:
        /* <DEDUP_REMOVED lines=14> */
.L_x_3350:


//--------------------- .text._ZN2at6native29vectorized_elementwise_kernelILi2EZZZNS0_65_GLOBAL__N__eb3311e5_27_ActivationHardtanhKernel_cu_9e10b42f_293424hardtanh_backward_kernelERNS_14TensorIteratorERKN3c106ScalarES8_ENKUlvE_clEvENKUlvE2_clEvEUlNS5_8BFloat16ESB_E_St5arrayIPcLm3EEEEviT0_T1_ --------------------------
	.section	.text._ZN2at6native29vectorized_elementwise_kernelILi2EZZZNS0_65_GLOBAL__N__eb3311e5_27_ActivationHardtanhKernel_cu_9e10b42f_293424hardtanh_backward_kernelERNS_14TensorIteratorERKN3c106ScalarES8_ENKUlvE_clEvENKUlvE2_clEvEUlNS5_8BFloat16ESB_E_St5arrayIPcLm3EEEEviT0_T1_,"ax",@progbits
	.align	128
        .global         _ZN2at6native29vectorized_elementwise_kernelILi2EZZZNS0_65_GLOBAL__N__eb3311e5_27_ActivationHardtanhKernel_cu_9e10b42f_293424hardtanh_backward_kernelERNS_14TensorIteratorERKN3c106ScalarES8_ENKUlvE_clEvENKUlvE2_clEvEUlNS5_8BFloat16ESB_E_St5arrayIPcLm3EEEEviT0_T1_
        .type           _ZN2at6native29vectorized_elementwise_kernelILi2EZZZNS0_65_GLOBAL__N__eb3311e5_27_ActivationHardtanhKernel_cu_9e10b42f_293424hardtanh_backward_kernelERNS_14TensorIteratorERKN3c106ScalarES8_ENKUlvE_clEvENKUlvE2_clEvEUlNS5_8BFloat16ESB_E_St5arrayIPcLm3EEEEviT0_T1_,@function
        .size           _ZN2at6native29vectorized_elementwise_kernelILi2EZZZNS0_65_GLOBAL__N__eb3311e5_27_ActivationHardtanhKernel_cu_9e10b42f_293424hardtanh_backward_kernelERNS_14TensorIteratorERKN3c106ScalarES8_ENKUlvE_clEvENKUlvE2_clEvEUlNS5_8BFloat16ESB_E_St5arrayIPcLm3EEEEviT0_T1_,(.L_x_3351 - _ZN2at6native29vectorized_elementwise_kernelILi2EZZZNS0_65_GLOBAL__N__eb3311e5_27_ActivationHardtanhKernel_cu_9e10b42f_293424hardtanh_backward_kernelERNS_14TensorIteratorERKN3c106ScalarES8_ENKUlvE_clEvENKUlvE2_clEvEUlNS5_8BFloat16ESB_E_St5arrayIPcLm3EEEEviT0_T1_)
        .other          _ZN2at6native29vectorized_elementwise_kernelILi2EZZZNS0_65_GLOBAL__N__eb3311e5_27_ActivationHardtanhKernel_cu_9e10b42f_293424hardtanh_backward_kernelERNS_14TensorIteratorERKN3c106ScalarES8_ENKUlvE_clEvENKUlvE2_clEvEUlNS5_8BFloat16ESB_E_St5arrayIPcLm3EEEEviT0_T1_,@"STO_CUDA_ENTRY STV_DEFAULT"
_ZN2at6native29vectorized_elementwise_kernelILi2EZZZNS0_65_GLOBAL__N__eb3311e5_27_ActivationHardtanhKernel_cu_9e10b42f_293424hardtanh_backward_kernelERNS_14TensorIteratorERKN3c106ScalarES8_ENKUlvE_clEvENKUlvE2_clEvEUlNS5_8BFloat16ESB_E_St5arrayIPcLm3EEEEviT0_T1_:
.text._ZN2at6native29vectorized_elementwise_kernelILi2EZZZNS0_65_GLOBAL__N__eb3311e5_27_ActivationHardtanhKernel_cu_9e10b42f_293424hardtanh_backward_kernelERNS_14TensorIteratorERKN3c106ScalarES8_ENKUlvE_clEvENKUlvE2_clEvEUlNS5_8BFloat16ESB_E_St5arrayIPcLm3EEEEviT0_T1_:
[----:B------:R-:W-:Y:S01]  /*0000*/  LDC R1, c[0x0][0x28] ;  /* 0x00000a00ff017b82 */ /* 0x000fe20000000800 */
[----:B------:R-:W0:Y:S01]  /*0010*/  S2R R0, SR_CTAID.X ;  /* 0x0000000000007919 */ /* 0x000e220000002500 */
[----:B------:R-:W-:Y:S01]  /*0020*/  ULDC UR4, c[0x0][0x210] ;  /* 0x0000840000047ab9 */ /* 0x000fe20000000800 */
[----:B0-----:R-:W-:-:S05]  /*0030*/  IMAD.SHL.U32 R0, R0, 0x400, RZ ;  /* 0x0000040000007824 */ /* 0x001fca00078e00ff */
[----:B------:R-:W-:Y:S01]  /*0040*/  IADD3 R2, -R0, UR4, RZ ;  /* 0x0000000400027c10 */ /* 0x000fe2000fffe1ff */
[----:B------:R-:W-:-:S03]  /*0050*/  ULDC.64 UR4, c[0x0][0x208] ;  /* 0x0000820000047ab9 */ /* 0x000fc60000000a00 */
[----:B------:R-:W-:-:S13]  /*0060*/  ISETP.GE.U32.AND P0, PT, R2, 0x400, PT ;  /* 0x000004000200780c */ /* 0x000fda0003f06070 */
[----:B------:R-:W-:Y:S05]  /*0070*/  @!P0 BRA `(.L_x_832) ;  /* 0x0000000400508947 */ /* 0x000fea0003800000 */
[----:B------:R-:W0:Y:S01]  /*0080*/  S2R R2, SR_TID.X ;  /* 0x0000000000027919 */ /* 0x000e220000002100 */
[----:B------:R-:W1:Y:S01]  /*0090*/  LDC.64 R4, c[0x0][0x238] ;  /* 0x00008e00ff047b82 */ /* 0x000e620000000a00 */
[----:B------:R-:W-:-:S07]  /*00a0*/  ULDC.64 UR6, c[0x0][0x218] ;  /* 0x0000860000067ab9 */ /* 0x000fce0000000a00 */
[----:B------:R-:W2:Y:S01]  /*00b0*/  LDC.64 R6, c[0x0][0x230] ;  /* 0x00008c00ff067b82 */ /* 0x000ea20000000a00 */
[----:B-1----:R-:W-:-:S04]  /*00c0*/  IMAD.WIDE R4, R0, 0x2, R4 ;  /* 0x0000000200047825 */ /* 0x002fc800078e0204 */
[----:B0-----:R-:W-:-:S04]  /*00d0*/  IMAD.WIDE.U32 R12, R2, 0x4, R4 ;  /* 0x00000004020c7825 */ /* 0x001fc800078e0004 */
[----:B--2---:R-:W-:Y:S01]  /*00e0*/  IMAD.WIDE R4, R0, 0x2, R6 ;  /* 0x0000000200047825 */ /* 0x004fe200078e0206 */
[----:B------:R-:W2:Y:S04]  /*00f0*/  LDG.E R14, desc[UR4][R12.64] ;  /* 0x000000040c0e7981 */ /* 0x000ea8000c1e1900 */
[----:B------:R-:W3:Y:S01]  /*0100*/  LDG.E R16, desc[UR4][R12.64+0x200] ;  /* 0x000200040c107981 */ /* 0x000ee2000c1e1900 */
[----:B------:R-:W-:Y:S02]  /*0110*/  IMAD.WIDE.U32 R10, R2, 0x4, R4 ;  /* 0x00000004020a7825 */ /* 0x000fe400078e0004 */
[----:B------:R-:W0:Y:S01]  /*0120*/  LDC.64 R4, c[0x0][0x228] ;  /* 0x00008a00ff047b82 */ /* 0x000e220000000a00 */
[----:B------:R-:W4:Y:S04]  /*0130*/  LDG.E R17, desc[UR4][R12.64+0x400] ;  /* 0x000400040c117981 */ /* 0x000f28000c1e1900 */
[----:B------:R-:W5:Y:S04]  /*0140*/  LDG.E R15, desc[UR4][R10.64] ;  /* 0x000000040a0f7981 */ /* 0x000f68000c1e1900 */
[----:B------:R3:W4:Y:S04]  /*0150*/  LDG.E R9, desc[UR4][R12.64+0x600] ;  /* 0x000600040c097981 */ /* 0x000728000c1e1900 */
[----:B------:R-:W4:Y:S04]  /*0160*/  LDG.E R7, desc[UR4][R10.64+0x200] ;  /* 0x000200040a077981 */ /* 0x000f28000c1e1900 */
[----:B------:R-:W4:Y:S04]  /*0170*/  LDG.E R6, desc[UR4][R10.64+0x400] ;  /* 0x000400040a067981 */ /* 0x000f28000c1e1900 */
[----:B------:R1:W4:Y:S01]  /*0180*/  LDG.E R3, desc[UR4][R10.64+0x600] ;  /* 0x000600040a037981 */ /* 0x000322000c1e1900 */
[----:B0-----:R-:W-:-:S04]  /*0190*/  IMAD.WIDE.U32 R4, R0, 0x2, R4 ;  /* 0x0000000200047825 */ /* 0x001fc800078e0004 */
[----:B------:R-:W-:Y:S01]  /*01a0*/  IMAD.WIDE R4, R2, 0x4, R4 ;  /* 0x0000000402047825 */ /* 0x000fe200078e0204 */
[----:B--2---:R-:W-:-:S03]  /*01b0*/  PRMT R8, R14, 0x7632, R8 ;  /* 0x000076320e087816 */ /* 0x004fc60000000008 */
[----:B------:R-:W-:Y:S02]  /*01c0*/  IMAD.U32 R14, R14, 0x10000, RZ ;  /* 0x000100000e0e7824 */ /* 0x000fe400078e00ff */
[----:B------:R-:W-:-:S03]  /*01d0*/  IMAD.U32 R8, R8, 0x10000, RZ ;  /* 0x0001000008087824 */ /* 0x000fc600078e00ff */
[C---:B------:R-:W-:Y:S02]  /*01e0*/  FSETP.GTU.FTZ.AND P1, PT, R14.reuse, UR6, PT ;  /* 0x000000060e007c0b */ /* 0x040fe4000bf3c000 */
[----:B------:R-:W-:Y:S02]  /*01f0*/  FSETP.GE.FTZ.AND P2, PT, R14, UR7, PT ;  /* 0x000000070e007c0b */ /* 0x000fe4000bf56000 */
[C---:B------:R-:W-:Y:S02]  /*0200*/  FSETP.GTU.FTZ.AND P3, PT, R8.reuse, UR6, PT ;  /* 0x0000000608007c0b */ /* 0x040fe4000bf7c000 */
[----:B------:R-:W-:Y:S02]  /*0210*/  FSETP.GE.FTZ.AND P4, PT, R8, UR7, PT ;  /* 0x0000000708007c0b */ /* 0x000fe4000bf96000 */
[C---:B-----5:R-:W-:Y:S02]  /*0220*/  PRMT R8, R15.reuse, 0x7632, R8 ;  /* 0x000076320f087816 */ /* 0x060fe40000000008 */
[----:B---3--:R-:W-:Y:S01]  /*0230*/  PRMT R12, R16, 0x7632, R12 ;  /* 0x00007632100c7816 */ /* 0x008fe2000000000c */
[----:B-1----:R-:W-:Y:S01]  /*0240*/  IMAD.U32 R10, R15, 0x10000, RZ ;  /* 0x000100000f0a7824 */ /* 0x002fe200078e00ff */
[----:B------:R-:W-:Y:S01]  /*0250*/  PLOP3.LUT P2, PT, P1, P2, PT, 0x20, 0x0 ;  /* 0x000000000000781c */ /* 0x000fe20000f44470 */
[----:B------:R-:W-:Y:S01]  /*0260*/  IMAD.U32 R11, R8, 0x10000, RZ ;  /* 0x00010000080b7824 */ /* 0x000fe200078e00ff */
[----:B------:R-:W-:Y:S01]  /*0270*/  PLOP3.LUT P4, PT, P3, P4, PT, 0x20, 0x0 ;  /* 0x000000000000781c */ /* 0x000fe20001f88470 */
[----:B------:R-:W-:Y:S01]  /*0280*/  IMAD.U32 R12, R12, 0x10000, RZ ;  /* 0x000100000c0c7824 */ /* 0x000fe200078e00ff */
[----:B------:R-:W-:Y:S01]  /*0290*/  FSEL R8, R10, RZ, P2 ;  /* 0x000000ff0a087208 */ /* 0x000fe20001000000 */
[----:B------:R-:W-:Y:S01]  /*02a0*/  IMAD.U32 R13, R16, 0x10000, RZ ;  /* 0x00010000100d7824 */ /* 0x000fe200078e00ff */
[----:B----4-:R-:W-:-:S02]  /*02b0*/  PRMT R10, R17, 0x7632, R10 ;  /* 0x00007632110a7816 */ /* 0x010fc4000000000a */
[----:B------:R-:W-:Y:S02]  /*02c0*/  FSEL R11, R11, RZ, P4 ;  /* 0x000000ff0b0b7208 */ /* 0x000fe40002000000 */
[C---:B------:R-:W-:Y:S02]  /*02d0*/  FSETP.GTU.FTZ.AND P3, PT, R12.reuse, UR6, PT ;  /* 0x000000060c007c0b */ /* 0x040fe4000bf7c000 */
[----:B------:R-:W-:Y:S01]  /*02e0*/  FSETP.GE.FTZ.AND P4, PT, R12, UR7, PT ;  /* 0x000000070c007c0b */ /* 0x000fe2000bf96000 */
[----:B------:R-:W-:Y:S01]  /*02f0*/  IMAD.U32 R12, R17, 0x10000, RZ ;  /* 0x00010000110c7824 */ /* 0x000fe200078e00ff */
[C---:B------:R-:W-:Y:S01]  /*0300*/  FSETP.GTU.FTZ.AND P0, PT, R13.reuse, UR6, PT ;  /* 0x000000060d007c0b */ /* 0x040fe2000bf1c000 */
[----:B------:R-:W-:Y:S01]  /*0310*/  IMAD.U32 R10, R10, 0x10000, RZ ;  /* 0x000100000a0a7824 */ /* 0x000fe200078e00ff */
[----:B------:R-:W-:Y:S02]  /*0320*/  FSETP.GE.FTZ.AND P1, PT, R13, UR7, PT ;  /* 0x000000070d007c0b */ /* 0x000fe4000bf36000 */
[----:B------:R-:W-:-:S02]  /*0330*/  PRMT R0, R9, 0x7632, R0 ;  /* 0x0000763209007816 */ /* 0x000fc40000000000 */
[C---:B------:R-:W-:Y:S02]  /*0340*/  FSETP.GTU.FTZ.AND P5, PT, R12.reuse, UR6, PT ;  /* 0x000000060c007c0b */ /* 0x040fe4000bfbc000 */
[----:B------:R-:W-:Y:S02]  /*0350*/  FSETP.GE.FTZ.AND P6, PT, R12, UR7, PT ;  /* 0x000000070c007c0b */ /* 0x000fe4000bfd6000 */
[----:B------:R-:W-:Y:S01]  /*0360*/  F2FP.BF16.F32.PACK_AB R8, R11, R8 ;  /* 0x000000080b08723e */ /* 0x000fe200000010ff */
[----:B------:R-:W-:Y:S01]  /*0370*/  IMAD.U32 R11, R9, 0x10000, RZ ;  /* 0x00010000090b7824 */ /* 0x000fe200078e00ff */
[----:B------:R-:W-:Y:S01]  /*0380*/  PLOP3.LUT P0, PT, P0, P1, PT, 0x20, 0x0 ;  /* 0x000000000000781c */ /* 0x000fe20000702470 */
[----:B------:R-:W-:Y:S01]  /*0390*/  IMAD.U32 R9, R6, 0x10000, RZ ;  /* 0x0001000006097824 */ /* 0x000fe200078e00ff */
[C---:B------:R-:W-:Y:S02]  /*03a0*/  FSETP.GTU.FTZ.AND P1, PT, R10.reuse, UR6, PT ;  /* 0x000000060a007c0b */ /* 0x040fe4000bf3c000 */
[----:B------:R-:W-:Y:S01]  /*03b0*/  FSETP.GE.FTZ.AND P2, PT, R10, UR7, PT ;  /* 0x000000070a007c0b */ /* 0x000fe2000bf56000 */
[C---:B------:R-:W-:Y:S01]  /*03c0*/  IMAD.U32 R10, R7.reuse, 0x10000, RZ ;  /* 0x00010000070a7824 */ /* 0x040fe200078e00ff */
[----:B------:R-:W-:Y:S01]  /*03d0*/  PLOP3.LUT P5, PT, P5, P6, PT, 0x20, 0x0 ;  /* 0x000000000000781c */ /* 0x000fe20002fac470 */
[----:B------:R-:W-:Y:S01]  /*03e0*/  IMAD.U32 R0, R0, 0x10000, RZ ;  /* 0x0001000000007824 */ /* 0x000fe200078e00ff */
[----:B------:R-:W-:-:S02]  /*03f0*/  PRMT R7, R7, 0x7632, R7 ;  /* 0x0000763207077816 */ /* 0x000fc40000000007 */
[----:B------:R-:W-:Y:S02]  /*0400*/  FSEL R10, R10, RZ, P0 ;  /* 0x000000ff0a0a7208 */ /* 0x000fe40000000000 */
[----:B------:R-:W-:Y:S02]  /*0410*/  FSEL R9, R9, RZ, P5 ;  /* 0x000000ff09097208 */ /* 0x000fe40002800000 */
[C---:B------:R-:W-:Y:S02]  /*0420*/  FSETP.GTU.FTZ.AND P0, PT, R0.reuse, UR6, PT ;  /* 0x0000000600007c0b */ /* 0x040fe4000bf1c000 */
[----:B------:R-:W-:Y:S02]  /*0430*/  FSETP.GE.FTZ.AND P5, PT, R0, UR7, PT ;  /* 0x0000000700007c0b */ /* 0x000fe4000bfb6000 */
[----:B------:R-:W-:Y:S02]  /*0440*/  PRMT R6, R6, 0x7632, R6 ;  /* 0x0000763206067816 */ /* 0x000fe40000000006 */
[----:B------:R-:W-:-:S02]  /*0450*/  PRMT R0, R3, 0x7632, R0 ;  /* 0x0000763203007816 */ /* 0x000fc40000000000 */
[----:B------:R-:W-:Y:S02]  /*0460*/  PLOP3.LUT P3, PT, P3, P4, PT, 0x20, 0x0 ;  /* 0x000000000000781c */ /* 0x000fe40001f68470 */
[C---:B------:R-:W-:Y:S02]  /*0470*/  FSETP.GTU.FTZ.AND P4, PT, R11.reuse, UR6, PT ;  /* 0x000000060b007c0b */ /* 0x040fe4000bf9c000 */
[----:B------:R-:W-:Y:S01]  /*0480*/  FSETP.GE.FTZ.AND P6, PT, R11, UR7, PT ;  /* 0x000000070b007c0b */ /* 0x000fe2000bfd6000 */
[----:B------:R-:W-:Y:S01]  /*0490*/  IMAD.U32 R3, R3, 0x10000, RZ ;  /* 0x0001000003037824 */ /* 0x000fe200078e00ff */
[----:B------:R-:W-:Y:S01]  /*04a0*/  PLOP3.LUT P1, PT, P1, P2, PT, 0x20, 0x0 ;  /* 0x000000000000781c */ /* 0x000fe20000f24470 */
[----:B------:R-:W-:Y:S01]  /*04b0*/  IMAD.U32 R7, R7, 0x10000, RZ ;  /* 0x0001000007077824 */ /* 0x000fe200078e00ff */
[----:B------:R-:W-:Y:S01]  /*04c0*/  PLOP3.LUT P4, PT, P4, P6, PT, 0x20, 0x0 ;  /* 0x000000000000781c */ /* 0x000fe2000278c470 */
[----:B------:R-:W-:Y:S01]  /*04d0*/  IMAD.U32 R6, R6, 0x10000, RZ ;  /* 0x0001000006067824 */ /* 0x000fe200078e00ff */
[----:B------:R-:W-:Y:S01]  /*04e0*/  PLOP3.LUT P0, PT, P0, P5, PT, 0x20, 0x0 ;  /* 0x000000000000781c */ /* 0x000fe2000070a470 */
[----:B------:R-:W-:Y:S01]  /*04f0*/  IMAD.U32 R0, R0, 0x10000, RZ ;  /* 0x0001000000007824 */ /* 0x000fe200078e00ff */
[----:B------:R-:W-:-:S02]  /*0500*/  FSEL R3, R3, RZ, P4 ;  /* 0x000000ff03037208 */ /* 0x000fc40002000000 */
[----:B------:R-:W-:Y:S02]  /*0510*/  FSEL R7, R7, RZ, P3 ;  /* 0x000000ff07077208 */ /* 0x000fe40001800000 */
[----:B------:R-:W-:Y:S02]  /*0520*/  FSEL R6, R6, RZ, P1 ;  /* 0x000000ff06067208 */ /* 0x000fe40000800000 */
[----:B------:R-:W-:Y:S02]  /*0530*/  FSEL R0, R0, RZ, P0 ;  /* 0x000000ff00007208 */ /* 0x000fe40000000000 */
[----:B------:R-:W-:Y:S02]  /*0540*/  F2FP.BF16.F32.PACK_AB R7, R7, R10 ;  /* 0x0000000a0707723e */ /* 0x000fe400000010ff */
[----:B------:R-:W-:Y:S02]  /*0550*/  F2FP.BF16.F32.PACK_AB R9, R6, R9 ;  /* 0x000000090609723e */ /* 0x000fe400000010ff */
[----:B------:R-:W-:Y:S01]  /*0560*/  F2FP.BF16.F32.PACK_AB R3, R0, R3 ;  /* 0x000000030003723e */ /* 0x000fe200000010ff */
[----:B------:R-:W-:Y:S04]  /*0570*/  STG.E desc[UR4][R4.64], R8 ;  /* 0x0000000804007986 */ /* 0x000fe8000c101904 */
[----:B------:R-:W-:Y:S04]  /*0580*/  STG.E desc[UR4][R4.64+0x200], R7 ;  /* 0x0002000704007986 */ /* 0x000fe8000c101904 */
[----:B------:R-:W-:Y:S04]  /*0590*/  STG.E desc[UR4][R4.64+0x400], R9 ;  /* 0x0004000904007986 */ /* 0x000fe8000c101904 */
[----:B------:R-:W-:Y:S01]  /*05a0*/  STG.E desc[UR4][R4.64+0x600], R3 ;  /* 0x0006000304007986 */ /* 0x000fe2000c101904 */
[----:B------:R-:W-:Y:S05]  /*05b0*/  EXIT ;  /* 0x000000000000794d */ /* 0x000fea0003800000 */
.L_x_832:
[----:B------:R-:W0:Y:S01]  /*05c0*/  S2R R17, SR_TID.X ;  /* 0x0000000000117919 */ /* 0x000e220000002100 */
[----:B------:R-:W-:Y:S02]  /*05d0*/  PRMT R12, RZ, 0x7610, R12 ;  /* 0x00007610ff0c7816 */ /* 0x000fe4000000000c */
[----:B0-----:R-:W-:-:S13]  /*05e0*/  ISETP.GE.AND P2, PT, R17, R2, PT ;  /* 0x000000021100720c */ /* 0x001fda0003f46270 */
[----:B------:R-:W-:Y:S01]  /*05f0*/  @!P2 IMAD.IADD R27, R0, 0x1, R17 ;  /* 0x00000001001ba824 */ /* 0x000fe200078e0211 */
[----:B------:R-:W-:Y:S01]  /*0600*/  PRMT R19, RZ, 0x7610, R19 ;  /* 0x00007610ff137816 */ /* 0x000fe20000000013 */
[----:B------:R-:W-:Y:S01]  /*0610*/  @!P2 VIADD R17, R17, 0x80 ;  /* 0x000000801111a836 */ /* 0x000fe20000000000 */
[----:B------:R-:W0:Y:S01]  /*0620*/  S2R R13, SR_TID.X ;  /* 0x00000000000d7919 */ /* 0x000e220000002100 */
[----:B------:R-:W1:Y:S03]  /*0630*/  @!P2 LDC.64 R14, c[0x0][0x230] ;  /* 0x00008c00ff0eab82 */ /* 0x000e660000000a00 */
[----:B------:R-:W-:-:S05]  /*0640*/  ISETP.GE.AND P0, PT, R17, R2, PT ;  /* 0x000000021100720c */ /* 0x000fca0003f06270 */
[----:B------:R-:W2:Y:S08]  /*0650*/  @!P2 LDC.64 R24, c[0x0][0x238] ;  /* 0x00008e00ff18ab82 */ /* 0x000eb00000000a00 */
[----:B------:R-:W3:Y:S01]  /*0660*/  @!P0 LDC.64 R30, c[0x0][0x238] ;  /* 0x00008e00ff1e8b82 */ /* 0x000ee20000000a00 */
[----:B------:R-:W-:-:S07]  /*0670*/  @!P0 IMAD.IADD R23, R0, 0x1, R17 ;  /* 0x0000000100178824 */ /* 0x000fce00078e0211 */
[----:B------:R-:W4:Y:S01]  /*0680*/  @!P0 LDC.64 R36, c[0x0][0x230] ;  /* 0x00008c00ff248b82 */ /* 0x000f220000000a00 */
[----:B---3--:R-:W-:-:S05]  /*0690*/  @!P0 IMAD.WIDE.U32 R30, R23, 0x2, R30 ;  /* 0x00000002171e8825 */ /* 0x008fca00078e001e */
[----:B------:R-:W3:Y:S01]  /*06a0*/  @!P0 LDG.E.U16 R12, desc[UR4][R30.64] ;  /* 0x000000041e0c8981 */ /* 0x000ee2000c1e1500 */
[----:B------:R-:W-:-:S05]  /*06b0*/  @!P0 VIADD R17, R17, 0x80 ;  /* 0x0000008011118836 */ /* 0x000fca0000000000 */
[----:B------:R-:W-:-:S13]  /*06c0*/  ISETP.GE.AND P3, PT, R17, R2, PT ;  /* 0x000000021100720c */ /* 0x000fda0003f66270 */
[----:B------:R-:W5:Y:S01]  /*06d0*/  @!P3 LDC.64 R28, c[0x0][0x238] ;  /* 0x00008e00ff1cbb82 */ /* 0x000f620000000a00 */
[----:B------:R-:W-:Y:S02]  /*06e0*/  @!P3 IMAD.IADD R21, R0, 0x1, R17 ;  /* 0x000000010015b824 */ /* 0x000fe400078e0211 */
[----:B0-----:R-:W-:Y:S01]  /*06f0*/  VIADD R7, R13, 0x80 ;  /* 0x000000800d077836 */ /* 0x001fe20000000000 */
[----:B------:R-:W-:Y:S01]  /*0700*/  PRMT R16, RZ, 0x7610, R16 ;  /* 0x00007610ff107816 */ /* 0x000fe20000000010 */
[----:B----4-:R-:W-:-:S03]  /*0710*/  @!P0 IMAD.WIDE.U32 R36, R23, 0x2, R36 ;  /* 0x0000000217248825 */ /* 0x010fc600078e0024 */
[----:B------:R-:W0:Y:S01]  /*0720*/  @!P3 LDC.64 R32, c[0x0][0x230] ;  /* 0x00008c00ff20bb82 */ /* 0x000e220000000a00 */
[----:B-----5:R-:W-:Y:S01]  /*0730*/  @!P3 IMAD.WIDE.U32 R28, R21, 0x2, R28 ;  /* 0x00000002151cb825 */ /* 0x020fe200078e001c */
[----:B------:R-:W-:Y:S01]  /*0740*/  ISETP.GE.AND P4, PT, R7, R2, PT ;  /* 0x000000020700720c */ /* 0x000fe20003f86270 */
[----:B------:R-:W4:Y:S04]  /*0750*/  @!P0 LDG.E.U16 R16, desc[UR4][R36.64] ;  /* 0x0000000424108981 */ /* 0x000f28000c1e1500 */
[----:B------:R1:W5:Y:S01]  /*0760*/  @!P3 LDG.E.U16 R19, desc[UR4][R28.64] ;  /* 0x000000041c13b981 */ /* 0x000362000c1e1500 */
[----:B------:R-:W-:Y:S01]  /*0770*/  @!P3 VIADD R17, R17, 0x80 ;  /* 0x000000801111b836 */ /* 0x000fe20000000000 */
[----:B------:R-:W-:-:S04]  /*0780*/  PRMT R22, RZ, 0x7610, R22 ;  /* 0x00007610ff167816 */ /* 0x000fc80000000016 */
[----:B------:R-:W-:Y:S01]  /*0790*/  ISETP.GE.AND P1, PT, R17, R2, PT ;  /* 0x000000021100720c */ /* 0x000fe20003f26270 */
[C---:B-1----:R-:W-:Y:S02]  /*07a0*/  @!P2 IMAD.WIDE.U32 R28, R27.reuse, 0x2, R14 ;  /* 0x000000021b1ca825 */ /* 0x042fe400078e000e */
[----:B------:R-:W1:Y:S02]  /*07b0*/  @!P4 LDC.64 R14, c[0x0][0x218] ;  /* 0x00008600ff0ecb82 */ /* 0x000e640000000a00 */
[----:B--2---:R-:W-:Y:S01]  /*07c0*/  @!P2 IMAD.WIDE.U32 R24, R27, 0x2, R24 ;  /* 0x000000021b18a825 */ /* 0x004fe200078e0018 */
[----:B------:R-:W-:Y:S01]  /*07d0*/  PRMT R27, RZ, 0x7610, R27 ;  /* 0x00007610ff1b7816 */ /* 0x000fe2000000001b */
[----:B------:R2:W4:Y:S06]  /*07e0*/  @!P2 LDG.E.U16 R22, desc[UR4][R28.64] ;  /* 0x000000041c16a981 */ /* 0x00052c000c1e1500 */
[----:B------:R-:W-:Y:S01]  /*07f0*/  @!P1 IMAD.IADD R34, R0, 0x1, R17 ;  /* 0x0000000100229824 */ /* 0x000fe200078e0211 */
[----:B------:R-:W1:Y:S01]  /*0800*/  @!P1 LDC.64 R30, c[0x0][0x230] ;  /* 0x00008c00ff1e9b82 */ /* 0x000e620000000a00 */
[----:B------:R-:W-:Y:S01]  /*0810*/  @!P1 VIADD R17, R17, 0x80 ;  /* 0x0000008011119836 */ /* 0x000fe20000000000 */
[----:B------:R2:W4:Y:S01]  /*0820*/  @!P2 LDG.E.U16 R27, desc[UR4][R24.64] ;  /* 0x00000004181ba981 */ /* 0x000522000c1e1500 */
[----:B0-----:R-:W-:-:S03]  /*0830*/  @!P3 IMAD.WIDE.U32 R32, R21, 0x2, R32 ;  /* 0x000000021520b825 */ /* 0x001fc600078e0020 */
[----:B------:R-:W-:Y:S02]  /*0840*/  ISETP.GE.AND P6, PT, R17, R2, PT ;  /* 0x000000021100720c */ /* 0x000fe40003fc6270 */
[----:B--2---:R-:W-:Y:S01]  /*0850*/  PRMT R28, RZ, 0x7610, R28 ;  /* 0x00007610ff1c7816 */ /* 0x004fe2000000001c */
[----:B------:R-:W0:Y:S01]  /*0860*/  @!P1 LDC.64 R24, c[0x0][0x238] ;  /* 0x00008e00ff189b82 */ /* 0x000e220000000a00 */
[----:B------:R-:W-:-:S04]  /*0870*/  PRMT R29, RZ, 0x7610, R29 ;  /* 0x00007610ff1d7816 */ /* 0x000fc8000000001d */
[----:B------:R2:W4:Y:S05]  /*0880*/  @!P3 LDG.E.U16 R28, desc[UR4][R32.64] ;  /* 0x00000004201cb981 */ /* 0x00052a000c1e1500 */
[----:B------:R-:W3:Y:S01]  /*0890*/  @!P6 LDC.64 R20, c[0x0][0x230] ;  /* 0x00008c00ff14eb82 */ /* 0x000ee20000000a00 */
[----:B-1----:R-:W-:-:S07]  /*08a0*/  @!P1 IMAD.WIDE.U32 R30, R34, 0x2, R30 ;  /* 0x00000002221e9825 */ /* 0x002fce00078e001e */
[----:B--2---:R-:W1:Y:S01]  /*08b0*/  @!P6 LDC.64 R32, c[0x0][0x238] ;  /* 0x00008e00ff20eb82 */ /* 0x004e620000000a00 */
[----:B0-----:R-:W-:-:S05]  /*08c0*/  @!P1 IMAD.WIDE.U32 R34, R34, 0x2, R24 ;  /* 0x0000000222229825 */ /* 0x001fca00078e0018 */
[----:B------:R-:W2:Y:S01]  /*08d0*/  @!P1 LDG.E.U16 R29, desc[UR4][R34.64] ;  /* 0x00000004221d9981 */ /* 0x000ea2000c1e1500 */
[----:B------:R-:W-:-:S06]  /*08e0*/  PRMT R26, RZ, 0x7610, R26 ;  /* 0x00007610ff1a7816 */ /* 0x000fcc000000001a */
[----:B------:R0:W2:Y:S01]  /*08f0*/  @!P1 LDG.E.U16 R26, desc[UR4][R30.64] ;  /* 0x000000041e1a9981 */ /* 0x0000a2000c1e1500 */
[----:B------:R-:W-:Y:S02]  /*0900*/  PRMT R25, RZ, 0x7610, R25 ;  /* 0x00007610ff197816 */ /* 0x000fe40000000019 */
[----:B------:R-:W-:Y:S02]  /*0910*/  PRMT R24, RZ, 0x7610, R24 ;  /* 0x00007610ff187816 */ /* 0x000fe40000000018 */
[----:B------:R-:W-:Y:S01]  /*0920*/  PRMT R18, RZ, 0x7610, R18 ;  /* 0x00007610ff127816 */ /* 0x000fe20000000012 */
[----:B------:R-:W-:Y:S02]  /*0930*/  VIADD R23, R13, 0x100 ;  /* 0x000001000d177836 */ /* 0x000fe40000000000 */
[----:B---3--:R-:W-:-:S05]  /*0940*/  @!P4 IMAD.U32 R12, R12, 0x10000, RZ ;  /* 0x000100000c0cc824 */ /* 0x008fca00078e00ff */
[----:B------:R-:W-:Y:S01]  /*0950*/  @!P4 FSETP.GE.FTZ.AND P0, PT, R12, R15, PT ;  /* 0x0000000f0c00c20b */ /* 0x000fe20003f16000 */
[----:B------:R-:W-:Y:S02]  /*0960*/  @!P6 IMAD.IADD R15, R0, 0x1, R17 ;  /* 0x00000001000fe824 */ /* 0x000fe400078e0211 */
[----:B------:R-:W-:-:S05]  /*0970*/  @!P6 VIADD R17, R17, 0x80 ;  /* 0x000000801111e836 */ /* 0x000fca0000000000 */
[----:B------:R-:W-:-:S13]  /*0980*/  ISETP.GE.AND P5, PT, R17, R2, PT ;  /* 0x000000021100720c */ /* 0x000fda0003fa6270 */
[----:B------:R-:W3:Y:S01]  /*0990*/  @!P5 LDC.64 R36, c[0x0][0x238] ;  /* 0x00008e00ff24db82 */ /* 0x000ee20000000a00 */
[----:B-1----:R-:W-:-:S04]  /*09a0*/  @!P6 IMAD.WIDE.U32 R32, R15, 0x2, R32 ;  /* 0x000000020f20e825 */ /* 0x002fc800078e0020 */
[----:B------:R-:W-:Y:S01]  /*09b0*/  @!P6 IMAD.WIDE.U32 R20, R15, 0x2, R20 ;  /* 0x000000020f14e825 */ /* 0x000fe200078e0014 */
[----:B------:R-:W2:Y:S02]  /*09c0*/  @!P6 LDG.E.U16 R25, desc[UR4][R32.64] ;  /* 0x000000042019e981 */ /* 0x000ea4000c1e1500 */
[----:B0-----:R-:W0:Y:S01]  /*09d0*/  @!P5 LDC.64 R30, c[0x0][0x230] ;  /* 0x00008c00ff1edb82 */ /* 0x001e220000000a00 */
[----:B------:R-:W-:Y:S01]  /*09e0*/  @!P5 IMAD.IADD R15, R0, 0x1, R17 ;  /* 0x00000001000fd824 */ /* 0x000fe200078e0211 */
[----:B------:R1:W2:Y:S01]  /*09f0*/  @!P6 LDG.E.U16 R18, desc[UR4][R20.64] ;  /* 0x000000041412e981 */ /* 0x0002a2000c1e1500 */
[----:B------:R-:W-:-:S05]  /*0a00*/  @!P5 VIADD R17, R17, 0x80 ;  /* 0x000000801111d836 */ /* 0x000fca0000000000 */
[----:B------:R-:W-:Y:S01]  /*0a10*/  ISETP.GE.AND P1, PT, R17, R2, PT ;  /* 0x000000021100720c */ /* 0x000fe20003f26270 */
[----:B---3--:R-:W-:-:S05]  /*0a20*/  @!P5 IMAD.WIDE.U32 R36, R15, 0x2, R36 ;  /* 0x000000020f24d825 */ /* 0x008fca00078e0024 */
[----:B------:R-:W3:Y:S01]  /*0a30*/  @!P5 LDG.E.U16 R24, desc[UR4][R36.64] ;  /* 0x000000042418d981 */ /* 0x000ee2000c1e1500 */
[----:B-1----:R-:W-:-:S06]  /*0a40*/  PRMT R21, RZ, 0x7610, R21 ;  /* 0x00007610ff157816 */ /* 0x002fcc0000000015 */
[----:B------:R-:W1:Y:S01]  /*0a50*/  @!P1 LDC.64 R34, c[0x0][0x230] ;  /* 0x00008c00ff229b82 */ /* 0x000e620000000a00 */
[----:B0-----:R-:W-:-:S05]  /*0a60*/  @!P5 IMAD.WIDE.U32 R30, R15, 0x2, R30 ;  /* 0x000000020f1ed825 */ /* 0x001fca00078e001e */
[----:B------:R0:W3:Y:S01]  /*0a70*/  @!P5 LDG.E.U16 R21, desc[UR4][R30.64] ;  /* 0x000000041e15d981 */ /* 0x0000e2000c1e1500 */
[----:B------:R-:W-:Y:S01]  /*0a80*/  ISETP.GE.AND P6, PT, R23, R2, PT ;  /* 0x000000021700720c */ /* 0x000fe20003fc6270 */
[----:B0-----:R-:W0:Y:S01]  /*0a90*/  @!P1 LDC.64 R30, c[0x0][0x238] ;  /* 0x00008e00ff1e9b82 */ /* 0x001e220000000a00 */
[----:B------:R-:W-:Y:S01]  /*0aa0*/  @!P4 FSETP.GTU.FTZ.AND P3, PT, R12, R14, PT ;  /* 0x0000000e0c00c20b */ /* 0x000fe20003f7c000 */
[----:B------:R-:W-:Y:S01]  /*0ab0*/  @!P1 IMAD.IADD R32, R0, 0x1, R17 ;  /* 0x0000000100209824 */ /* 0x000fe200078e0211 */
[----:B------:R-:W-:-:S09]  /*0ac0*/  PRMT R23, RZ, 0x7610, R23 ;  /* 0x00007610ff177816 */ /* 0x000fd20000000017 */
[----:B------:R-:W4:Y:S01]  /*0ad0*/  @!P6 LDC.64 R14, c[0x0][0x218] ;  /* 0x00008600ff0eeb82 */ /* 0x000f220000000a00 */
[----:B-1----:R-:W-:-:S04]  /*0ae0*/  @!P1 IMAD.WIDE.U32 R34, R32, 0x2, R34 ;  /* 0x0000000220229825 */ /* 0x002fc800078e0022 */
[----:B------:R-:W-:-:S05]  /*0af0*/  @!P1 VIADD R17, R17, 0x80 ;  /* 0x0000008011119836 */ /* 0x000fca0000000000 */
[----:B------:R-:W-:Y:S01]  /*0b00*/  ISETP.GE.AND P5, PT, R17, R2, PT ;  /* 0x000000021100720c */ /* 0x000fe20003fa6270 */
[----:B0-----:R-:W-:-:S05]  /*0b10*/  @!P1 IMAD.WIDE.U32 R32, R32, 0x2, R30 ;  /* 0x0000000220209825 */ /* 0x001fca00078e001e */
[----:B------:R-:W3:Y:S01]  /*0b20*/  @!P1 LDG.E.U16 R23, desc[UR4][R32.64] ;  /* 0x0000000420179981 */ /* 0x000ee2000c1e1500 */
[----:B------:R-:W-:Y:S01]  /*0b30*/  PRMT R12, RZ, 0x7610, R12 ;  /* 0x00007610ff0c7816 */ /* 0x000fe2000000000c */
[----:B-----5:R-:W-:Y:S01]  /*0b40*/  @!P6 IMAD.U32 R19, R19, 0x10000, RZ ;  /* 0x000100001313e824 */ /* 0x020fe200078e00ff */
[----:B------:R-:W-:-:S04]  /*0b50*/  @!P4 PLOP3.LUT P3, PT, P3, P0, PT, 0x20, 0x0 ;  /* 0x000000000000c81c */ /* 0x000fc80001f60470 */
[----:B------:R-:W-:Y:S01]  /*0b60*/  @!P5 IMAD.IADD R17, R0, 0x1, R17 ;  /* 0x000000010011d824 */ /* 0x000fe200078e0211 */
[----:B------:R-:W-:Y:S01]  /*0b70*/  PRMT R20, RZ, 0x7610, R20 ;  /* 0x00007610ff147816 */ /* 0x000fe20000000014 */
[----:B------:R-:W0:Y:S01]  /*0b80*/  @!P5 LDC.64 R30, c[0x0][0x230] ;  /* 0x00008c00ff1edb82 */ /* 0x000e220000000a00 */
[----:B------:R-:W5:Y:S01]  /*0b90*/  @!P1 LDG.E.U16 R12, desc[UR4][R34.64] ;  /* 0x00000004220c9981 */ /* 0x000f62000c1e1500 */
[C---:B----4-:R-:W-:Y:S02]  /*0ba0*/  @!P6 FSETP.GTU.FTZ.AND P0, PT, R19.reuse, R14, PT ;  /* 0x0000000e1300e20b */ /* 0x050fe40003f1c000 */
[----:B------:R-:W-:-:S04]  /*0bb0*/  @!P6 FSETP.GE.FTZ.AND P1, PT, R19, R15, PT ;  /* 0x0000000f1300e20b */ /* 0x000fc80003f36000 */
[----:B------:R-:W1:Y:S02]  /*0bc0*/  @!P5 LDC.64 R14, c[0x0][0x238] ;  /* 0x00008e00ff0edb82 */ /* 0x000e640000000a00 */
[----:B-1----:R-:W-:-:S05]  /*0bd0*/  @!P5 IMAD.WIDE.U32 R14, R17, 0x2, R14 ;  /* 0x00000002110ed825 */ /* 0x002fca00078e000e */
[----:B------:R1:W4:Y:S01]  /*0be0*/  @!P5 LDG.E.U16 R20, desc[UR4][R14.64] ;  /* 0x000000040e14d981 */ /* 0x000322000c1e1500 */
[----:B------:R-:W-:Y:S01]  /*0bf0*/  PRMT R19, RZ, 0x7610, R19 ;  /* 0x00007610ff137816 */ /* 0x000fe20000000013 */
[----:B0-----:R-:W-:-:S05]  /*0c00*/  @!P5 IMAD.WIDE.U32 R30, R17, 0x2, R30 ;  /* 0x00000002111ed825 */ /* 0x001fca00078e001e */
[----:B------:R0:W5:Y:S01]  /*0c10*/  @!P5 LDG.E.U16 R19, desc[UR4][R30.64] ;  /* 0x000000041e13d981 */ /* 0x000162000c1e1500 */
[----:B------:R-:W-:Y:S02]  /*0c20*/  @!P4 IMAD.U32 R16, R16, 0x10000, RZ ;  /* 0x000100001010c824 */ /* 0x000fe400078e00ff */
[----:B------:R-:W-:Y:S01]  /*0c30*/  VIADD R17, R13, 0x180 ;  /* 0x000001800d117836 */ /* 0x000fe20000000000 */
[----:B-1----:R-:W1:Y:S02]  /*0c40*/  @!P2 LDC.64 R14, c[0x0][0x218] ;  /* 0x00008600ff0eab82 */ /* 0x002e640000000a00 */
[----:B------:R-:W-:Y:S02]  /*0c50*/  @!P4 FSEL R16, R16, RZ, P3 ;  /* 0x000000ff1010c208 */ /* 0x000fe40001800000 */
[----:B------:R-:W-:Y:S01]  /*0c60*/  ISETP.GE.AND P3, PT, R17, R2, PT ;  /* 0x000000021100720c */ /* 0x000fe20003f66270 */
[----:B------:R-:W-:Y:S01]  /*0c70*/  VIADD R17, R13, 0x200 ;  /* 0x000002000d117836 */ /* 0x000fe20000000000 */
[----:B------:R-:W-:-:S04]  /*0c80*/  @!P4 F2FP.BF16.F32.PACK_AB R8, RZ, R16 ;  /* 0x00000010ff08c23e */ /* 0x000fc800000010ff */
[----:B------:R-:W-:-:S07]  /*0c90*/  ISETP.GE.AND P5, PT, R17, R2, PT ;  /* 0x000000021100720c */ /* 0x000fce0003fa6270 */
[----:B------:R-:W1:Y:S01]  /*0ca0*/  @!P3 LDC.64 R16, c[0x0][0x218] ;  /* 0x00008600ff10bb82 */ /* 0x000e620000000a00 */
[----:B0-----:R-:W-:Y:S01]  /*0cb0*/  VIADD R31, R13, 0x280 ;  /* 0x000002800d1f7836 */ /* 0x001fe20000000000 */
[----:B------:R-:W-:Y:S01]  /*0cc0*/  @!P6 PLOP3.LUT P0, PT, P0, P1, PT, 0x20, 0x0 ;  /* 0x000000000000e81c */ /* 0x000fe20000702470 */
[----:B------:R-:W-:Y:S02]  /*0cd0*/  @!P6 IMAD.U32 R28, R28, 0x10000, RZ ;  /* 0x000100001c1ce824 */ /* 0x000fe400078e00ff */
[----:B--2---:R-:W-:Y:S01]  /*0ce0*/  @!P3 IMAD.U32 R29, R29, 0x10000, RZ ;  /* 0x000100001d1db824 */ /* 0x004fe200078e00ff */
[----:B------:R-:W-:Y:S02]  /*0cf0*/  ISETP.GE.AND P4, PT, R31, R2, PT ;  /* 0x000000021f00720c */ /* 0x000fe40003f86270 */
[----:B------:R-:W-:Y:S01]  /*0d00*/  @!P6 FSEL R28, R28, RZ, P0 ;  /* 0x000000ff1c1ce208 */ /* 0x000fe20000000000 */
[----:B------:R-:W-:-:S03]  /*0d10*/  @!P2 IMAD.U32 R27, R27, 0x10000, RZ ;  /* 0x000100001b1ba824 */ /* 0x000fc600078e00ff */
[----:B------:R-:W-:Y:S02]  /*0d20*/  @!P6 F2FP.BF16.F32.PACK_AB R9, RZ, R28 ;  /* 0x0000001cff09e23e */ /* 0x000fe400000010ff */
[----:B-1----:R-:W-:Y:S02]  /*0d30*/  @!P2 FSETP.GE.FTZ.AND P6, PT, R27, R15, PT ;  /* 0x0000000f1b00a20b */ /* 0x002fe40003fd6000 */
[C---:B------:R-:W-:Y:S02]  /*0d40*/  @!P3 FSETP.GTU.FTZ.AND P0, PT, R29.reuse, R16, PT ;  /* 0x000000101d00b20b */ /* 0x040fe40003f1c000 */
[----:B------:R-:W-:Y:S02]  /*0d50*/  @!P3 FSETP.GE.FTZ.AND P1, PT, R29, R17, PT ;  /* 0x000000111d00b20b */ /* 0x000fe40003f36000 */
[----:B------:R-:W0:Y:S02]  /*0d60*/  @!P5 LDC.64 R16, c[0x0][0x218] ;  /* 0x00008600ff10db82 */ /* 0x000e240000000a00 */
[----:B------:R-:W-:-:S02]  /*0d70*/  @!P3 PLOP3.LUT P1, PT, P0, P1, PT, 0x20, 0x0 ;  /* 0x000000000000b81c */ /* 0x000fc40000722470 */
[----:B------:R-:W-:-:S04]  /*0d80*/  @!P2 FSETP.GTU.FTZ.AND P0, PT, R27, R14, PT ;  /* 0x0000000e1b00a20b */ /* 0x000fc80003f1c000 */
[----:B------:R-:W1:Y:S01]  /*0d90*/  @!P4 LDC.64 R14, c[0x0][0x218] ;  /* 0x00008600ff0ecb82 */ /* 0x000e620000000a00 */
[----:B------:R-:W-:-:S05]  /*0da0*/  @!P3 IMAD.U32 R26, R26, 0x10000, RZ ;  /* 0x000100001a1ab824 */ /* 0x000fca00078e00ff */
[----:B------:R-:W-:Y:S02]  /*0db0*/  @!P3 FSEL R26, R26, RZ, P1 ;  /* 0x000000ff1a1ab208 */ /* 0x000fe40000800000 */
[----:B------:R-:W-:Y:S02]  /*0dc0*/  @!P2 PLOP3.LUT P0, PT, P0, P6, PT, 0x20, 0x0 ;  /* 0x000000000000a81c */ /* 0x000fe4000070c470 */
[----:B------:R-:W-:Y:S01]  /*0dd0*/  @!P3 F2FP.BF16.F32.PACK_AB R10, RZ, R26 ;  /* 0x0000001aff0ab23e */ /* 0x000fe200000010ff */
[----:B------:R-:W-:-:S05]  /*0de0*/  @!P5 IMAD.U32 R25, R25, 0x10000, RZ ;  /* 0x000100001919d824 */ /* 0x000fca00078e00ff */
[C---:B0-----:R-:W-:Y:S01]  /*0df0*/  @!P5 FSETP.GTU.FTZ.AND P1, PT, R25.reuse, R16, PT ;  /* 0x000000101900d20b */ /* 0x041fe20003f3c000 */
[----:B------:R-:W-:Y:S01]  /*0e00*/  @!P2 IMAD.U32 R16, R22, 0x10000, RZ ;  /* 0x000100001610a824 */ /* 0x000fe200078e00ff */
[----:B------:R-:W-:-:S04]  /*0e10*/  @!P5 FSETP.GE.FTZ.AND P3, PT, R25, R17, PT ;  /* 0x000000111900d20b */ /* 0x000fc80003f76000 */
[----:B------:R-:W-:Y:S02]  /*0e20*/  @!P5 PLOP3.LUT P1, PT, P1, P3, PT, 0x20, 0x0 ;  /* 0x000000000000d81c */ /* 0x000fe40000f26470 */
[----:B------:R-:W-:Y:S01]  /*0e30*/  @!P2 FSEL R16, R16, RZ, P0 ;  /* 0x000000ff1010a208 */ /* 0x000fe20000000000 */
[----:B---3--:R-:W-:-:S05]  /*0e40*/  @!P4 IMAD.U32 R24, R24, 0x10000, RZ ;  /* 0x000100001818c824 */ /* 0x008fca00078e00ff */
[C---:B-1----:R-:W-:Y:S01]  /*0e50*/  @!P4 FSETP.GE.FTZ.AND P3, PT, R24.reuse, R15, PT ;  /* 0x0000000f1800c20b */ /* 0x042fe20003f76000 */
[----:B------:R-:W-:Y:S01]  /*0e60*/  VIADD R15, R13, 0x300 ;  /* 0x000003000d0f7836 */ /* 0x000fe20000000000 */
[----:B------:R-:W-:-:S04]  /*0e70*/  @!P4 FSETP.GTU.FTZ.AND P0, PT, R24, R14, PT ;  /* 0x0000000e1800c20b */ /* 0x000fc80003f1c000 */
[----:B------:R-:W-:Y:S02]  /*0e80*/  @!P4 PLOP3.LUT P0, PT, P0, P3, PT, 0x20, 0x0 ;  /* 0x000000000000c81c */ /* 0x000fe40000706470 */
[----:B------:R-:W-:-:S13]  /*0e90*/  ISETP.GE.AND P3, PT, R15, R2, PT ;  /* 0x000000020f00720c */ /* 0x000fda0003f66270 */
[----:B------:R-:W0:Y:S01]  /*0ea0*/  @!P3 LDC.64 R14, c[0x0][0x218] ;  /* 0x00008600ff0ebb82 */ /* 0x000e220000000a00 */
[----:B------:R-:W-:Y:S02]  /*0eb0*/  @!P5 IMAD.U32 R17, R18, 0x10000, RZ ;  /* 0x000100001211d824 */ /* 0x000fe400078e00ff */
[----:B------:R-:W-:-:S05]  /*0ec0*/  @!P4 IMAD.U32 R18, R21, 0x10000, RZ ;  /* 0x000100001512c824 */ /* 0x000fca00078e00ff */
[----:B------:R-:W-:Y:S01]  /*0ed0*/  @!P4 FSEL R18, R18, RZ, P0 ;  /* 0x000000ff1212c208 */ /* 0x000fe20000000000 */
[----:B------:R-:W-:-:S05]  /*0ee0*/  @!P3 IMAD.U32 R23, R23, 0x10000, RZ ;  /* 0x000100001717b824 */ /* 0x000fca00078e00ff */
[----:B0-----:R-:W-:Y:S01]  /*0ef0*/  @!P3 FSETP.GE.FTZ.AND P0, PT, R23, R15, PT ;  /* 0x0000000f1700b20b */ /* 0x001fe20003f16000 */
[----:B------:R-:W-:-:S05]  /*0f00*/  VIADD R15, R13, 0x380 ;  /* 0x000003800d0f7836 */ /* 0x000fca0000000000 */
[----:B------:R-:W-:Y:S02]  /*0f10*/  ISETP.GE.AND P6, PT, R15, R2, PT ;  /* 0x000000020f00720c */ /* 0x000fe40003fc6270 */
[----:B------:R-:W-:Y:S02]  /*0f20*/  @!P5 FSEL R17, R17, RZ, P1 ;  /* 0x000000ff1111d208 */ /* 0x000fe40000800000 */
[----:B------:R-:W-:-:S09]  /*0f30*/  @!P3 FSETP.GTU.FTZ.AND P1, PT, R23, R14, PT ;  /* 0x0000000e1700b20b */ /* 0x000fd20003f3c000 */
[----:B------:R-:W0:Y:S01]  /*0f40*/  @!P6 LDC.64 R14, c[0x0][0x218] ;  /* 0x00008600ff0eeb82 */ /* 0x000e220000000a00 */
[----:B------:R-:W-:-:S04]  /*0f50*/  @!P3 PLOP3.LUT P0, PT, P1, P0, PT, 0x20, 0x0 ;  /* 0x000000000000b81c */ /* 0x000fc80000f00470 */
[----:B------:R-:W-:Y:S01]  /*0f60*/  P2R R21, PR, RZ, 0x1 ;  /* 0x00000001ff157803 */ /* 0x000fe20000000000 */
[----:B----4-:R-:W-:-:S05]  /*0f70*/  @!P6 IMAD.U32 R20, R20, 0x10000, RZ ;  /* 0x000100001414e824 */ /* 0x010fca00078e00ff */
[C---:B0-----:R-:W-:Y:S02]  /*0f80*/  @!P6 FSETP.GTU.FTZ.AND P0, PT, R20.reuse, R14, PT ;  /* 0x0000000e1400e20b */ /* 0x041fe40003f1c000 */
[----:B------:R-:W-:Y:S02]  /*0f90*/  @!P6 FSETP.GE.FTZ.AND P1, PT, R20, R15, PT ;  /* 0x0000000f1400e20b */ /* 0x000fe40003f36000 */
[----:B------:R-:W0:Y:S02]  /*0fa0*/  @!P2 LDC.64 R14, c[0x0][0x228] ;  /* 0x00008a00ff0eab82 */ /* 0x000e240000000a00 */
[----:B------:R-:W-:Y:S02]  /*0fb0*/  @!P6 PLOP3.LUT P0, PT, P0, P1, PT, 0x20, 0x0 ;  /* 0x000000000000e81c */ /* 0x000fe40000702470 */
[----:B------:R-:W-:Y:S01]  /*0fc0*/  ISETP.NE.AND P1, PT, R21, RZ, PT ;  /* 0x000000ff1500720c */ /* 0x000fe20003f25270 */
[----:B------:R-:W-:Y:S01]  /*0fd0*/  @!P2 IMAD.IADD R21, R0, 0x1, R13 ;  /* 0x000000010015a824 */ /* 0x000fe200078e020d */
[----:B------:R-:W-:Y:S01]  /*0fe0*/  @!P2 F2FP.BF16.F32.PACK_AB R11, RZ, R16 ;  /* 0x00000010ff0ba23e */ /* 0x000fe200000010ff */
[----:B-----5:R-:W-:-:S02]  /*0ff0*/  @!P3 IMAD.U32 R12, R12, 0x10000, RZ ;  /* 0x000100000c0cb824 */ /* 0x020fc400078e00ff */
[----:B------:R-:W-:-:S03]  /*1000*/  @!P2 IMAD.MOV.U32 R13, RZ, RZ, R7 ;  /* 0x000000ffff0da224 */ /* 0x000fc600078e0007 */
[----:B------:R-:W-:Y:S02]  /*1010*/  @!P3 FSEL R12, R12, RZ, P1 ;  /* 0x000000ff0c0cb208 */ /* 0x000fe40000800000 */
[----:B------:R-:W-:Y:S01]  /*1020*/  ISETP.GE.AND P1, PT, R13, R2, PT ;  /* 0x000000020d00720c */ /* 0x000fe20003f26270 */
[----:B0-----:R-:W-:-:S05]  /*1030*/  @!P2 IMAD.WIDE.U32 R14, R21, 0x2, R14 ;  /* 0x00000002150ea825 */ /* 0x001fca00078e000e */
[----:B------:R0:W-:Y:S01]  /*1040*/  @!P2 STG.E.U16 desc[UR4][R14.64], R11 ;  /* 0x0000000b0e00a986 */ /* 0x0001e2000c101504 */
[----:B------:R-:W-:Y:S01]  /*1050*/  @!P6 IMAD.U32 R19, R19, 0x10000, RZ ;  /* 0x000100001313e824 */ /* 0x000fe200078e00ff */
[----:B------:R-:W-:Y:S04]  /*1060*/  BSSY B0, `(.L_x_833) ;  /* 0x0000031000007945 */ /* 0x000fe80003800000 */
[----:B------:R-:W-:Y:S01]  /*1070*/  BSSY B1, `(.L_x_834) ;  /* 0x0000029000017945 */ /* 0x000fe20003800000 */
[----:B------:R-:W-:Y:S02]  /*1080*/  @!P6 FSEL R19, R19, RZ, P0 ;  /* 0x000000ff1313e208 */ /* 0x000fe40000000000 */
[----:B------:R-:W-:Y:S02]  /*1090*/  @!P5 F2FP.BF16.F32.PACK_AB R3, RZ, R17 ;  /* 0x00000011ff03d23e */ /* 0x000fe400000010ff */
[----:B------:R-:W-:-:S02]  /*10a0*/  @!P4 F2FP.BF16.F32.PACK_AB R4, RZ, R18 ;  /* 0x00000012ff04c23e */ /* 0x000fc400000010ff */
[----:B------:R-:W-:Y:S02]  /*10b0*/  @!P3 F2FP.BF16.F32.PACK_AB R5, RZ, R12 ;  /* 0x0000000cff05b23e */ /* 0x000fe400000010ff */
[----:B------:R-:W-:Y:S01]  /*10c0*/  @!P6 F2FP.BF16.F32.PACK_AB R6, RZ, R19 ;  /* 0x00000013ff06e23e */ /* 0x000fe200000010ff */
[----:B0-----:R-:W-:Y:S06]  /*10d0*/  @P1 BRA `(.L_x_835) ;  /* 0x0000000000301947 */ /* 0x001fec0003800000 */
[----:B------:R-:W0:Y:S01]  /*10e0*/  LDC.64 R14, c[0x0][0x228] ;  /* 0x00008a00ff0e7b82 */ /* 0x000e220000000a00 */
[----:B------:R-:W-:Y:S02]  /*10f0*/  IMAD.IADD R7, R0, 0x1, R13 ;  /* 0x0000000100077824 */ /* 0x000fe400078e020d */
[----:B------:R-:W-:-:S05]  /*1100*/  VIADD R13, R13, 0x80 ;  /* 0x000000800d0d7836 */ /* 0x000fca0000000000 */
[----:B------:R-:W-:Y:S01]  /*1110*/  ISETP.GE.AND P0, PT, R13, R2, PT ;  /* 0x000000020d00720c */ /* 0x000fe20003f06270 */
[----:B0-----:R-:W-:-:S05]  /*1120*/  IMAD.WIDE.U32 R14, R7, 0x2, R14 ;  /* 0x00000002070e7825 */ /* 0x001fca00078e000e */
[----:B------:R0:W-:Y:S07]  /*1130*/  STG.E.U16 desc[UR4][R14.64], R8 ;  /* 0x000000080e007986 */ /* 0x0001ee000c101504 */
[----:B------:R-:W-:Y:S05]  /*1140*/  @P0 BRA `(.L_x_836) ;  /* 0x0000000000300947 */ /* 0x000fea0003800000 */
[----:B0-----:R-:W0:Y:S01]  /*1150*/  LDC.64 R14, c[0x0][0x228] ;  /* 0x00008a00ff0e7b82 */ /* 0x001e220000000a00 */
[----:B------:R-:W-:Y:S02]  /*1160*/  IMAD.IADD R7, R0, 0x1, R13 ;  /* 0x0000000100077824 */ /* 0x000fe400078e020d */
[----:B------:R-:W-:Y:S02]  /*1170*/  VIADD R13, R13, 0x80 ;  /* 0x000000800d0d7836 */ /* 0x000fe40000000000 */
[----:B0-----:R-:W-:-:S05]  /*1180*/  IMAD.WIDE.U32 R14, R7, 0x2, R14 ;  /* 0x00000002070e7825 */ /* 0x001fca00078e000e */
[----:B------:R0:W-:Y:S02]  /*1190*/  STG.E.U16 desc[UR4][R14.64], R9 ;  /* 0x000000090e007986 */ /* 0x0001e4000c101504 */
.L_x_835:
[----:B------:R-:W-:-:S13]  /*11a0*/  ISETP.GE.AND P0, PT, R13, R2, PT ;  /* 0x000000020d00720c */ /* 0x000fda0003f06270 */
[----:B------:R-:W-:Y:S05]  /*11b0*/  @P0 BRA `(.L_x_837) ;  /* 0x0000000000300947 */ /* 0x000fea0003800000 */
[----:B0-----:R-:W0:Y:S01]  /*11c0*/  LDC.64 R8, c[0x0][0x228] ;  /* 0x00008a00ff087b82 */ /* 0x001e220000000a00 */
[----:B------:R-:W-:Y:S02]  /*11d0*/  IMAD.IADD R7, R0, 0x1, R13 ;  /* 0x0000000100077824 */ /* 0x000fe400078e020d */
[----:B------:R-:W-:Y:S02]  /*11e0*/  VIADD R13, R13, 0x80 ;  /* 0x000000800d0d7836 */ /* 0x000fe40000000000 */
[----:B0-----:R-:W-:-:S05]  /*11f0*/  IMAD.WIDE.U32 R8, R7, 0x2, R8 ;  /* 0x0000000207087825 */ /* 0x001fca00078e0008 */
[----:B------:R1:W-:Y:S02]  /*1200*/  STG.E.U16 desc[UR4][R8.64], R10 ;  /* 0x0000000a08007986 */ /* 0x0003e4000c101504 */
.L_x_836:
[----:B------:R-:W-:-:S13]  /*1210*/  ISETP.GE.AND P0, PT, R13, R2, PT ;  /* 0x000000020d00720c */ /* 0x000fda0003f06270 */
[----:B------:R-:W-:Y:S05]  /*1220*/  @P0 BRA `(.L_x_838) ;  /* 0x0000000000340947 */ /* 0x000fea0003800000 */
[----:B01----:R-:W0:Y:S01]  /*1230*/  LDC.64 R8, c[0x0][0x228] ;  /* 0x00008a00ff087b82 */ /* 0x003e220000000a00 */
[----:B------:R-:W-:Y:S02]  /*1240*/  IMAD.IADD R7, R0, 0x1, R13 ;  /* 0x0000000100077824 */ /* 0x000fe400078e020d */
[----:B------:R-:W-:Y:S02]  /*1250*/  VIADD R13, R13, 0x80 ;  /* 0x000000800d0d7836 */ /* 0x000fe40000000000 */
[----:B0-----:R-:W-:-:S05]  /*1260*/  IMAD.WIDE.U32 R8, R7, 0x2, R8 ;  /* 0x0000000207087825 */ /* 0x001fca00078e0008 */
[----:B------:R1:W-:Y:S02]  /*1270*/  STG.E.U16 desc[UR4][R8.64], R3 ;  /* 0x0000000308007986 */ /* 0x0003e4000c101504 */
.L_x_837:
[----:B------:R-:W-:-:S13]  /*1280*/  ISETP.GE.AND P0, PT, R13, R2, PT ;  /* 0x000000020d00720c */ /* 0x000fda0003f06270 */
[----:B------:R-:W-:Y:S05]  /*1290*/  @P0 BREAK B1 ;  /* 0x0000000000010942 */ /* 0x000fea0003800000 */
[----:B------:R-:W-:Y:S05]  /*12a0*/  @P0 BRA `(.L_x_839) ;  /* 0x0000000000300947 */ /* 0x000fea0003800000 */
[----:B01----:R-:W0:Y:S01]  /*12b0*/  LDC.64 R8, c[0x0][0x228] ;  /* 0x00008a00ff087b82 */ /* 0x003e220000000a00 */
[----:B------:R-:W-:Y:S02]  /*12c0*/  IMAD.IADD R3, R0, 0x1, R13 ;  /* 0x0000000100037824 */ /* 0x000fe400078e020d */
[----:B------:R-:W-:Y:S02]  /*12d0*/  VIADD R13, R13, 0x80 ;  /* 0x000000800d0d7836 */ /* 0x000fe40000000000 */
[----:B0-----:R-:W-:-:S05]  /*12e0*/  IMAD.WIDE.U32 R8, R3, 0x2, R8 ;  /* 0x0000000203087825 */ /* 0x001fca00078e0008 */
[----:B------:R2:W-:Y:S02]  /*12f0*/  STG.E.U16 desc[UR4][R8.64], R4 ;  /* 0x0000000408007986 */ /* 0x0005e4000c101504 */
.L_x_838:
[----:B------:R-:W-:Y:S05]  /*1300*/  BSYNC B1 ;  /* 0x0000000000017941 */ /* 0x000fea0003800000 */
.L_x_834:
[----:B------:R-:W-:-:S13]  /*1310*/  ISETP.GE.AND P0, PT, R13, R2, PT ;  /* 0x000000020d00720c */ /* 0x000fda0003f06270 */
[----:B012---:R-:W0:Y:S01]  /*1320*/  @!P0 LDC.64 R8, c[0x0][0x228] ;  /* 0x00008a00ff088b82 */ /* 0x007e220000000a00 */
[----:B------:R-:W-:Y:S02]  /*1330*/  @!P0 IMAD.IADD R3, R0, 0x1, R13 ;  /* 0x0000000100038824 */ /* 0x000fe400078e020d */
[----:B------:R-:W-:Y:S02]  /*1340*/  @!P0 VIADD R13, R13, 0x80 ;  /* 0x000000800d0d8836 */ /* 0x000fe40000000000 */
[----:B0-----:R-:W-:-:S05]  /*1350*/  @!P0 IMAD.WIDE.U32 R8, R3, 0x2, R8 ;  /* 0x0000000203088825 */ /* 0x001fca00078e0008 */
[----:B------:R2:W-:Y:S02]  /*1360*/  @!P0 STG.E.U16 desc[UR4][R8.64], R5 ;  /* 0x0000000508008986 */ /* 0x0005e4000c101504 */
.L_x_839:
[----:B------:R-:W-:Y:S05]  /*1370*/  BSYNC B0 ;  /* 0x0000000000007941 */ /* 0x000fea0003800000 */
.L_x_833:
[----:B------:R-:W-:Y:S05]  /*1380*/  WARPSYNC.ALL ;  /* 0x0000000000007948 */ /* 0x000fea0003800000 */
[----:B------:R-:W-:-:S13]  /*1390*/  ISETP.GE.AND P0, PT, R13, R2, PT ;  /* 0x000000020d00720c */ /* 0x000fda0003f06270 */
[----:B------:R-:W-:Y:S05]  /*13a0*/  @P0 EXIT ;  /* 0x000000000000094d */ /* 0x000fea0003800000 */
[----:B-1----:R-:W1:Y:S01]  /*13b0*/  LDC.64 R2, c[0x0][0x228] ;  /* 0x00008a00ff027b82 */ /* 0x002e620000000a00 */
[----:B------:R-:W-:-:S04]  /*13c0*/  IMAD.IADD R13, R0, 0x1, R13 ;  /* 0x00000001000d7824 */ /* 0x000fc800078e020d */
[----:B-1----:R-:W-:-:S05]  /*13d0*/  IMAD.WIDE.U32 R2, R13, 0x2, R2 ;  /* 0x000000020d027825 */ /* 0x002fca00078e0002 */
[----:B------:R-:W-:Y:S01]  /*13e0*/  STG.E.U16 desc[UR4][R2.64], R6 ;  /* 0x0000000602007986 */ /* 0x000fe2000c101504 */
[----:B------:R-:W-:Y:S05]  /*13f0*/  EXIT ;  /* 0x000000000000794d */ /* 0x000fea0003800000 */
.L_x_840:
        /* <DEDUP_REMOVED lines=16> */
.L_x_3351:


//--------------------- .text._ZN2at6native29vectorized_elementwise_kernelILi4EZZZNS0_65_GLOBAL__N__eb3311e5_27_ActivationHardtanhKernel_cu_9e10b42f_293424hardtanh_backward_kernelERNS_14TensorIteratorERKN3c106ScalarES8_ENKUlvE_clEvENKUlvE2_clEvEUlNS5_8BFloat16ESB_E_St5arrayIPcLm3EEEEviT0_T1_ --------------------------
	.section	.text._ZN2at6native29vectorized_elementwise_kernelILi4EZZZNS0_65_GLOBAL__N__eb3311e5_27_ActivationHardtanhKernel_cu_9e10b42f_293424hardtanh_backward_kernelERNS_14TensorIteratorERKN3c106ScalarES8_ENKUlvE_clEvENKUlvE2_clEvEUlNS5_8BFloat16ESB_E_St5arrayIPcLm3EEEEviT0_T1_,"ax",@progbits
	.align	128
        .global         _ZN2at6native29vectorized_elementwise_kernelILi4EZZZNS0_65_GLOBAL__N__eb3311e5_27_ActivationHardtanhKernel_cu_9e10b42f_293424hardtanh_backward_kernelERNS_14TensorIteratorERKN3c106ScalarES8_ENKUlvE_clEvENKUlvE2_clEvEUlNS5_8BFloat16ESB_E_St5arrayIPcLm3EEEEviT0_T1_
        .type           _ZN2at6native29vectorized_elementwise_kernelILi4EZZZNS0_65_GLOBAL__N__eb3311e5_27_ActivationHardtanhKernel_cu_9e10b42f_293424hardtanh_backward_kernelERNS_14TensorIteratorERKN3c106ScalarES8_ENKUlvE_clEvENKUlvE2_clEvEUlNS5_8BFloat16ESB_E_St5arrayIPcLm3EEEEviT0_T1_,@function
        .size           _ZN2at6native29vectorized_elementwise_kernelILi4EZZZNS0_65_GLOBAL__N__eb3311e5_27_ActivationHardtanhKernel_cu_9e10b42f_293424hardtanh_backward_kernelERNS_14TensorIteratorERKN3c106ScalarES8_ENKUlvE_clEvENKUlvE2_clEvEUlNS5_8BFloat16ESB_E_St5arrayIPcLm3EEEEviT0_T1_,(.L_x_3352 - _ZN2at6native29vectorized_elementwise_kernelILi4EZZZNS0_65_GLOBAL__N__eb3311e5_27_ActivationHardtanhKernel_cu_9e10b42f_293424hardtanh_backward_kernelERNS_14TensorIteratorERKN3c106ScalarES8_ENKUlvE_clEvENKUlvE2_clEvEUlNS5_8BFloat16ESB_E_St5arrayIPcLm3EEEEviT0_T1_)
        .other          _ZN2at6native29vectorized_elementwise_kernelILi4EZZZNS0_65_GLOBAL__N__eb3311e5_27_ActivationHardtanhKernel_cu_9e10b42f_293424hardtanh_backward_kernelERNS_14TensorIteratorERKN3c106ScalarES8_ENKUlvE_clEvENKUlvE2_clEvEUlNS5_8BFloat16ESB_E_St5arrayIPcLm3EEEEviT0_T1_,@"STO_CUDA_ENTRY STV_DEFAULT"
_ZN2at6native29vectorized_elementwise_kernelILi4EZZZNS0_65_GLOBAL__N__eb3311e5_27_ActivationHardtanhKernel_cu_9e10b42f_293424hardtanh_backward_kernelERNS_14TensorIteratorERKN3c106ScalarES8_ENKUlvE_clEvENKUlvE2_clEvEUlNS5_8BFloat16ESB_E_St5arrayIPcLm3EEEEviT0_T1_:
.text._ZN2at6native29vectorized_elementwise_kernelILi4EZZZNS0_65_GLOBAL__N__eb3311e5_27_ActivationHardtanhKernel_cu_9e10b42f_293424hardtanh_backward_kernelERNS_14TensorIteratorERKN3c106ScalarES8_ENKUlvE_clEvENKUlvE2_clEvEUlNS5_8BFloat16ESB_E_St5arrayIPcLm3EEEEviT0_T1_:
        /* <DEDUP_REMOVED lines=13> */
[----:B0-----:R-:W-:-:S05]  /*00d0*/  IMAD.WIDE.U32 R12, R6, 0x8, R2 ;  /* 0x00000008060c7825 */ /* 0x001fca00078e0002 */
[----:B------:R-:W3:Y:S01]  /*00e0*/  LDG.E.64 R16, desc[UR4][R12.64] ;  /* 0x000000040c107981 */ /* 0x000ee2000c1e1b00 */
[----:B--2---:R-:W-:-:S03]  /*00f0*/  IMAD.WIDE R2, R0, 0x2, R4 ;  /* 0x0000000200027825 */ /* 0x004fc600078e0204 */
[----:B------:R-:W2:Y:S01]  /*0100*/  LDG.E.64 R8, desc[UR4][R12.64+0x400] ;  /* 0x000400040c087981 */ /* 0x000ea2000c1e1b00 */
[----:B------:R-:W-:-:S05]  /*0110*/  IMAD.WIDE.U32 R10, R6, 0x8, R2 ;  /* 0x00000008060a7825 */ /* 0x000fca00078e0002 */
[----:B------:R-:W4:Y:S04]  /*0120*/  LDG.E.64 R4, desc[UR4][R10.64] ;  /* 0x000000040a047981 */ /* 0x000f28000c1e1b00 */
[----:B------:R0:W5:Y:S02]  /*0130*/  LDG.E.64 R2, desc[UR4][R10.64+0x400] ;  /* 0x000400040a027981 */ /* 0x000164000c1e1b00 */
[----:B0-----:R-:W0:Y:S02]  /*0140*/  LDC.64 R10, c[0x0][0x228] ;  /* 0x00008a00ff0a7b82 */ /* 0x001e240000000a00 */
[----:B0-----:R-:W-:-:S04]  /*0150*/  IMAD.WIDE.U32 R10, R0, 0x2, R10 ;  /* 0x00000002000a7825 */ /* 0x001fc800078e000a */
[C---:B---3--:R-:W-:Y:S01]  /*0160*/  IMAD.U32 R14, R16.reuse, 0x10000, RZ ;  /* 0x00010000100e7824 */ /* 0x048fe200078e00ff */
[----:B------:R-:W-:-:S04]  /*0170*/  PRMT R7, R16, 0x7632, R7 ;  /* 0x0000763210077816 */ /* 0x000fc80000000007 */
[C---:B------:R-:W-:Y:S01]  /*0180*/  FSETP.GTU.FTZ.AND P4, PT, R14.reuse, UR6, PT ;  /* 0x000000060e007c0b */ /* 0x040fe2000bf9c000 */
[----:B------:R-:W-:Y:S01]  /*0190*/  IMAD.U32 R7, R7, 0x10000, RZ ;  /* 0x0001000007077824 */ /* 0x000fe200078e00ff */
[----:B------:R-:W-:Y:S02]  /*01a0*/  FSETP.GE.FTZ.AND P0, PT, R14, UR7, PT ;  /* 0x000000070e007c0b */ /* 0x000fe4000bf16000 */
[C---:B------:R-:W-:Y:S01]  /*01b0*/  PRMT R14, R17.reuse, 0x7632, R14 ;  /* 0x00007632110e7816 */ /* 0x040fe2000000000e */
[----:B------:R-:W-:Y:S01]  /*01c0*/  IMAD.U32 R15, R17, 0x10000, RZ ;  /* 0x00010000110f7824 */ /* 0x000fe200078e00ff */
[C---:B------:R-:W-:Y:S02]  /*01d0*/  FSETP.GTU.FTZ.AND P2, PT, R7.reuse, UR6, PT ;  /* 0x0000000607007c0b */ /* 0x040fe4000bf5c000 */
[----:B------:R-:W-:Y:S01]  /*01e0*/  FSETP.GE.FTZ.AND P3, PT, R7, UR7, PT ;  /* 0x0000000707007c0b */ /* 0x000fe2000bf76000 */
[----:B------:R-:W-:Y:S01]  /*01f0*/  IMAD.U32 R14, R14, 0x10000, RZ ;  /* 0x000100000e0e7824 */ /* 0x000fe200078e00ff */
[C---:B--2---:R-:W-:Y:S01]  /*0200*/  PRMT R7, R8.reuse, 0x7632, R7 ;  /* 0x0000763208077816 */ /* 0x044fe20000000007 */
[----:B------:R-:W-:Y:S01]  /*0210*/  IMAD.U32 R12, R8, 0x10000, RZ ;  /* 0x00010000080c7824 */ /* 0x000fe200078e00ff */
[----:B------:R-:W-:Y:S01]  /*0220*/  PLOP3.LUT P4, PT, P4, P0, PT, 0x20, 0x0 ;  /* 0x000000000000781c */ /* 0x000fe20002780470 */
[----:B----4-:R-:W-:Y:S01]  /*0230*/  IMAD.U32 R8, R4, 0x10000, RZ ;  /* 0x0001000004087824 */ /* 0x010fe200078e00ff */
[----:B------:R-:W-:Y:S01]  /*0240*/  FSETP.GTU.FTZ.AND P5, PT, R15, UR6, PT ;  /* 0x000000060f007c0b */ /* 0x000fe2000bfbc000 */
[----:B------:R-:W-:Y:S01]  /*0250*/  IMAD.U32 R7, R7, 0x10000, RZ ;  /* 0x0001000007077824 */ /* 0x000fe200078e00ff */
[----:B------:R-:W-:-:S02]  /*0260*/  FSETP.GE.FTZ.AND P6, PT, R15, UR7, PT ;  /* 0x000000070f007c0b */ /* 0x000fc4000bfd6000 */
[C---:B------:R-:W-:Y:S02]  /*0270*/  FSETP.GTU.FTZ.AND P0, PT, R14.reuse, UR6, PT ;  /* 0x000000060e007c0b */ /* 0x040fe4000bf1c000 */
[----:B------:R-:W-:Y:S02]  /*0280*/  FSETP.GE.FTZ.AND P1, PT, R14, UR7, PT ;  /* 0x000000070e007c0b */ /* 0x000fe4000bf36000 */
[----:B------:R-:W-:Y:S02]  /*0290*/  PLOP3.LUT P2, PT, P2, P3, PT, 0x20, 0x0 ;  /* 0x000000000000781c */ /* 0x000fe40001746470 */
[----:B------:R-:W-:Y:S02]  /*02a0*/  FSEL R8, R8, RZ, P4 ;  /* 0x000000ff08087208 */ /* 0x000fe40002000000 */
[C---:B------:R-:W-:Y:S02]  /*02b0*/  FSETP.GTU.FTZ.AND P3, PT, R12.reuse, UR6, PT ;  /* 0x000000060c007c0b */ /* 0x040fe4000bf7c000 */
[----:B------:R-:W-:Y:S01]  /*02c0*/  FSETP.GE.FTZ.AND P4, PT, R12, UR7, PT ;  /* 0x000000070c007c0b */ /* 0x000fe2000bf96000 */
[----:B------:R-:W-:Y:S01]  /*02d0*/  IMAD.U32 R12, R9, 0x10000, RZ ;  /* 0x00010000090c7824 */ /* 0x000fe200078e00ff */
[----:B------:R-:W-:-:S02]  /*02e0*/  PLOP3.LUT P6, PT, P5, P6, PT, 0x20, 0x0 ;  /* 0x000000000000781c */ /* 0x000fc40002fcc470 */
[----:B------:R-:W-:Y:S02]  /*02f0*/  PLOP3.LUT P1, PT, P0, P1, PT, 0x20, 0x0 ;  /* 0x000000000000781c */ /* 0x000fe40000722470 */
[C---:B------:R-:W-:Y:S02]  /*0300*/  FSETP.GTU.FTZ.AND P5, PT, R7.reuse, UR6, PT ;  /* 0x0000000607007c0b */ /* 0x040fe4000bfbc000 */
[----:B------:R-:W-:Y:S02]  /*0310*/  FSETP.GE.FTZ.AND P0, PT, R7, UR7, PT ;  /* 0x0000000707007c0b */ /* 0x000fe4000bf16000 */
[----:B------:R-:W-:Y:S01]  /*0320*/  PRMT R9, R9, 0x7632, R9 ;  /* 0x0000763209097816 */ /* 0x000fe20000000009 */
[----:B------:R-:W-:Y:S01]  /*0330*/  IMAD.U32 R0, R5, 0x10000, RZ ;  /* 0x0001000005007824 */ /* 0x000fe200078e00ff */
[----:B------:R-:W-:Y:S02]  /*0340*/  PLOP3.LUT P3, PT, P3, P4, PT, 0x20, 0x0 ;  /* 0x000000000000781c */ /* 0x000fe40001f68470 */
[----:B------:R-:W-:Y:S01]  /*0350*/  PLOP3.LUT P0, PT, P5, P0, PT, 0x20, 0x0 ;  /* 0x000000000000781c */ /* 0x000fe20002f00470 */
[----:B------:R-:W-:Y:S01]  /*0360*/  IMAD.U32 R7, R9, 0x10000, RZ ;  /* 0x0001000009077824 */ /* 0x000fe200078e00ff */
[----:B------:R-:W-:-:S02]  /*0370*/  FSETP.GTU.FTZ.AND P4, PT, R12, UR6, PT ;  /* 0x000000060c007c0b */ /* 0x000fc4000bf9c000 */
[----:B------:R-:W-:Y:S02]  /*0380*/  FSETP.GE.FTZ.AND P5, PT, R12, UR7, PT ;  /* 0x000000070c007c0b */ /* 0x000fe4000bfb6000 */
[----:B------:R-:W-:Y:S02]  /*0390*/  FSEL R9, R0, RZ, P6 ;  /* 0x000000ff00097208 */ /* 0x000fe40003000000 */
[----:B------:R-:W-:Y:S02]  /*03a0*/  PLOP3.LUT P4, PT, P4, P5, PT, 0x20, 0x0 ;  /* 0x000000000000781c */ /* 0x000fe4000278a470 */
[C---:B------:R-:W-:Y:S02]  /*03b0*/  FSETP.GTU.FTZ.AND P5, PT, R7.reuse, UR6, PT ;  /* 0x0000000607007c0b */ /* 0x040fe4000bfbc000 */
[----:B------:R-:W-:Y:S01]  /*03c0*/  FSETP.GE.FTZ.AND P6, PT, R7, UR7, PT ;  /* 0x0000000707007c0b */ /* 0x000fe2000bfd6000 */
[----:B------:R-:W-:Y:S01]  /*03d0*/  IMAD.WIDE R6, R6, 0x8, R10 ;  /* 0x0000000806067825 */ /* 0x000fe200078e020a */
[----:B------:R-:W-:-:S02]  /*03e0*/  PRMT R5, R5, 0x7632, R5 ;  /* 0x0000763205057816 */ /* 0x000fc40000000005 */
[C---:B-----5:R-:W-:Y:S01]  /*03f0*/  PRMT R0, R2.reuse, 0x7632, R0 ;  /* 0x0000763202007816 */ /* 0x060fe20000000000 */
[----:B------:R-:W-:Y:S01]  /*0400*/  IMAD.U32 R10, R2, 0x10000, RZ ;  /* 0x00010000020a7824 */ /* 0x000fe200078e00ff */
[----:B------:R-:W-:Y:S02]  /*0410*/  PRMT R4, R4, 0x7632, R4 ;  /* 0x0000763204047816 */ /* 0x000fe40000000004 */
[C---:B------:R-:W-:Y:S01]  /*0420*/  PRMT R2, R3.reuse, 0x7632, R2 ;  /* 0x0000763203027816 */ /* 0x040fe20000000002 */
[----:B------:R-:W-:Y:S02]  /*0430*/  IMAD.U32 R3, R3, 0x10000, RZ ;  /* 0x0001000003037824 */ /* 0x000fe400078e00ff */
[----:B------:R-:W-:Y:S01]  /*0440*/  IMAD.U32 R5, R5, 0x10000, RZ ;  /* 0x0001000005057824 */ /* 0x000fe200078e00ff */
[----:B------:R-:W-:Y:S01]  /*0450*/  PLOP3.LUT P5, PT, P5, P6, PT, 0x20, 0x0 ;  /* 0x000000000000781c */ /* 0x000fe20002fac470 */
[----:B------:R-:W-:Y:S02]  /*0460*/  IMAD.U32 R4, R4, 0x10000, RZ ;  /* 0x0001000004047824 */ /* 0x000fe400078e00ff */
[----:B------:R-:W-:-:S02]  /*0470*/  IMAD.U32 R11, R0, 0x10000, RZ ;  /* 0x00010000000b7824 */ /* 0x000fc400078e00ff */
[----:B------:R-:W-:Y:S01]  /*0480*/  IMAD.U32 R12, R2, 0x10000, RZ ;  /* 0x00010000020c7824 */ /* 0x000fe200078e00ff */
[----:B------:R-:W-:Y:S02]  /*0490*/  FSEL R2, R3, RZ, P4 ;  /* 0x000000ff03027208 */ /* 0x000fe40002000000 */
[----:B------:R-:W-:Y:S02]  /*04a0*/  FSEL R0, R5, RZ, P1 ;  /* 0x000000ff05007208 */ /* 0x000fe40000800000 */
[----:B------:R-:W-:Y:S02]  /*04b0*/  FSEL R10, R10, RZ, P3 ;  /* 0x000000ff0a0a7208 */ /* 0x000fe40001800000 */
[----:B------:R-:W-:Y:S02]  /*04c0*/  FSEL R3, R4, RZ, P2 ;  /* 0x000000ff04037208 */ /* 0x000fe40001000000 */
[----:B------:R-:W-:Y:S02]  /*04d0*/  FSEL R11, R11, RZ, P0 ;  /* 0x000000ff0b0b7208 */ /* 0x000fe40000000000 */
[----:B------:R-:W-:-:S02]  /*04e0*/  FSEL R5, R12, RZ, P5 ;  /* 0x000000ff0c057208 */ /* 0x000fc40002800000 */
[----:B------:R-:W-:Y:S02]  /*04f0*/  F2FP.BF16.F32.PACK_AB R8, R3, R8 ;  /* 0x000000080308723e */ /* 0x000fe400000010ff */
[----:B------:R-:W-:Y:S02]  /*0500*/  F2FP.BF16.F32.PACK_AB R9, R0, R9 ;  /* 0x000000090009723e */ /* 0x000fe400000010ff */
[----:B------:R-:W-:Y:S02]  /*0510*/  F2FP.BF16.F32.PACK_AB R4, R11, R10 ;  /* 0x0000000a0b04723e */ /* 0x000fe400000010ff */
[----:B------:R-:W-:Y:S01]  /*0520*/  F2FP.BF16.F32.PACK_AB R5, R5, R2 ;  /* 0x000000020505723e */ /* 0x000fe200000010ff */
[----:B------:R-:W-:Y:S04]  /*0530*/  STG.E.64 desc[UR4][R6.64], R8 ;  /* 0x0000000806007986 */ /* 0x000fe8000c101b04 */
[----:B------:R-:W-:Y:S01]  /*0540*/  STG.E.64 desc[UR4][R6.64+0x400], R4 ;  /* 0x0004000406007986 */ /* 0x000fe2000c101b04 */
[----:B------:R-:W-:Y:S05]  /*0550*/  EXIT ;  /* 0x000000000000794d */ /* 0x000fea0003800000 */
.L_x_841:
        /* <DEDUP_REMOVED lines=190> */
.L_x_844:
[----:B------:R-:W-:-:S13]  /*1140*/  ISETP.GE.AND P0, PT, R13, R2, PT ;  /* 0x000000020d00720c */ /* 0x000fda0003f06270 */
[----:B------:R-:W-:Y:S05]  /*1150*/  @P0 BRA `(.L_x_846) ;  /* 0x0000000000300947 */ /* 0x000fea0003800000 */
[----:B0-----:R-:W0:Y:S01]  /*1160*/  LDC.64 R8, c[0x0][0x228] ;  /* 0x00008a00ff087b82 */ /* 0x001e220000000a00 */
[----:B------:R-:W-:Y:S02]  /*1170*/  IMAD.IADD R7, R0, 0x1, R13 ;  /* 0x0000000100077824 */ /* 0x000fe400078e020d */
[----:B------:R-:W-:Y:S02]  /*1180*/  VIADD R13, R13, 0x80 ;  /* 0x000000800d0d7836 */ /* 0x000fe40000000000 */
[----:B0-----:R-:W-:-:S05]  /*1190*/  IMAD.WIDE.U32 R8, R7, 0x2, R8 ;  /* 0x0000000207087825 */ /* 0x001fca00078e0008 */
[----:B------:R1:W-:Y:S02]  /*11a0*/  STG.E.U16 desc[UR4][R8.64], R10 ;  /* 0x0000000a08007986 */ /* 0x0003e4000c101504 */
.L_x_845:
[----:B------:R-:W-:-:S13]  /*11b0*/  ISETP.GE.AND P0, PT, R13, R2, PT ;  /* 0x000000020d00720c */ /* 0x000fda0003f06270 */
[----:B------:R-:W-:Y:S05]  /*11c0*/  @P0 BRA `(.L_x_847) ;  /* 0x0000000000340947 */ /* 0x000fea0003800000 */
[----:B01----:R-:W0:Y:S01]  /*11d0*/  LDC.64 R8, c[0x0][0x228] ;  /* 0x00008a00ff087b82 */ /* 0x003e220000000a00 */
[----:B------:R-:W-:Y:S02]  /*11e0*/  IMAD.IADD R7, R0, 0x1, R13 ;  /* 0x0000000100077824 */ /* 0x000fe400078e020d */
[----:B------:R-:W-:Y:S02]  /*11f0*/  VIADD R13, R13, 0x80 ;  /* 0x000000800d0d7836 */ /* 0x000fe40000000000 */
[----:B0-----:R-:W-:-:S05]  /*1200*/  IMAD.WIDE.U32 R8, R7, 0x2, R8 ;  /* 0x0000000207087825 */ /* 0x001fca00078e0008 */
[----:B------:R1:W-:Y:S02]  /*1210*/  STG.E.U16 desc[UR4][R8.64], R3 ;  /* 0x0000000308007986 */ /* 0x0003e4000c101504 */
.L_x_846:
        /* <DEDUP_REMOVED lines=8> */
.L_x_847:
[----:B------:R-:W-:Y:S05]  /*12a0*/  BSYNC B1 ;  /* 0x0000000000017941 */ /* 0x000fea0003800000 */
.L_x_843:
[----:B------:R-:W-:-:S13]  /*12b0*/  ISETP.GE.AND P0, PT, R13, R2, PT ;  /* 0x000000020d00720c */ /* 0x000fda0003f06270 */
[----:B012---:R-:W0:Y:S01]  /*12c0*/  @!P0 LDC.64 R8, c[0x0][0x228] ;  /* 0x00008a00ff088b82 */ /* 0x007e220000000a00 */
[----:B------:R-:W-:Y:S02]  /*12d0*/  @!P0 IMAD.IADD R3, R0, 0x1, R13 ;  /* 0x0000000100038824 */ /* 0x000fe400078e020d */
[----:B------:R-:W-:Y:S02]  /*12e0*/  @!P0 VIADD R13, R13, 0x80 ;  /* 0x000000800d0d8836 */ /* 0x000fe40000000000 */
[----:B0-----:R-:W-:-:S05]  /*12f0*/  @!P0 IMAD.WIDE.U32 R8, R3, 0x2, R8 ;  /* 0x0000000203088825 */ /* 0x001fca00078e0008 */
[----:B------:R2:W-:Y:S02]  /*1300*/  @!P0 STG.E.U16 desc[UR4][R8.64], R5 ;  /* 0x0000000508008986 */ /* 0x0005e4000c101504 */
.L_x_848:
[----:B------:R-:W-:Y:S05]  /*1310*/  BSYNC B0 ;  /* 0x0000000000007941 */ /* 0x000fea0003800000 */
.L_x_842:
        /* <DEDUP_REMOVED lines=8> */
.L_x_849:
        /* <DEDUP_REMOVED lines=14> */
.L_x_3352:


//--------------------- .text._ZN2at6native29vectorized_elementwise_kernelILi8EZZZNS0_65_GLOBAL__N__eb3311e5_27_ActivationHardtanhKernel_cu_9e10b42f_293424hardtanh_backward_kernelERNS_14TensorIteratorERKN3c106ScalarES8_ENKUlvE_clEvENKUlvE2_clEvEUlNS5_8BFloat16ESB_E_St5arrayIPcLm3EEEEviT0_T1_ --------------------------
	.section	.text._ZN2at6native29vectorized_elementwise_kernelILi8EZZZNS0_65_GLOBAL__N__eb3311e5_27_ActivationHardtanhKernel_cu_9e10b42f_293424hardtanh_backward_kernelERNS_14TensorIteratorERKN3c106ScalarES8_ENKUlvE_clEvENKUlvE2_clEvEUlNS5_8BFloat16ESB_E_St5arrayIPcLm3EEEEviT0_T1_,"ax",@progbits
	.align	128
        .global         _ZN2at6native29vectorized_elementwise_kernelILi8EZZZNS0_65_GLOBAL__N__eb3311e5_27_ActivationHardtanhKernel_cu_9e10b42f_293424hardtanh_backward_kernelERNS_14TensorIteratorERKN3c106ScalarES8_ENKUlvE_clEvENKUlvE2_clEvEUlNS5_8BFloat16ESB_E_St5arrayIPcLm3EEEEviT0_T1_
        .type           _ZN2at6native29vectorized_elementwise_kernelILi8EZZZNS0_65_GLOBAL__N__eb3311e5_27_ActivationHardtanhKernel_cu_9e10b42f_293424hardtanh_backward_kernelERNS_14TensorIteratorERKN3c106ScalarES8_ENKUlvE_clEvENKUlvE2_clEvEUlNS5_8BFloat16ESB_E_St5arrayIPcLm3EEEEviT0_T1_,@function
        .size           _ZN2at6native29vectorized_elementwise_kernelILi8EZZZNS0_65_GLOBAL__N__eb3311e5_27_ActivationHardtanhKernel_cu_9e10b42f_293424hardtanh_backward_kernelERNS_14TensorIteratorERKN3c106ScalarES8_ENKUlvE_clEvENKUlvE2_clEvEUlNS5_8BFloat16ESB_E_St5arrayIPcLm3EEEEviT0_T1_,(.L_x_3353 - _ZN2at6native29vectorized_elementwise_kernelILi8EZZZNS0_65_GLOBAL__N__eb3311e5_27_ActivationHardtanhKernel_cu_9e10b42f_293424hardtanh_backward_kernelERNS_14TensorIteratorERKN3c106ScalarES8_ENKUlvE_clEvENKUlvE2_clEvEUlNS5_8BFloat16ESB_E_St5arrayIPcLm3EEEEviT0_T1_)
        .other          _ZN2at6native29vectorized_elementwise_kernelILi8EZZZNS0_65_GLOBAL__N__eb3311e5_27_ActivationHardtanhKernel_cu_9e10b42f_293424hardtanh_backward_kernelERNS_14TensorIteratorERKN3c106ScalarES8_ENKUlvE_clEvENKUlvE2_clEvEUlNS5_8BFloat16ESB_E_St5arrayIPcLm3EEEEviT0_T1_,@"STO_CUDA_ENTRY STV_DEFAULT"
_ZN2at6native29vectorized_elementwise_kernelILi8EZZZNS0_65_GLOBAL__N__eb3311e5_27_ActivationHardtanhKernel_cu_9e10b42f_293424hardtanh_backward_kernelERNS_14TensorIteratorERKN3c106ScalarES8_ENKUlvE_clEvENKUlvE2_clEvEUlNS5_8BFloat16ESB_E_St5arrayIPcLm3EEEEviT0_T1_:
.text._ZN2at6native29vectorized_elementwise_kernelILi8EZZZNS0_65_GLOBAL__N__eb3311e5_27_ActivationHardtanhKernel_cu_9e10b42f_293424hardtanh_backward_kernelERNS_14TensorIteratorERKN3c106ScalarES8_ENKUlvE_clEvENKUlvE2_clEvEUlNS5_8BFloat16ESB_E_St5arrayIPcLm3EEEEviT0_T1_:
        /* <DEDUP_REMOVED lines=13> */
[----:B0-----:R-:W-:-:S06]  /*00d0*/  IMAD.WIDE.U32 R8, R2, 0x10, R4 ;  /* 0x0000001002087825 */ /* 0x001fcc00078e0004 */
[----:B------:R-:W3:Y:S01]  /*00e0*/  LDG.E.128 R8, desc[UR4][R8.64] ;  /* 0x0000000408087981 */ /* 0x000ee2000c1e1d00 */
[----:B--2---:R-:W-:-:S04]  /*00f0*/  IMAD.WIDE R4, R0, 0x2, R6 ;  /* 0x0000000200047825 */ /* 0x004fc800078e0206 */
[----:B------:R-:W-:-:S06]  /*0100*/  IMAD.WIDE.U32 R4, R2, 0x10, R4 ;  /* 0x0000001002047825 */ /* 0x000fcc00078e0004 */
[----:B------:R-:W2:Y:S01]  /*0110*/  LDG.E.128 R4, desc[UR4][R4.64] ;  /* 0x0000000404047981 */ /* 0x000ea2000c1e1d00 */
[----:B---3--:R-:W-:Y:S02]  /*0120*/  IMAD.U32 R3, R8, 0x10000, RZ ;  /* 0x0001000008037824 */ /* 0x008fe400078e00ff */
[----:B------:R-:W-:Y:S02]  /*0130*/  IMAD.U32 R12, R9, 0x10000, RZ ;  /* 0x00010000090c7824 */ /* 0x000fe400078e00ff */
[----:B------:R-:W-:Y:S01]  /*0140*/  IMAD.U32 R13, R10, 0x10000, RZ ;  /* 0x000100000a0d7824 */ /* 0x000fe200078e00ff */
[C---:B------:R-:W-:Y:S02]  /*0150*/  FSETP.GTU.FTZ.AND P6, PT, R3.reuse, UR6, PT ;  /* 0x0000000603007c0b */ /* 0x040fe4000bfdc000 */
[----:B------:R-:W-:Y:S02]  /*0160*/  FSETP.GE.FTZ.AND P0, PT, R3, UR7, PT ;  /* 0x0000000703007c0b */ /* 0x000fe4000bf16000 */
[----:B------:R-:W-:-:S02]  /*0170*/  PRMT R3, R8, 0x7632, R3 ;  /* 0x0000763208037816 */ /* 0x000fc40000000003 */
[----:B------:R-:W-:Y:S02]  /*0180*/  PLOP3.LUT P6, PT, P6, P0, PT, 0x20, 0x0 ;  /* 0x000000000000781c */ /* 0x000fe400037c0470 */
[C---:B------:R-:W-:Y:S01]  /*0190*/  FSETP.GTU.FTZ.AND P3, PT, R12.reuse, UR6, PT ;  /* 0x000000060c007c0b */ /* 0x040fe2000bf7c000 */
[----:B------:R-:W-:Y:S01]  /*01a0*/  IMAD.U32 R8, R3, 0x10000, RZ ;  /* 0x0001000003087824 */ /* 0x000fe200078e00ff */
[----:B------:R-:W-:Y:S02]  /*01b0*/  PRMT R3, R9, 0x7632, R3 ;  /* 0x0000763209037816 */ /* 0x000fe40000000003 */
[----:B------:R-:W-:Y:S01]  /*01c0*/  FSETP.GE.FTZ.AND P2, PT, R12, UR7, PT ;  /* 0x000000070c007c0b */ /* 0x000fe2000bf56000 */
[----:B------:R-:W-:Y:S01]  /*01d0*/  IMAD.U32 R12, R11, 0x10000, RZ ;  /* 0x000100000b0c7824 */ /* 0x000fe200078e00ff */
[C---:B------:R-:W-:Y:S01]  /*01e0*/  FSETP.GTU.FTZ.AND P1, PT, R8.reuse, UR6, PT ;  /* 0x0000000608007c0b */ /* 0x040fe2000bf3c000 */
[----:B------:R-:W-:Y:S01]  /*01f0*/  IMAD.U32 R3, R3, 0x10000, RZ ;  /* 0x0001000003037824 */ /* 0x000fe200078e00ff */
[----:B------:R-:W-:-:S02]  /*0200*/  FSETP.GE.FTZ.AND P0, PT, R8, UR7, PT ;  /* 0x0000000708007c0b */ /* 0x000fc4000bf16000 */
[----:B------:R-:W0:Y:S01]  /*0210*/  LDC.64 R8, c[0x0][0x228] ;  /* 0x00008a00ff087b82 */ /* 0x000e220000000a00 */
[----:B------:R-:W-:Y:S02]  /*0220*/  PRMT R10, R10, 0x7632, R10 ;  /* 0x000076320a0a7816 */ /* 0x000fe4000000000a */
[----:B------:R-:W-:Y:S02]  /*0230*/  PLOP3.LUT P3, PT, P3, P2, PT, 0x20, 0x0 ;  /* 0x000000000000781c */ /* 0x000fe40001f64470 */
[----:B------:R-:W-:Y:S02]  /*0240*/  PLOP3.LUT P1, PT, P1, P0, PT, 0x20, 0x0 ;  /* 0x000000000000781c */ /* 0x000fe40000f20470 */
[C---:B------:R-:W-:Y:S02]  /*0250*/  FSETP.GTU.FTZ.AND P2, PT, R3.reuse, UR6, PT ;  /* 0x0000000603007c0b */ /* 0x040fe4000bf5c000 */
[----:B------:R-:W-:Y:S01]  /*0260*/  FSETP.GE.FTZ.AND P0, PT, R3, UR7, PT ;  /* 0x0000000703007c0b */ /* 0x000fe2000bf16000 */
[----:B------:R-:W-:Y:S01]  /*0270*/  IMAD.U32 R3, R10, 0x10000, RZ ;  /* 0x000100000a037824 */ /* 0x000fe200078e00ff */
[----:B------:R-:W-:Y:S01]  /*0280*/  FSETP.GTU.FTZ.AND P4, PT, R13, UR6, PT ;  /* 0x000000060d007c0b */ /* 0x000fe2000bf9c000 */
[----:B--2---:R-:W-:Y:S01]  /*0290*/  IMAD.U32 R10, R4, 0x10000, RZ ;  /* 0x00010000040a7824 */ /* 0x004fe200078e00ff */
[----:B------:R-:W-:-:S02]  /*02a0*/  PLOP3.LUT P2, PT, P2, P0, PT, 0x20, 0x0 ;  /* 0x000000000000781c */ /* 0x000fc40001740470 */
[----:B------:R-:W-:Y:S02]  /*02b0*/  FSETP.GE.FTZ.AND P5, PT, R13, UR7, PT ;  /* 0x000000070d007c0b */ /* 0x000fe4000bfb6000 */
[----:B------:R-:W-:Y:S02]  /*02c0*/  FSEL R10, R10, RZ, P6 ;  /* 0x000000ff0a0a7208 */ /* 0x000fe40003000000 */
[C---:B------:R-:W-:Y:S02]  /*02d0*/  FSETP.GTU.FTZ.AND P0, PT, R3.reuse, UR6, PT ;  /* 0x0000000603007c0b */ /* 0x040fe4000bf1c000 */
[----:B------:R-:W-:Y:S01]  /*02e0*/  FSETP.GE.FTZ.AND P6, PT, R3, UR7, PT ;  /* 0x0000000703007c0b */ /* 0x000fe2000bfd6000 */
[----:B------:R-:W-:Y:S01]  /*02f0*/  IMAD.U32 R3, R5, 0x10000, RZ ;  /* 0x0001000005037824 */ /* 0x000fe200078e00ff */
[----:B------:R-:W-:Y:S01]  /*0300*/  PRMT R11, R11, 0x7632, R11 ;  /* 0x000076320b0b7816 */ /* 0x000fe2000000000b */
[----:B0-----:R-:W-:Y:S01]  /*0310*/  IMAD.WIDE.U32 R8, R0, 0x2, R8 ;  /* 0x0000000200087825 */ /* 0x001fe200078e0008 */
[----:B------:R-:W-:-:S02]  /*0320*/  PLOP3.LUT P4, PT, P4, P5, PT, 0x20, 0x0 ;  /* 0x000000000000781c */ /* 0x000fc4000278a470 */
[----:B------:R-:W-:Y:S02]  /*0330*/  PLOP3.LUT P0, PT, P0, P6, PT, 0x20, 0x0 ;  /* 0x000000000000781c */ /* 0x000fe4000070c470 */
[C---:B------:R-:W-:Y:S02]  /*0340*/  FSETP.GTU.FTZ.AND P5, PT, R12.reuse, UR6, PT ;  /* 0x000000060c007c0b */ /* 0x040fe4000bfbc000 */
[----:B------:R-:W-:Y:S01]  /*0350*/  FSETP.GE.FTZ.AND P6, PT, R12, UR7, PT ;  /* 0x000000070c007c0b */ /* 0x000fe2000bfd6000 */
[----:B------:R-:W-:Y:S01]  /*0360*/  IMAD.U32 R12, R11, 0x10000, RZ ;  /* 0x000100000b0c7824 */ /* 0x000fe200078e00ff */
[----:B------:R-:W-:Y:S01]  /*0370*/  FSEL R11, R3, RZ, P3 ;  /* 0x000000ff030b7208 */ /* 0x000fe20001800000 */
[----:B------:R-:W-:Y:S01]  /*0380*/  IMAD.WIDE R2, R2, 0x10, R8 ;  /* 0x0000001002027825 */ /* 0x000fe200078e0208 */
[----:B------:R-:W-:Y:S02]  /*0390*/  PLOP3.LUT P5, PT, P5, P6, PT, 0x20, 0x0 ;  /* 0x000000000000781c */ /* 0x000fe40002fac470 */
[----:B------:R-:W-:-:S02]  /*03a0*/  FSETP.GTU.FTZ.AND P3, PT, R12, UR6, PT ;  /* 0x000000060c007c0b */ /* 0x000fc4000bf7c000 */
[----:B------:R-:W-:Y:S01]  /*03b0*/  FSETP.GE.FTZ.AND P6, PT, R12, UR7, PT ;  /* 0x000000070c007c0b */ /* 0x000fe2000bfd6000 */
[----:B------:R-:W-:Y:S01]  /*03c0*/  IMAD.U32 R12, R6, 0x10000, RZ ;  /* 0x00010000060c7824 */ /* 0x000fe200078e00ff */
[----:B------:R-:W-:Y:S02]  /*03d0*/  PRMT R4, R4, 0x7632, R4 ;  /* 0x0000763204047816 */ /* 0x000fe40000000004 */
[----:B------:R-:W-:Y:S02]  /*03e0*/  PRMT R0, R6, 0x7632, R0 ;  /* 0x0000763206007816 */ /* 0x000fe40000000000 */
[----:B------:R-:W-:Y:S01]  /*03f0*/  PRMT R5, R5, 0x7632, R5 ;  /* 0x0000763205057816 */ /* 0x000fe20000000005 */
[----:B------:R-:W-:Y:S01]  /*0400*/  IMAD.U32 R4, R4, 0x10000, RZ ;  /* 0x0001000004047824 */ /* 0x000fe200078e00ff */
[C---:B------:R-:W-:Y:S01]  /*0410*/  PRMT R6, R7.reuse, 0x7632, R6 ;  /* 0x0000763207067816 */ /* 0x040fe20000000006 */
[----:B------:R-:W-:Y:S01]  /*0420*/  IMAD.U32 R7, R7, 0x10000, RZ ;  /* 0x0001000007077824 */ /* 0x000fe200078e00ff */
[----:B------:R-:W-:Y:S01]  /*0430*/  PLOP3.LUT P3, PT, P3, P6, PT, 0x20, 0x0 ;  /* 0x000000000000781c */ /* 0x000fe20001f6c470 */
[----:B------:R-:W-:-:S02]  /*0440*/  IMAD.U32 R5, R5, 0x10000, RZ ;  /* 0x0001000005057824 */ /* 0x000fc400078e00ff */
[----:B------:R-:W-:Y:S02]  /*0450*/  IMAD.U32 R8, R0, 0x10000, RZ ;  /* 0x0001000000087824 */ /* 0x000fe400078e00ff */
[----:B------:R-:W-:Y:S01]  /*0460*/  IMAD.U32 R13, R6, 0x10000, RZ ;  /* 0x00010000060d7824 */ /* 0x000fe200078e00ff */
[----:B------:R-:W-:Y:S02]  /*0470*/  FSEL R6, R12, RZ, P4 ;  /* 0x000000ff0c067208 */ /* 0x000fe40002000000 */
[----:B------:R-:W-:Y:S02]  /*0480*/  FSEL R12, R7, RZ, P5 ;  /* 0x000000ff070c7208 */ /* 0x000fe40002800000 */
[----:B------:R-:W-:Y:S02]  /*0490*/  FSEL R7, R4, RZ, P1 ;  /* 0x000000ff04077208 */ /* 0x000fe40000800000 */
[----:B------:R-:W-:Y:S02]  /*04a0*/  FSEL R0, R5, RZ, P2 ;  /* 0x000000ff05007208 */ /* 0x000fe40001000000 */
[----:B------:R-:W-:-:S02]  /*04b0*/  FSEL R9, R8, RZ, P0 ;  /* 0x000000ff08097208 */ /* 0x000fc40000000000 */
[----:B------:R-:W-:Y:S02]  /*04c0*/  FSEL R13, R13, RZ, P3 ;  /* 0x000000ff0d0d7208 */ /* 0x000fe40001800000 */
[----:B------:R-:W-:Y:S02]  /*04d0*/  F2FP.BF16.F32.PACK_AB R4, R7, R10 ;  /* 0x0000000a0704723e */ /* 0x000fe400000010ff */
[----:B------:R-:W-:Y:S02]  /*04e0*/  F2FP.BF16.F32.PACK_AB R5, R0, R11 ;  /* 0x0000000b0005723e */ /* 0x000fe400000010ff */
[----:B------:R-:W-:Y:S02]  /*04f0*/  F2FP.BF16.F32.PACK_AB R6, R9, R6 ;  /* 0x000000060906723e */ /* 0x000fe400000010ff */
[----:B------:R-:W-:-:S05]  /*0500*/  F2FP.BF16.F32.PACK_AB R7, R13, R12 ;  /* 0x0000000c0d07723e */ /* 0x000fca00000010ff */
[----:B------:R-:W-:Y:S01]  /*0510*/  STG.E.128 desc[UR4][R2.64], R4 ;  /* 0x0000000402007986 */ /* 0x000fe2000c101d04 */
[----:B------:R-:W-:Y:S05]  /*0520*/  EXIT ;  /* 0x000000000000794d */ /* 0x000fea0003800000 */
.L_x_850:
        /* <DEDUP_REMOVED lines=190> */
.L_x_853:
[----:B------:R-:W-:-:S13]  /*1110*/  ISETP.GE.AND P0, PT, R13, R2, PT ;  /* 0x000000020d00720c */ /* 0x000fda0003f06270 */
[----:B------:R-:W-:Y:S05]  /*1120*/  @P0 BRA `(.L_x_855) ;  /* 0x0000000000300947 */ /* 0x000fea0003800000 */
[----:B0-----:R-:W0:Y:S01]  /*1130*/  LDC.64 R8, c[0x0][0x228] ;  /* 0x00008a00ff087b82 */ /* 0x001e220000000a00 */
[----:B------:R-:W-:Y:S02]  /*1140*/  IMAD.IADD R7, R0, 0x1, R13 ;  /* 0x0000000100077824 */ /* 0x000fe400078e020d */
[----:B------:R-:W-:Y:S02]  /*1150*/  VIADD R13, R13, 0x80 ;  /* 0x000000800d0d7836 */ /* 0x000fe40000000000 */
[----:B0-----:R-:W-:-:S05]  /*1160*/  IMAD.WIDE.U32 R8, R7, 0x2, R8 ;  /* 0x0000000207087825 */ /* 0x001fca00078e0008 */
[----:B------:R1:W-:Y:S02]  /*1170*/  STG.E.U16 desc[UR4][R8.64], R10 ;  /* 0x0000000a08007986 */ /* 0x0003e4000c101504 */
.L_x_854:
[----:B------:R-:W-:-:S13]  /*1180*/  ISETP.GE.AND P0, PT, R13, R2, PT ;  /* 0x000000020d00720c */ /* 0x000fda0003f06270 */
[----:B------:R-:W-:Y:S05]  /*1190*/  @P0 BRA `(.L_x_856) ;  /* 0x0000000000340947 */ /* 0x000fea0003800000 */
[----:B01----:R-:W0:Y:S01]  /*11a0*/  LDC.64 R8, c[0x0][0x228] ;  /* 0x00008a00ff087b82 */ /* 0x003e220000000a00 */
[----:B------:R-:W-:Y:S02]  /*11b0*/  IMAD.IADD R7, R0, 0x1, R13 ;  /* 0x0000000100077824 */ /* 0x000fe400078e020d */
[----:B------:R-:W-:Y:S02]  /*11c0*/  VIADD R13, R13, 0x80 ;  /* 0x000000800d0d7836 */ /* 0x000fe40000000000 */
[----:B0-----:R-:W-:-:S05]  /*11d0*/  IMAD.WIDE.U32 R8, R7, 0x2, R8 ;  /* 0x0000000207087825 */ /* 0x001fca00078e0008 */
[----:B------:R1:W-:Y:S02]  /*11e0*/  STG.E.U16 desc[UR4][R8.64], R3 ;  /* 0x0000000308007986 */ /* 0x0003e4000c101504 */
.L_x_855:
        /* <DEDUP_REMOVED lines=8> */
.L_x_856:
[----:B------:R-:W-:Y:S05]  /*1270*/  BSYNC B1 ;  /* 0x0000000000017941 */ /* 0x000fea0003800000 */
.L_x_852:
[----:B------:R-:W-:-:S13]  /*1280*/  ISETP.GE.AND P0, PT, R13, R2, PT ;  /* 0x000000020d00720c */ /* 0x000fda0003f06270 */
[----:B012---:R-:W0:Y:S01]  /*1290*/  @!P0 LDC.64 R8, c[0x0][0x228] ;  /* 0x00008a00ff088b82 */ /* 0x007e220000000a00 */
[----:B------:R-:W-:Y:S02]  /*12a0*/  @!P0 IMAD.IADD R3, R0, 0x1, R13 ;  /* 0x0000000100038824 */ /* 0x000fe400078e020d */
[----:B------:R-:W-:Y:S02]  /*12b0*/  @!P0 VIADD R13, R13, 0x80 ;  /* 0x000000800d0d8836 */ /* 0x000fe40000000000 */
[----:B0-----:R-:W-:-:S05]  /*12c0*/  @!P0 IMAD.WIDE.U32 R8, R3, 0x2, R8 ;  /* 0x0000000203088825 */ /* 0x001fca00078e0008 */
[----:B------:R2:W-:Y:S02]  /*12d0*/  @!P0 STG.E.U16 desc[UR4][R8.64], R5 ;  /* 0x0000000508008986 */ /* 0x0005e4000c101504 */
.L_x_857:
[----:B------:R-:W-:Y:S05]  /*12e0*/  BSYNC B0 ;  /* 0x0000000000007941 */ /* 0x000fea0003800000 */
.L_x_851:
        /* <DEDUP_REMOVED lines=8> */
.L_x_858:
        /* <DEDUP_REMOVED lines=9> */
.L_x_3353:


//--------------------- .text._ZN2at6native18elementwise_kernelILi128ELi4EZNS0_15gpu_kernel_implIZZZNS0_65_GLOBAL__N__eb3311e5_27_ActivationHardtanhKernel_cu_9e10b42f_293424hardtanh_backward_kernelERNS_14TensorIteratorERKN3c106ScalarES9_ENKUlvE_clEvENKUlvE1_clEvEUlNS6_4HalfESC_E_EEvRNS_18TensorIteratorBaseERKT_EUliE_EEviT1_ --------------------------
	.section	.text._ZN2at6native18elementwise_kernelILi128ELi4EZNS0_15gpu_kernel_implIZZZNS0_65_GLOBAL__N__eb3311e5_27_ActivationHardtanhKernel_cu_9e10b42f_293424hardtanh_backward_kernelERNS_14TensorIteratorERKN3c106ScalarES9_ENKUlvE_clEvENKUlvE1_clEvEUlNS6_4HalfESC_E_EEvRNS_18TensorIteratorBaseERKT_EUliE_EEviT1_,"ax",@progbits
	.align	128
        .global         _ZN2at6native18elementwise_kernelILi128ELi4EZNS0_15gpu_kernel_implIZZZNS0_65_GLOBAL__N__eb3311e5_27_ActivationHardtanhKernel_cu_9e10b42f_293424hardtanh_backward_kernelERNS_14TensorIteratorERKN3c106ScalarES9_ENKUlvE_clEvENKUlvE1_clEvEUlNS6_4HalfESC_E_EEvRNS_18TensorIteratorBaseERKT_EUliE_EEviT1_
        .type           _ZN2at6native18elementwise_kernelILi128ELi4EZNS0_15gpu_kernel_implIZZZNS0_65_GLOBAL__N__eb3311e5_27_ActivationHardtanhKernel_cu_9e10b42f_293424hardtanh_backward_kernelERNS_14TensorIteratorERKN3c106ScalarES9_ENKUlvE_clEvENKUlvE1_clEvEUlNS6_4HalfESC_E_EEvRNS_18TensorIteratorBaseERKT_EUliE_EEviT1_,@function
        .size           _ZN2at6native18elementwise_kernelILi128ELi4EZNS0_15gpu_kernel_implIZZZNS0_65_GLOBAL__N__eb3311e5_27_ActivationHardtanhKernel_cu_9e10b42f_293424hardtanh_backward_kernelERNS_14TensorIteratorERKN3c106ScalarES9_ENKUlvE_clEvENKUlvE1_clEvEUlNS6_4HalfESC_E_EEvRNS_18TensorIteratorBaseERKT_EUliE_EEviT1_,(.L_x_3354 - _ZN2at6native18elementwise_kernelILi128ELi4EZNS0_15gpu_kernel_implIZZZNS0_65_GLOBAL__N__eb3311e5_27_ActivationHardtanhKernel_cu_9e10b42f_293424hardtanh_backward_kernelERNS_14TensorIteratorERKN3c106ScalarES9_ENKUlvE_clEvENKUlvE1_clEvEUlNS6_4HalfESC_E_EEvRNS_18TensorIteratorBaseERKT_EUliE_EEviT1_)
        .other          _ZN2at6native18elementwise_kernelILi128ELi4EZNS0_15gpu_kernel_implIZZZNS0_65_GLOBAL__N__eb3311e5_27_ActivationHardtanhKernel_cu_9e10b42f_293424hardtanh_backward_kernelERNS_14TensorIteratorERKN3c106ScalarES9_ENKUlvE_clEvENKUlvE1_clEvEUlNS6_4HalfESC_E_EEvRNS_18TensorIteratorBaseERKT_EUliE_EEviT1_,@"STO_CUDA_ENTRY STV_DEFAULT"
_ZN2at6native18elementwise_kernelILi128ELi4EZNS0_15gpu_kernel_implIZZZNS0_65_GLOBAL__N__eb3311e5_27_ActivationHardtanhKernel_cu_9e10b42f_293424hardtanh_backward_kernelERNS_14TensorIteratorERKN3c106ScalarES9_ENKUlvE_clEvENKUlvE1_clEvEUlNS6_4HalfESC_E_EEvRNS_18TensorIteratorBaseERKT_EUliE_EEviT1_:
.text._ZN2at6native18elementwise_kernelILi128ELi4EZNS0_15gpu_kernel_implIZZZNS0_65_GLOBAL__N__eb3311e5_27_ActivationHardtanhKernel_cu_9e10b42f_293424hardtanh_backward_kernelERNS_14TensorIteratorERKN3c106ScalarES9_ENKUlvE_clEvENKUlvE1_clEvEUlNS6_4HalfESC_E_EEvRNS_18TensorIteratorBaseERKT_EUliE_EEviT1_:
        /* <DEDUP_REMOVED lines=365> */
.L_x_861:
        /* <DEDUP_REMOVED lines=20> */
[----:B0-----:R-:W-:-:S04]  /*1810*/  F2FP.F16.F32.PACK_AB R0, RZ, R0 ;  /* 0x00000000ff00723e */ /* 0x001fc800000000ff */
[----:B------:R-:W-:Y:S01]  /*1820*/  PRMT R19, R0, 0x7610, R19 ;  /* 0x0000761000137816 */ /* 0x000fe20000000013 */
[----:B------:R-:W-:Y:S06]  /*1830*/  BRA `(.L_x_867) ;  /* 0x0000000c00d07947 */ /* 0x000fec0003800000 */
.L_x_865:
[----:B------:R-:W2:Y:S02]  /*1840*/  LDG.E.U8 R2, desc[UR36][R2.64] ;  /* 0x0000002402027981 */ /* 0x000ea4000c1e1100 */
[----:B--2---:R-:W-:-:S04]  /*1850*/  I2FP.F32.U32 R0, R2 ;  /* 0x0000000200007245 */ /* 0x004fc80000201000 */
[----:B------:R-:W-:-:S04]  /*1860*/  F2FP.F16.F32.PACK_AB R0, RZ, R0 ;  /* 0x00000000ff00723e */ /* 0x000fc800000000ff */
[----:B------:R-:W-:Y:S01]  /*1870*/  PRMT R19, R0, 0x7610, R19 ;  /* 0x0000761000137816 */ /* 0x000fe20000000013 */
[----:B------:R-:W-:Y:S06]  /*1880*/  BRA `(.L_x_867) ;  /* 0x0000000c00bc7947 */ /* 0x000fec0003800000 */
.L_x_864:
        /* <DEDUP_REMOVED lines=8> */
[----:B0-----:R-:W-:-:S04]  /*1910*/  F2FP.F16.F32.PACK_AB R0, RZ, R0 ;  /* 0x00000000ff00723e */ /* 0x001fc800000000ff */
[----:B------:R-:W-:Y:S01]  /*1920*/  PRMT R19, R0, 0x7610, R19 ;  /* 0x0000761000137816 */ /* 0x000fe20000000013 */
[----:B------:R-:W-:Y:S06]  /*1930*/  BRA `(.L_x_867) ;  /* 0x0000000c00907947 */ /* 0x000fec0003800000 */
.L_x_869:
[----:B------:R-:W2:Y:S02]  /*1940*/  LDG.E R2, desc[UR36][R2.64] ;  /* 0x0000002402027981 */ /* 0x000ea4000c1e1900 */
[----:B--2---:R-:W-:-:S04]  /*1950*/  I2FP.F32.S32 R0, R2 ;  /* 0x0000000200007245 */ /* 0x004fc80000201400 */
[----:B------:R-:W-:-:S04]  /*1960*/  F2FP.F16.F32.PACK_AB R0, RZ, R0 ;  /* 0x00000000ff00723e */ /* 0x000fc800000000ff */
[----:B------:R-:W-:Y:S01]  /*1970*/  PRMT R19, R0, 0x7610, R19 ;  /* 0x0000761000137816 */ /* 0x000fe20000000013 */
[----:B------:R-:W-:Y:S06]  /*1980*/  BRA `(.L_x_867) ;  /* 0x0000000c007c7947 */ /* 0x000fec0003800000 */
.L_x_868:
[----:B------:R-:W2:Y:S02]  /*1990*/  LDG.E.U16 R2, desc[UR36][R2.64] ;  /* 0x0000002402027981 */ /* 0x000ea4000c1e1500 */
[----:B--2---:R-:W0:Y:S02]  /*19a0*/  I2F.S16 R0, R2 ;  /* 0x0000000200007306 */ /* 0x004e240000101400 */
[----:B0-----:R-:W-:-:S04]  /*19b0*/  F2FP.F16.F32.PACK_AB R0, RZ, R0 ;  /* 0x00000000ff00723e */ /* 0x001fc800000000ff */
[----:B------:R-:W-:Y:S01]  /*19c0*/  PRMT R19, R0, 0x7610, R19 ;  /* 0x0000761000137816 */ /* 0x000fe20000000013 */
[----:B------:R-:W-:Y:S06]  /*19d0*/  BRA `(.L_x_867) ;  /* 0x0000000c00687947 */ /* 0x000fec0003800000 */
.L_x_863:
[----:B------:R-:W-:-:S13]  /*19e0*/  ISETP.GT.AND P0, PT, R4, 0x6, PT ;  /* 0x000000060400780c */ /* 0x000fda0003f04270 */
[----:B------:R-:W-:Y:S05]  /*19f0*/  @P0 BRA `(.L_x_870) ;  /* 0x0000000000240947 */ /* 0x000fea0003800000 */
[----:B------:R-:W-:-:S13]  /*1a00*/  ISETP.NE.AND P0, PT, R4, 0x5, PT ;  /* 0x000000050400780c */ /* 0x000fda0003f05270 */
[----:B------:R-:W-:Y:S05]  /*1a10*/  @!P0 BRA `(.L_x_871) ;  /* 0x0000000000148947 */ /* 0x000fea0003800000 */
[----:B------:R-:W-:-:S13]  /*1a20*/  ISETP.NE.AND P0, PT, R4, 0x6, PT ;  /* 0x000000060400780c */ /* 0x000fda0003f05270 */
[----:B------:R-:W-:Y:S05]  /*1a30*/  @P0 BRA `(.L_x_866) ;  /* 0x0000000800e40947 */ /* 0x000fea0003800000 */
[----:B------:R-:W2:Y:S02]  /*1a40*/  LDG.E R2, desc[UR36][R2.64] ;  /* 0x0000002402027981 */ /* 0x000ea4000c1e1900 */
[----:B--2---:R-:W-:Y:S01]  /*1a50*/  F2FP.F16.F32.PACK_AB R19, RZ, R2 ;  /* 0x00000002ff13723e */ /* 0x004fe200000000ff */
[----:B------:R-:W-:Y:S06]  /*1a60*/  BRA `(.L_x_867) ;  /* 0x0000000c00447947 */ /* 0x000fec0003800000 */
.L_x_871:
[----:B------:R0:W5:Y:S01]  /*1a70*/  LDG.E.U16 R19, desc[UR36][R2.64] ;  /* 0x0000002402137981 */ /* 0x000162000c1e1500 */
[----:B------:R-:W-:Y:S05]  /*1a80*/  BRA `(.L_x_867) ;  /* 0x0000000c003c7947 */ /* 0x000fea0003800000 */
.L_x_870:
[----:B------:R-:W-:-:S13]  /*1a90*/  ISETP.NE.AND P0, PT, R4, 0x7, PT ;  /* 0x000000070400780c */ /* 0x000fda0003f05270 */
[----:B------:R-:W-:Y:S05]  /*1aa0*/  @!P0 BRA `(.L_x_872) ;  /* 0x0000000000248947 */ /* 0x000fea0003800000 */
[----:B------:R-:W-:-:S13]  /*1ab0*/  ISETP.NE.AND P0, PT, R4, 0x8, PT ;  /* 0x000000080400780c */ /* 0x000fda0003f05270 */
[----:B------:R-:W-:Y:S05]  /*1ac0*/  @!P0 BRA `(.L_x_873) ;  /* 0x0000000000148947 */ /* 0x000fea0003800000 */
[----:B------:R-:W-:-:S13]  /*1ad0*/  ISETP.NE.AND P0, PT, R4, 0x9, PT ;  /* 0x000000090400780c */ /* 0x000fda0003f05270 */
[----:B------:R-:W-:Y:S05]  /*1ae0*/  @P0 BRA `(.L_x_866) ;  /* 0x0000000800b80947 */ /* 0x000fea0003800000 */
[----:B------:R-:W2:Y:S02]  /*1af0*/  LDG.E R2, desc[UR36][R2.64] ;  /* 0x0000002402027981 */ /* 0x000ea4000c1e1900 */
[----:B--2---:R-:W-:Y:S01]  /*1b00*/  F2FP.F16.F32.PACK_AB R19, RZ, R2 ;  /* 0x00000002ff13723e */ /* 0x004fe200000000ff */
[----:B------:R-:W-:Y:S06]  /*1b10*/  BRA `(.L_x_867) ;  /* 0x0000000c00187947 */ /* 0x000fec0003800000 */
.L_x_873:
[----:B------:R1:W5:Y:S01]  /*1b20*/  LDG.E.U16 R19, desc[UR36][R2.64] ;  /* 0x0000002402137981 */ /* 0x000362000c1e1500 */
[----:B------:R-:W-:Y:S05]  /*1b30*/  BRA `(.L_x_867) ;  /* 0x0000000c00107947 */ /* 0x000fea0003800000 */
.L_x_872:
[----:B------:R-:W2:Y:S01]  /*1b40*/  LDG.E.64 R2, desc[UR36][R2.64] ;  /* 0x0000002402027981 */ /* 0x000ea2000c1e1b00 */
[----:B------:R-:W-:Y:S01]  /*1b50*/  UMOV UR4, 0xf0000000 ;  /* 0xf000000000047882 */ /* 0x000fe20000000000 */
[----:B------:R-:W-:Y:S01]  /*1b60*/  UMOV UR5, 0x380fffff ;  /* 0x380fffff00057882 */ /* 0x000fe20000000000 */
[----:B--2---:R-:W0:Y:S01]  /*1b70*/  F2F.F32.F64 R0, R2 ;  /* 0x0000000200007310 */ /* 0x004e220000301000 */
[----:B------:R-:W-:-:S14]  /*1b80*/  DSETP.GEU.AND P0, PT, |R2|, UR4, PT ;  /* 0x0000000402007e2a */ /* 0x000fdc000bf0e200 */
[----:B0-----:R-:W-:-:S05]  /*1b90*/  @!P0 FMUL R0, R0, 1.175494350822287508e-38 ;  /* 0x0080000000008820 */ /* 0x001fca0000400000 */
[----:B------:R-:W-:-:S04]  /*1ba0*/  F2FP.F16.F32.PACK_AB R0, RZ, R0 ;  /* 0x00000000ff00723e */ /* 0x000fc800000000ff */
[----:B------:R-:W-:Y:S01]  /*1bb0*/  PRMT R19, R0, 0x7610, R19 ;  /* 0x0000761000137816 */ /* 0x000fe20000000013 */
[----:B------:R-:W-:Y:S06]  /*1bc0*/  BRA `(.L_x_867) ;  /* 0x0000000800ec7947 */ /* 0x000fec0003800000 */
.L_x_862:
        /* <DEDUP_REMOVED lines=11> */
[----:B------:R-:W-:-:S04]  /*1c80*/  F2FP.F16.F32.PACK_AB R0, RZ, R0 ;  /* 0x00000000ff00723e */ /* 0x000fc800000000ff */
[----:B------:R-:W-:Y:S01]  /*1c90*/  PRMT R19, R0, 0x7610, R19 ;  /* 0x0000761000137816 */ /* 0x000fe20000000013 */
[----:B------:R-:W-:Y:S06]  /*1ca0*/  BRA `(.L_x_867) ;  /* 0x0000000800b47947 */ /* 0x000fec0003800000 */
.L_x_876:
        /* <DEDUP_REMOVED lines=9> */
.L_x_875:
        /* <DEDUP_REMOVED lines=25> */
[----:B------:R-:W-:-:S04]  /*1ed0*/  F2FP.F16.F32.PACK_AB R5, RZ, R5 ;  /* 0x00000005ff05723e */ /* 0x000fc800000000ff */
[----:B------:R-:W-:Y:S01]  /*1ee0*/  PRMT R19, R5, 0x7610, R19 ;  /* 0x0000761005137816 */ /* 0x000fe20000000013 */
[----:B------:R-:W-:Y:S06]  /*1ef0*/  BRA `(.L_x_867) ;  /* 0x0000000800207947 */ /* 0x000fec0003800000 */
.L_x_878:
        /* <DEDUP_REMOVED lines=12> */
[----:B------:R-:W-:-:S04]  /*1fc0*/  F2FP.F16.F32.PACK_AB R4, RZ, R4 ;  /* 0x00000004ff04723e */ /* 0x000fc800000000ff */
[----:B------:R-:W-:Y:S01]  /*1fd0*/  PRMT R19, R4, 0x7610, R19 ;  /* 0x0000761004137816 */ /* 0x000fe20000000013 */
[----:B------:R-:W-:Y:S06]  /*1fe0*/  BRA `(.L_x_867) ;  /* 0x0000000400e47947 */ /* 0x000fec0003800000 */
.L_x_877:
[----:B------:R-:W2:Y:S02]  /*1ff0*/  LDG.E.U16 R0, desc[UR36][R2.64] ;  /* 0x0000002402007981 */ /* 0x000ea4000c1e1500 */
[----:B--2---:R-:W-:-:S05]  /*2000*/  IMAD.U32 R0, R0, 0x10000, RZ ;  /* 0x0001000000007824 */ /* 0x004fca00078e00ff */
[----:B------:R-:W-:-:S04]  /*2010*/  F2FP.F16.F32.PACK_AB R0, RZ, R0 ;  /* 0x00000000ff00723e */ /* 0x000fc800000000ff */
[----:B------:R-:W-:Y:S01]  /*2020*/  PRMT R19, R0, 0x7610, R19 ;  /* 0x0000761000137816 */ /* 0x000fe20000000013 */
[----:B------:R-:W-:Y:S06]  /*2030*/  BRA `(.L_x_867) ;  /* 0x0000000400d07947 */ /* 0x000fec0003800000 */
.L_x_874:
        /* <DEDUP_REMOVED lines=10> */
[----:B------:R-:W-:-:S04]  /*20e0*/  F2FP.F16.F32.PACK_AB R0, RZ, R0 ;  /* 0x00000000ff00723e */ /* 0x000fc800000000ff */
[----:B------:R-:W-:Y:S01]  /*20f0*/  PRMT R19, R0, 0x7610, R19 ;  /* 0x0000761000137816 */ /* 0x000fe20000000013 */
[----:B------:R-:W-:Y:S06]  /*2100*/  BRA `(.L_x_867) ;  /* 0x00000004009c7947 */ /* 0x000fec0003800000 */
.L_x_881:
        /* <DEDUP_REMOVED lines=21> */
.L_x_885:
[----:B------:R-:W-:Y:S05]  /*2260*/  BSYNC B1 ;  /* 0x0000000000017941 */ /* 0x000fea0003800000 */
.L_x_884:
[----:B------:R-:W-:Y:S01]  /*2270*/  LEA R3, R0, 0x3b800000, 0x17 ;  /* 0x3b80000000037811 */ /* 0x000fe200078eb8ff */
[----:B------:R-:W-:-:S05]  /*2280*/  IMAD.SHL.U32 R0, R2, 0x100000, RZ ;  /* 0x0010000002007824 */ /* 0x000fca00078e00ff */
[----:B------:R-:W-:-:S07]  /*2290*/  LOP3.LUT R0, R3, R0, R4, 0xfe, !PT ;  /* 0x0000000003007212 */ /* 0x000fce00078efe04 */
.L_x_883:
[----:B------:R-:W-:Y:S05]  /*22a0*/  BSYNC B0 ;  /* 0x0000000000007941 */ /* 0x000fea0003800000 */
.L_x_882:
[----:B------:R-:W-:-:S04]  /*22b0*/  F2FP.F16.F32.PACK_AB R0, RZ, R0 ;  /* 0x00000000ff00723e */ /* 0x000fc800000000ff */
[----:B------:R-:W-:Y:S01]  /*22c0*/  PRMT R19, R0, 0x7610, R19 ;  /* 0x0000761000137816 */ /* 0x000fe20000000013 */
[----:B------:R-:W-:Y:S06]  /*22d0*/  BRA `(.L_x_867) ;  /* 0x0000000400287947 */ /* 0x000fec0003800000 */
.L_x_880:
        /* <DEDUP_REMOVED lines=21> */
.L_x_889:
[----:B------:R-:W-:Y:S05]  /*2430*/  BSYNC B1 ;  /* 0x0000000000017941 */ /* 0x000fea0003800000 */
.L_x_888:
[----:B------:R-:W-:Y:S01]  /*2440*/  LEA R3, R0, 0x37800000, 0x17 ;  /* 0x3780000000037811 */ /* 0x000fe200078eb8ff */
[----:B------:R-:W-:-:S05]  /*2450*/  IMAD.SHL.U32 R0, R2, 0x200000, RZ ;  /* 0x0020000002007824 */ /* 0x000fca00078e00ff */
[----:B------:R-:W-:-:S07]  /*2460*/  LOP3.LUT R0, R3, R0, R4, 0xfe, !PT ;  /* 0x0000000003007212 */ /* 0x000fce00078efe04 */
.L_x_887:
[----:B------:R-:W-:Y:S05]  /*2470*/  BSYNC B0 ;  /* 0x0000000000007941 */ /* 0x000fea0003800000 */
.L_x_886:
[----:B------:R-:W-:-:S04]  /*2480*/  F2FP.F16.F32.PACK_AB R0, RZ, R0 ;  /* 0x00000000ff00723e */ /* 0x000fc800000000ff */
[----:B------:R-:W-:Y:S01]  /*2490*/  PRMT R19, R0, 0x7610, R19 ;  /* 0x0000761000137816 */ /* 0x000fe20000000013 */
[----:B------:R-:W-:Y:S06]  /*24a0*/  BRA `(.L_x_867) ;  /* 0x0000000000b47947 */ /* 0x000fec0003800000 */
.L_x_879:
        /* <DEDUP_REMOVED lines=14> */
.L_x_893:
[----:B------:R-:W-:Y:S05]  /*2590*/  BSYNC B0 ;  /* 0x0000000000007941 */ /* 0x000fea0003800000 */
.L_x_892:
[----:B------:R-:W-:-:S04]  /*25a0*/  F2FP.F16.F32.PACK_AB R0, RZ, R0 ;  /* 0x00000000ff00723e */ /* 0x000fc800000000ff */
[----:B------:R-:W-:Y:S01]  /*25b0*/  PRMT R19, R0, 0x7610, R19 ;  /* 0x0000761000137816 */ /* 0x000fe20000000013 */
[----:B------:R-:W-:Y:S06]  /*25c0*/  BRA `(.L_x_867) ;  /* 0x00000000006c7947 */ /* 0x000fec0003800000 */
.L_x_866:
        /* <DEDUP_REMOVED lines=16> */
.L_x_894:
[----:B------:R-:W-:Y:S01]  /*26d0*/  PRMT R19, RZ, 0x7610, R19 ;  /* 0x00007610ff137816 */ /* 0x000fe20000000013 */
[----:B------:R-:W-:Y:S06]  /*26e0*/  BRA `(.L_x_867) ;  /* 0x0000000000247947 */ /* 0x000fec0003800000 */
.L_x_891:
[----:B------:R-:W2:Y:S02]  /*26f0*/  LDG.E.64 R2, desc[UR36][R2.64] ;  /* 0x0000002402027981 */ /* 0x000ea4000c1e1b00 */
[----:B--2---:R-:W0:Y:S02]  /*2700*/  I2F.U64 R0, R2 ;  /* 0x0000000200007312 */ /* 0x004e240000301000 */
[----:B0-----:R-:W-:-:S04]  /*2710*/  F2FP.F16.F32.PACK_AB R0, RZ, R0 ;  /* 0x00000000ff00723e */ /* 0x001fc800000000ff */
[----:B------:R-:W-:Y:S01]  /*2720*/  PRMT R19, R0, 0x7610, R19 ;  /* 0x0000761000137816 */ /* 0x000fe20000000013 */
[----:B------:R-:W-:Y:S06]  /*2730*/  BRA `(.L_x_867) ;  /* 0x0000000000107947 */ /* 0x000fec0003800000 */
.L_x_890:
[----:B------:R-:W2:Y:S02]  /*2740*/  LDG.E R2, desc[UR36][R2.64] ;  /* 0x0000002402027981 */ /* 0x000ea4000c1e1900 */
[----:B--2---:R-:W-:-:S04]  /*2750*/  I2FP.F32.U32 R0, R2 ;  /* 0x0000000200007245 */ /* 0x004fc80000201000 */
[----:B------:R-:W-:-:S04]  /*2760*/  F2FP.F16.F32.PACK_AB R0, RZ, R0 ;  /* 0x00000000ff00723e */ /* 0x000fc800000000ff */
[----:B------:R-:W-:-:S07]  /*2770*/  PRMT R19, R0, 0x7610, R19 ;  /* 0x0000761000137816 */ /* 0x000fce0000000013 */
.L_x_867:
[----:B------:R-:W2:Y:S01]  /*2780*/  LDC.U8 R4, c[0x0][0x4a2] ;  /* 0x00012880ff047b82 */ /* 0x000ea20000000000 */
[----:B------:R-:W-:Y:S02]  /*2790*/  ULDC.64 UR4, c[0x0][0x488] ;  /* 0x0001220000047ab9 */ /* 0x000fe40000000a00 */
[----:B01----:R-:W-:-:S05]  /*27a0*/  IADD3 R2, P1, R22, UR4, RZ ;  /* 0x0000000416027c10 */ /* 0x003fca000ff3e0ff */
[----:B------:R-:W-:Y:S01]  /*27b0*/  IMAD.X R3, RZ, RZ, UR5, P1 ;  /* 0x00000005ff037e24 */ /* 0x000fe200088e06ff */
[----:B--2---:R-:W-:-:S04]  /*27c0*/  PRMT R0, R4, 0x9910, RZ ;  /* 0x0000991004007816 */ /* 0x004fc800000000ff */
        /* <DEDUP_REMOVED lines=12> */
[----:B0-----:R-:W-:Y:S01]  /*2890*/  F2FP.F16.F32.PACK_AB R0, RZ, R0 ;  /* 0x00000000ff00723e */ /* 0x001fe200000000ff */
[----:B------:R-:W-:Y:S06]  /*28a0*/  BRA `(.L_x_900) ;  /* 0x0000000c00987947 */ /* 0x000fec0003800000 */
.L_x_898:
[----:B------:R-:W2:Y:S02]  /*28b0*/  LDG.E.U8 R2, desc[UR36][R2.64] ;  /* 0x0000002402027981 */ /* 0x000ea4000c1e1100 */
[----:B--2---:R-:W-:-:S04]  /*28c0*/  I2FP.F32.U32 R0, R2 ;  /* 0x0000000200007245 */ /* 0x004fc80000201000 */
[----:B------:R-:W-:Y:S01]  /*28d0*/  F2FP.F16.F32.PACK_AB R0, RZ, R0 ;  /* 0x00000000ff00723e */ /* 0x000fe200000000ff */
[----:B------:R-:W-:Y:S06]  /*28e0*/  BRA `(.L_x_900) ;  /* 0x0000000c00887947 */ /* 0x000fec0003800000 */
.L_x_897:
        /* <DEDUP_REMOVED lines=8> */
[----:B0-----:R-:W-:Y:S01]  /*2970*/  F2FP.F16.F32.PACK_AB R0, RZ, R0 ;  /* 0x00000000ff00723e */ /* 0x001fe200000000ff */
[----:B------:R-:W-:Y:S06]  /*2980*/  BRA `(.L_x_900) ;  /* 0x0000000c00607947 */ /* 0x000fec0003800000 */
.L_x_902:
[----:B------:R-:W2:Y:S02]  /*2990*/  LDG.E R2, desc[UR36][R2.64] ;  /* 0x0000002402027981 */ /* 0x000ea4000c1e1900 */
[----:B--2---:R-:W-:-:S04]  /*29a0*/  I2FP.F32.S32 R0, R2 ;  /* 0x0000000200007245 */ /* 0x004fc80000201400 */
[----:B------:R-:W-:Y:S01]  /*29b0*/  F2FP.F16.F32.PACK_AB R0, RZ, R0 ;  /* 0x00000000ff00723e */ /* 0x000fe200000000ff */
[----:B------:R-:W-:Y:S06]  /*29c0*/  BRA `(.L_x_900) ;  /* 0x0000000c00507947 */ /* 0x000fec0003800000 */
.L_x_901:
[----:B------:R-:W2:Y:S02]  /*29d0*/  LDG.E.U16 R2, desc[UR36][R2.64] ;  /* 0x0000002402027981 */ /* 0x000ea4000c1e1500 */
[----:B--2---:R-:W0:Y:S02]  /*29e0*/  I2F.S16 R0, R2 ;  /* 0x0000000200007306 */ /* 0x004e240000101400 */
[----:B0-----:R-:W-:Y:S01]  /*29f0*/  F2FP.F16.F32.PACK_AB R0, RZ, R0 ;  /* 0x00000000ff00723e */ /* 0x001fe200000000ff */
[----:B------:R-:W-:Y:S06]  /*2a00*/  BRA `(.L_x_900) ;  /* 0x0000000c00407947 */ /* 0x000fec0003800000 */
.L_x_896:
        /* <DEDUP_REMOVED lines=9> */
.L_x_904:
[----:B------:R1:W5:Y:S01]  /*2aa0*/  LDG.E.U16 R0, desc[UR36][R2.64] ;  /* 0x0000002402007981 */ /* 0x000362000c1e1500 */
[----:B------:R-:W-:Y:S05]  /*2ab0*/  BRA `(.L_x_900) ;  /* 0x0000000c00147947 */ /* 0x000fea0003800000 */
.L_x_903:
        /* <DEDUP_REMOVED lines=9> */
.L_x_906:
[----:B------:R0:W5:Y:S01]  /*2b50*/  LDG.E.U16 R0, desc[UR36][R2.64] ;  /* 0x0000002402007981 */ /* 0x000162000c1e1500 */
[----:B------:R-:W-:Y:S05]  /*2b60*/  BRA `(.L_x_900) ;  /* 0x0000000800e87947 */ /* 0x000fea0003800000 */
.L_x_905:
[----:B------:R-:W2:Y:S01]  /*2b70*/  LDG.E.64 R2, desc[UR36][R2.64] ;  /* 0x0000002402027981 */ /* 0x000ea2000c1e1b00 */
[----:B------:R-:W-:Y:S01]  /*2b80*/  UMOV UR4, 0xf0000000 ;  /* 0xf000000000047882 */ /* 0x000fe20000000000 */
[----:B------:R-:W-:Y:S01]  /*2b90*/  UMOV UR5, 0x380fffff ;  /* 0x380fffff00057882 */ /* 0x000fe20000000000 */
[----:B--2---:R-:W0:Y:S01]  /*2ba0*/  F2F.F32.F64 R0, R2 ;  /* 0x0000000200007310 */ /* 0x004e220000301000 */
[----:B------:R-:W-:-:S14]  /*2bb0*/  DSETP.GEU.AND P0, PT, |R2|, UR4, PT ;  /* 0x0000000402007e2a */ /* 0x000fdc000bf0e200 */
[----:B0-----:R-:W-:-:S05]  /*2bc0*/  @!P0 FMUL R0, R0, 1.175494350822287508e-38 ;  /* 0x0080000000008820 */ /* 0x001fca0000400000 */
[----:B------:R-:W-:Y:S01]  /*2bd0*/  F2FP.F16.F32.PACK_AB R0, RZ, R0 ;  /* 0x00000000ff00723e */ /* 0x000fe200000000ff */
[----:B------:R-:W-:Y:S06]  /*2be0*/  BRA `(.L_x_900) ;  /* 0x0000000800c87947 */ /* 0x000fec0003800000 */
.L_x_895:
        /* <DEDUP_REMOVED lines=11> */
[----:B------:R-:W-:Y:S01]  /*2ca0*/  F2FP.F16.F32.PACK_AB R0, RZ, R0 ;  /* 0x00000000ff00723e */ /* 0x000fe200000000ff */
[----:B------:R-:W-:Y:S06]  /*2cb0*/  BRA `(.L_x_900) ;  /* 0x0000000800947947 */ /* 0x000fec0003800000 */
.L_x_909:
        /* <DEDUP_REMOVED lines=8> */
.L_x_908:
        /* <DEDUP_REMOVED lines=28> */
.L_x_911:
        /* <DEDUP_REMOVED lines=15> */
.L_x_910:
[----:B------:R-:W2:Y:S02]  /*2ff0*/  LDG.E.U16 R0, desc[UR36][R2.64] ;  /* 0x0000002402007981 */ /* 0x000ea4000c1e1500 */
[----:B--2---:R-:W-:-:S05]  /*3000*/  IMAD.U32 R0, R0, 0x10000, RZ ;  /* 0x0001000000007824 */ /* 0x004fca00078e00ff */
[----:B------:R-:W-:Y:S01]  /*3010*/  F2FP.F16.F32.PACK_AB R0, RZ, R0 ;  /* 0x00000000ff00723e */ /* 0x000fe200000000ff */
[----:B------:R-:W-:Y:S06]  /*3020*/  BRA `(.L_x_900) ;  /* 0x0000000400b87947 */ /* 0x000fec0003800000 */
.L_x_907:
        /* <DEDUP_REMOVED lines=10> */
[----:B------:R-:W-:Y:S01]  /*30d0*/  F2FP.F16.F32.PACK_AB R0, RZ, R0 ;  /* 0x00000000ff00723e */ /* 0x000fe200000000ff */
[----:B------:R-:W-:Y:S06]  /*30e0*/  BRA `(.L_x_900) ;  /* 0x0000000400887947 */ /* 0x000fec0003800000 */
.L_x_914:
        /* <DEDUP_REMOVED lines=21> */
.L_x_918:
[----:B------:R-:W-:Y:S05]  /*3240*/  BSYNC B1 ;  /* 0x0000000000017941 */ /* 0x000fea0003800000 */
.L_x_917:
[----:B------:R-:W-:Y:S01]  /*3250*/  LEA R3, R0, 0x3b800000, 0x17 ;  /* 0x3b80000000037811 */ /* 0x000fe200078eb8ff */
[----:B------:R-:W-:-:S05]  /*3260*/  IMAD.SHL.U32 R0, R2, 0x100000, RZ ;  /* 0x0010000002007824 */ /* 0x000fca00078e00ff */
[----:B------:R-:W-:-:S07]  /*3270*/  LOP3.LUT R0, R3, R0, R4, 0xfe, !PT ;  /* 0x0000000003007212 */ /* 0x000fce00078efe04 */
.L_x_916:
[----:B------:R-:W-:Y:S05]  /*3280*/  BSYNC B0 ;  /* 0x0000000000007941 */ /* 0x000fea0003800000 */
.L_x_915:
[----:B------:R-:W-:Y:S01]  /*3290*/  F2FP.F16.F32.PACK_AB R0, RZ, R0 ;  /* 0x00000000ff00723e */ /* 0x000fe200000000ff */
[----:B------:R-:W-:Y:S06]  /*32a0*/  BRA `(.L_x_900) ;  /* 0x0000000400187947 */ /* 0x000fec0003800000 */
.L_x_913:
        /* <DEDUP_REMOVED lines=21> */
.L_x_922:
[----:B------:R-:W-:Y:S05]  /*3400*/  BSYNC B1 ;  /* 0x0000000000017941 */ /* 0x000fea0003800000 */
.L_x_921:
[----:B------:R-:W-:Y:S01]  /*3410*/  LEA R3, R0, 0x37800000, 0x17 ;  /* 0x3780000000037811 */ /* 0x000fe200078eb8ff */
[----:B------:R-:W-:-:S05]  /*3420*/  IMAD.SHL.U32 R0, R2, 0x200000, RZ ;  /* 0x0020000002007824 */ /* 0x000fca00078e00ff */
[----:B------:R-:W-:-:S07]  /*3430*/  LOP3.LUT R0, R3, R0, R4, 0xfe, !PT ;  /* 0x0000000003007212 */ /* 0x000fce00078efe04 */
.L_x_920:
[----:B------:R-:W-:Y:S05]  /*3440*/  BSYNC B0 ;  /* 0x0000000000007941 */ /* 0x000fea0003800000 */
.L_x_919:
[----:B------:R-:W-:Y:S01]  /*3450*/  F2FP.F16.F32.PACK_AB R0, RZ, R0 ;  /* 0x00000000ff00723e */ /* 0x000fe200000000ff */
[----:B------:R-:W-:Y:S06]  /*3460*/  BRA `(.L_x_900) ;  /* 0x0000000000a87947 */ /* 0x000fec0003800000 */
.L_x_912:
        /* <DEDUP_REMOVED lines=14> */
.L_x_926:
[----:B------:R-:W-:Y:S05]  /*3550*/  BSYNC B0 ;  /* 0x0000000000007941 */ /* 0x000fea0003800000 */
.L_x_925:
[----:B------:R-:W-:Y:S01]  /*3560*/  F2FP.F16.F32.PACK_AB R0, RZ, R0 ;  /* 0x00000000ff00723e */ /* 0x000fe200000000ff */
[----:B------:R-:W-:Y:S06]  /*3570*/  BRA `(.L_x_900) ;  /* 0x0000000000647947 */ /* 0x000fec0003800000 */
.L_x_899:
        /* <DEDUP_REMOVED lines=16> */
.L_x_927:
[----:B------:R-:W-:Y:S01]  /*3680*/  PRMT R0, RZ, 0x7610, R0 ;  /* 0x00007610ff007816 */ /* 0x000fe20000000000 */
[----:B------:R-:W-:Y:S06]  /*3690*/  BRA `(.L_x_900) ;  /* 0x00000000001c7947 */ /* 0x000fec0003800000 */
.L_x_924:
[----:B------:R-:W2:Y:S02]  /*36a0*/  LDG.E.64 R2, desc[UR36][R2.64] ;  /* 0x0000002402027981 */ /* 0x000ea4000c1e1b00 */
[----:B--2---:R-:W0:Y:S02]  /*36b0*/  I2F.U64 R0, R2 ;  /* 0x0000000200007312 */ /* 0x004e240000301000 */
[----:B0-----:R-:W-:Y:S01]  /*36c0*/  F2FP.F16.F32.PACK_AB R0, RZ, R0 ;  /* 0x00000000ff00723e */ /* 0x001fe200000000ff */
[----:B------:R-:W-:Y:S06]  /*36d0*/  BRA `(.L_x_900) ;  /* 0x00000000000c7947 */ /* 0x000fec0003800000 */
.L_x_923:
[----:B------:R-:W2:Y:S02]  /*36e0*/  LDG.E R2, desc[UR36][R2.64] ;  /* 0x0000002402027981 */ /* 0x000ea4000c1e1900 */
[----:B--2---:R-:W-:-:S04]  /*36f0*/  I2FP.F32.U32 R0, R2 ;  /* 0x0000000200007245 */ /* 0x004fc80000201000 */
[----:B------:R-:W-:-:S07]  /*3700*/  F2FP.F16.F32.PACK_AB R0, RZ, R0 ;  /* 0x00000000ff00723e */ /* 0x000fce00000000ff */
.L_x_900:
[----:B01----:R-:W0:Y:S01]  /*3710*/  LDC.U8 R3, c[0x0][0x4a0] ;  /* 0x00012800ff037b82 */ /* 0x003e220000000000 */
[----:B-----5:R-:W-:Y:S01]  /*3720*/  HADD2.F32 R0, -RZ, R0.H0_H0 ;  /* 0x20000000ff007230 */ /* 0x020fe20000004100 */
[----:B------:R-:W-:Y:S01]  /*3730*/  ULDC.64 UR4, c[0x0][0x490] ;  /* 0x0001240000047ab9 */ /* 0x000fe20000000a00 */
[----:B------:R-:W-:-:S03]  /*3740*/  HADD2.F32 R19, -RZ, R19.H0_H0 ;  /* 0x20000013ff137230 */ /* 0x000fc60000004100 */
[C---:B------:R-:W-:Y:S02]  /*3750*/  FSETP.GTU.FTZ.AND P0, PT, R0.reuse, UR4, PT ;  /* 0x0000000400007c0b */ /* 0x040fe4000bf1c000 */
[----:B------:R-:W-:-:S04]  /*3760*/  FSETP.GE.FTZ.AND P1, PT, R0, UR5, PT ;  /* 0x0000000500007c0b */ /* 0x000fc8000bf36000 */
[----:B------:R-:W-:-:S04]  /*3770*/  PLOP3.LUT P0, PT, P0, P1, PT, 0x20, 0x0 ;  /* 0x000000000000781c */ /* 0x000fc80000702470 */
[----:B------:R-:W-:-:S04]  /*3780*/  FSEL R19, R19, RZ, P0 ;  /* 0x000000ff13137208 */ /* 0x000fc80000000000 */
[----:B------:R-:W-:Y:S02]  /*3790*/  F2FP.F16.F32.PACK_AB R19, RZ, R19 ;  /* 0x00000013ff13723e */ /* 0x000fe400000000ff */
[----:B0-----:R-:W-:-:S05]  /*37a0*/  PRMT R2, R3, 0x9910, RZ ;  /* 0x0000991003027816 */ /* 0x001fca00000000ff */
[----:B------:R-:W-:-:S05]  /*37b0*/  IMAD.MOV.U32 R0, RZ, RZ, R2 ;  /* 0x000000ffff007224 */ /* 0x000fca00078e0002 */
        /* <DEDUP_REMOVED lines=10> */
[----:B------:R-:W-:-:S04]  /*3860*/  HADD2.F32 R0, -RZ, R19.H0_H0 ;  /* 0x20000013ff007230 */ /* 0x000fc80000004100 */
[----:B------:R-:W0:Y:S02]  /*3870*/  F2I.FTZ.TRUNC.NTZ R3, R0 ;  /* 0x0000000000037305 */ /* 0x000e24000021f100 */
[----:B0-----:R0:W-:Y:S01]  /*3880*/  STG.E.U8 desc[UR36][R16.64], R3 ;  /* 0x0000000310007986 */ /* 0x0011e2000c101124 */
[----:B------:R-:W-:Y:S05]  /*3890*/  BRA `(.L_x_933) ;  /* 0x0000000c00947947 */ /* 0x000fea0003800000 */
.L_x_931:
[----:B------:R-:W-:-:S06]  /*38a0*/  HADD2.F32 R3, -RZ, R19.H0_H0 ;  /* 0x20000013ff037230 */ /* 0x000fcc0000004100 */
[----:B------:R-:W0:Y:S02]  /*38b0*/  F2I.S64.TRUNC R2, R3 ;  /* 0x0000000300027311 */ /* 0x000e24000020d900 */
[----:B0-----:R1:W-:Y:S01]  /*38c0*/  STG.E.U8 desc[UR36][R16.64], R2 ;  /* 0x0000000210007986 */ /* 0x0013e2000c101124 */
[----:B------:R-:W-:Y:S05]  /*38d0*/  BRA `(.L_x_933) ;  /* 0x0000000c00847947 */ /* 0x000fea0003800000 */
.L_x_930:
[----:B------:R-:W-:-:S13]  /*38e0*/  ISETP.NE.AND P0, PT, R0, 0x2, PT ;  /* 0x000000020000780c */ /* 0x000fda0003f05270 */
[----:B------:R-:W-:Y:S05]  /*38f0*/  @!P0 BRA `(.L_x_934) ;  /* 0x0000000000308947 */ /* 0x000fea0003800000 */
[----:B------:R-:W-:-:S13]  /*3900*/  ISETP.NE.AND P0, PT, R0, 0x3, PT ;  /* 0x000000030000780c */ /* 0x000fda0003f05270 */
[----:B------:R-:W-:Y:S05]  /*3910*/  @!P0 BRA `(.L_x_935) ;  /* 0x0000000000188947 */ /* 0x000fea0003800000 */
[----:B------:R-:W-:-:S13]  /*3920*/  ISETP.NE.AND P0, PT, R0, 0x4, PT ;  /* 0x000000040000780c */ /* 0x000fda0003f05270 */
[----:B------:R-:W-:Y:S05]  /*3930*/  @P0 BRA `(.L_x_932) ;  /* 0x0000000c000c0947 */ /* 0x000fea0003800000 */
[----:B------:R-:W-:-:S06]  /*3940*/  HADD2.F32 R2, -RZ, R19.H0_H0 ;  /* 0x20000013ff027230 */ /* 0x000fcc0000004100 */
[----:B------:R-:W0:Y:S02]  /*3950*/  F2I.S64.TRUNC R2, R2 ;  /* 0x0000000200027311 */ /* 0x000e24000020d900 */
[----:B0-----:R4:W-:Y:S01]  /*3960*/  STG.E.64 desc[UR36][R16.64], R2 ;  /* 0x0000000210007986 */ /* 0x0019e2000c101b24 */
[----:B------:R-:W-:Y:S05]  /*3970*/  BRA `(.L_x_933) ;  /* 0x0000000c005c7947 */ /* 0x000fea0003800000 */
.L_x_935:
[----:B------:R-:W-:-:S06]  /*3980*/  HADD2.F32 R19, -RZ, R19.H0_H0 ;  /* 0x20000013ff137230 */ /* 0x000fcc0000004100 */
[----:B------:R-:W0:Y:S02]  /*3990*/  F2I.FTZ.TRUNC.NTZ R19, R19 ;  /* 0x0000001300137305 */ /* 0x000e24000021f100 */
[----:B0-----:R3:W-:Y:S01]  /*39a0*/  STG.E desc[UR36][R16.64], R19 ;  /* 0x0000001310007986 */ /* 0x0017e2000c101924 */
[----:B------:R-:W-:Y:S05]  /*39b0*/  BRA `(.L_x_933) ;  /* 0x0000000c004c7947 */ /* 0x000fea0003800000 */
.L_x_934:
[----:B------:R-:W-:-:S06]  /*39c0*/  HADD2.F32 R19, -RZ, R19.H0_H0 ;  /* 0x20000013ff137230 */ /* 0x000fcc0000004100 */
[----:B------:R-:W0:Y:S02]  /*39d0*/  F2I.FTZ.TRUNC.NTZ R19, R19 ;  /* 0x0000001300137305 */ /* 0x000e24000021f100 */
[----:B0-----:R2:W-:Y:S01]  /*39e0*/  STG.E.U16 desc[UR36][R16.64], R19 ;  /* 0x0000001310007986 */ /* 0x0015e2000c101524 */
[----:B------:R-:W-:Y:S05]  /*39f0*/  BRA `(.L_x_933) ;  /* 0x0000000c003c7947 */ /* 0x000fea0003800000 */
.L_x_929:
[----:B------:R-:W-:-:S13]  /*3a00*/  ISETP.GT.AND P0, PT, R0, 0x6, PT ;  /* 0x000000060000780c */ /* 0x000fda0003f04270 */
[----:B------:R-:W-:Y:S05]  /*3a10*/  @P0 BRA `(.L_x_936) ;  /* 0x0000000000240947 */ /* 0x000fea0003800000 */
[----:B------:R-:W-:-:S13]  /*3a20*/  ISETP.NE.AND P0, PT, R0, 0x5, PT ;  /* 0x000000050000780c */ /* 0x000fda0003f05270 */
[----:B------:R-:W-:Y:S05]  /*3a30*/  @!P0 BRA `(.L_x_937) ;  /* 0x0000000000148947 */ /* 0x000fea0003800000 */
[----:B------:R-:W-:-:S13]  /*3a40*/  ISETP.NE.AND P0, PT, R0, 0x6, PT ;  /* 0x000000060000780c */ /* 0x000fda0003f05270 */
[----:B------:R-:W-:Y:S05]  /*3a50*/  @P0 BRA `(.L_x_932) ;  /* 0x0000000800c40947 */ /* 0x000fea0003800000 */
[----:B------:R-:W-:-:S05]  /*3a60*/  HADD2.F32 R19, -RZ, R19.H0_H0 ;  /* 0x20000013ff137230 */ /* 0x000fca0000004100 */
[----:B------:R0:W-:Y:S01]  /*3a70*/  STG.E desc[UR36][R16.64], R19 ;  /* 0x0000001310007986 */ /* 0x0001e2000c101924 */
[----:B------:R-:W-:Y:S05]  /*3a80*/  BRA `(.L_x_933) ;  /* 0x0000000c00187947 */ /* 0x000fea0003800000 */
.L_x_937:
[----:B------:R0:W-:Y:S01]  /*3a90*/  STG.E.U16 desc[UR36][R16.64], R19 ;  /* 0x0000001310007986 */ /* 0x0001e2000c101524 */
[----:B------:R-:W-:Y:S05]  /*3aa0*/  BRA `(.L_x_933) ;  /* 0x0000000c00107947 */ /* 0x000fea0003800000 */
.L_x_936:
[----:B------:R-:W-:-:S13]  /*3ab0*/  ISETP.NE.AND P0, PT, R0, 0x7, PT ;  /* 0x000000070000780c */ /* 0x000fda0003f05270 */
[----:B------:R-:W-:Y:S05]  /*3ac0*/  @!P0 BRA `(.L_x_938) ;  /* 0x0000000000348947 */ /* 0x000fea0003800000 */
[----:B------:R-:W-:-:S13]  /*3ad0*/  ISETP.NE.AND P0, PT, R0, 0x8, PT ;  /* 0x000000080000780c */ /* 0x000fda0003f05270 */
[----:B------:R-:W-:Y:S05]  /*3ae0*/  @!P0 BRA `(.L_x_939) ;  /* 0x0000000000188947 */ /* 0x000fea0003800000 */
[----:B------:R-:W-:-:S13]  /*3af0*/  ISETP.NE.AND P0, PT, R0, 0x9, PT ;  /* 0x000000090000780c */ /* 0x000fda0003f05270 */
[----:B------:R-:W-:Y:S05]  /*3b00*/  @P0 BRA `(.L_x_932) ;  /* 0x0000000800980947 */ /* 0x000fea0003800000 */
[----:B------:R-:W-:Y:S02]  /*3b10*/  HADD2.F32 R2, -RZ, R19.H0_H0 ;  /* 0x20000013ff027230 */ /* 0x000fe40000004100 */
[----:B------:R-:W-:-:S05]  /*3b20*/  IMAD.MOV.U32 R3, RZ, RZ, RZ ;  /* 0x000000ffff037224 */ /* 0x000fca00078e00ff */
[----:B------:R0:W-:Y:S01]  /*3b30*/  STG.E.64 desc[UR36][R16.64], R2 ;  /* 0x0000000210007986 */ /* 0x0001e2000c101b24 */
[----:B------:R-:W-:Y:S05]  /*3b40*/  BRA `(.L_x_933) ;  /* 0x0000000800e87947 */ /* 0x000fea0003800000 */
.L_x_939:
[----:B------:R-:W-:-:S05]  /*3b50*/  HADD2.F32 R0, -RZ, R19.H0_H0 ;  /* 0x20000013ff007230 */ /* 0x000fca0000004100 */
[----:B------:R-:W-:-:S04]  /*3b60*/  F2FP.F16.F32.PACK_AB R0, RZ, R0 ;  /* 0x00000000ff00723e */ /* 0x000fc800000000ff */
[----:B------:R-:W-:-:S05]  /*3b70*/  PRMT R0, R0, 0x5410, RZ ;  /* 0x0000541000007816 */ /* 0x000fca00000000ff */
[----:B------:R0:W-:Y:S01]  /*3b80*/  STG.E desc[UR36][R16.64], R0 ;  /* 0x0000000010007986 */ /* 0x0001e2000c101924 */
[----:B------:R-:W-:Y:S05]  /*3b90*/  BRA `(.L_x_933) ;  /* 0x0000000800d47947 */ /* 0x000fea0003800000 */
.L_x_938:
[----:B------:R-:W-:-:S05]  /*3ba0*/  HADD2.F32 R2, -RZ, R19.H0_H0 ;  /* 0x20000013ff027230 */ /* 0x000fca0000004100 */
[----:B------:R-:W-:-:S06]  /*3bb0*/  FMUL.FTZ R2, R2, 1 ;  /* 0x3f80000002027820 */ /* 0x000fcc0000410000 */
[----:B------:R-:W0:Y:S02]  /*3bc0*/  F2F.F64.F32 R2, R2 ;  /* 0x0000000200027310 */ /* 0x000e240000201800 */
[----:B0-----:R0:W-:Y:S01]  /*3bd0*/  STG.E.64 desc[UR36][R16.64], R2 ;  /* 0x0000000210007986 */ /* 0x0011e2000c101b24 */
[----:B------:R-:W-:Y:S05]  /*3be0*/  BRA `(.L_x_933) ;  /* 0x0000000800c07947 */ /* 0x000fea0003800000 */
.L_x_928:
        /* <DEDUP_REMOVED lines=8> */
[----:B------:R-:W-:-:S05]  /*3c70*/  HADD2.F32 R19, -RZ, R19.H0_H0 ;  /* 0x20000013ff137230 */ /* 0x000fca0000004100 */
[----:B------:R-:W-:-:S04]  /*3c80*/  FSETP.NEU.FTZ.AND P0, PT, R19, RZ, PT ;  /* 0x000000ff1300720b */ /* 0x000fc80003f1d000 */
[----:B------:R-:W-:-:S05]  /*3c90*/  SEL R3, RZ, 0x1, !P0 ;  /* 0x00000001ff037807 */ /* 0x000fca0004000000 */
[----:B------:R0:W-:Y:S01]  /*3ca0*/  STG.E.U8 desc[UR36][R16.64], R3 ;  /* 0x0000000310007986 */ /* 0x0001e2000c101124 */
[----:B------:R-:W-:Y:S05]  /*3cb0*/  BRA `(.L_x_933) ;  /* 0x00000008008c7947 */ /* 0x000fea0003800000 */
.L_x_942:
[----:B------:R-:W-:Y:S01]  /*3cc0*/  HADD2.F32 R19, -RZ, R19.H0_H0 ;  /* 0x20000013ff137230 */ /* 0x000fe20000004100 */
[----:B------:R-:W-:-:S04]  /*3cd0*/  CS2R R6, SRZ ;  /* 0x0000000000067805 */ /* 0x000fc8000001ff00 */
[----:B------:R-:W-:-:S06]  /*3ce0*/  FMUL.FTZ R4, R19, 1 ;  /* 0x3f80000013047820 */ /* 0x000fcc0000410000 */
[----:B------:R-:W0:Y:S02]  /*3cf0*/  F2F.F64.F32 R4, R4 ;  /* 0x0000000400047310 */ /* 0x000e240000201800 */
[----:B0-----:R0:W-:Y:S01]  /*3d00*/  STG.E.128 desc[UR36][R16.64], R4 ;  /* 0x0000000410007986 */ /* 0x0011e2000c101d24 */
[----:B------:R-:W-:Y:S05]  /*3d10*/  BRA `(.L_x_933) ;  /* 0x0000000800747947 */ /* 0x000fea0003800000 */
.L_x_941:
[----:B------:R-:W-:-:S13]  /*3d20*/  ISETP.NE.AND P0, PT, R0, 0xf, PT ;  /* 0x0000000f0000780c */ /* 0x000fda0003f05270 */
[----:B------:R-:W-:Y:S05]  /*3d30*/  @!P0 BRA `(.L_x_943) ;  /* 0x0000000000b48947 */ /* 0x000fea0003800000 */
[----:B------:R-:W-:-:S13]  /*3d40*/  ISETP.NE.AND P0, PT, R0, 0x17, PT ;  /* 0x000000170000780c */ /* 0x000fda0003f05270 */
[----:B------:R-:W-:Y:S05]  /*3d50*/  @!P0 BRA `(.L_x_944) ;  /* 0x0000000000548947 */ /* 0x000fea0003800000 */
[----:B------:R-:W-:-:S13]  /*3d60*/  ISETP.NE.AND P0, PT, R0, 0x18, PT ;  /* 0x000000180000780c */ /* 0x000fda0003f05270 */
[----:B------:R-:W-:Y:S05]  /*3d70*/  @P0 BRA `(.L_x_932) ;  /* 0x0000000400fc0947 */ /* 0x000fea0003800000 */
[----:B------:R-:W-:Y:S01]  /*3d80*/  HADD2.F32 R19, -RZ, R19.H0_H0 ;  /* 0x20000013ff137230 */ /* 0x000fe20000004100 */
        /* <DEDUP_REMOVED lines=14> */
.L_x_946:
[----:B------:R-:W-:Y:S05]  /*3e70*/  BSYNC B0 ;  /* 0x0000000000007941 */ /* 0x000fea0003800000 */
.L_x_945:
[----:B------:R-:W-:-:S05]  /*3e80*/  LOP3.LUT R3, R0, R3, RZ, 0xfc, !PT ;  /* 0x0000000300037212 */ /* 0x000fca00078efcff */
[----:B------:R0:W-:Y:S01]  /*3e90*/  STG.E.U8 desc[UR36][R16.64], R3 ;  /* 0x0000000310007986 */ /* 0x0001e2000c101124 */
[----:B------:R-:W-:Y:S05]  /*3ea0*/  BRA `(.L_x_933) ;  /* 0x0000000800107947 */ /* 0x000fea0003800000 */
.L_x_944:
[----:B------:R-:W-:Y:S01]  /*3eb0*/  HADD2.F32 R19, -RZ, R19.H0_H0 ;  /* 0x20000013ff137230 */ /* 0x000fe20000004100 */
        /* <DEDUP_REMOVED lines=12> */
.L_x_948:
[----:B------:R-:W-:Y:S01]  /*3f80*/  IMAD.MOV.U32 R0, RZ, RZ, 0x7f ;  /* 0x0000007fff007424 */ /* 0x000fe200078e00ff */
[----:B------:R-:W-:-:S04]  /*3f90*/  ISETP.GT.U32.AND P0, PT, R2, 0x7f800000, PT ;  /* 0x7f8000000200780c */ /* 0x000fc80003f04070 */
[----:B------:R-:W-:-:S09]  /*3fa0*/  SEL R0, R0, 0x7c, P0 ;  /* 0x0000007c00007807 */ /* 0x000fd20000000000 */
.L_x_949:
[----:B------:R-:W-:Y:S05]  /*3fb0*/  BSYNC B0 ;  /* 0x0000000000007941 */ /* 0x000fea0003800000 */
.L_x_947:
[----:B------:R-:W-:-:S04]  /*3fc0*/  LOP3.LUT R2, R19, 0x80000000, RZ, 0xc0, !PT ;  /* 0x8000000013027812 */ /* 0x000fc800078ec0ff */
[----:B------:R-:W-:-:S04]  /*3fd0*/  SHF.R.U32.HI R3, RZ, 0x18, R2 ;  /* 0x00000018ff037819 */ /* 0x000fc80000011602 */
[----:B------:R-:W-:-:S05]  /*3fe0*/  LOP3.LUT R3, R0, R3, RZ, 0xfc, !PT ;  /* 0x0000000300037212 */ /* 0x000fca00078efcff */
[----:B------:R0:W-:Y:S01]  /*3ff0*/  STG.E.U8 desc[UR36][R16.64], R3 ;  /* 0x0000000310007986 */ /* 0x0001e2000c101124 */
[----:B------:R-:W-:Y:S05]  /*4000*/  BRA `(.L_x_933) ;  /* 0x0000000400b87947 */ /* 0x000fea0003800000 */
.L_x_943:
[----:B------:R-:W-:-:S05]  /*4010*/  HADD2.F32 R0, -RZ, R19.H0_H0 ;  /* 0x20000013ff007230 */ /* 0x000fca0000004100 */
[----:B------:R-:W-:-:S05]  /*4020*/  F2FP.BF16.F32.PACK_AB R0, RZ, R0 ;  /* 0x00000000ff00723e */ /* 0x000fca00000010ff */
[----:B------:R0:W-:Y:S01]  /*4030*/  STG.E.U16 desc[UR36][R16.64], R0 ;  /* 0x0000000010007986 */ /* 0x0001e2000c101524 */
[----:B------:R-:W-:Y:S05]  /*4040*/  BRA `(.L_x_933) ;  /* 0x0000000400a87947 */ /* 0x000fea0003800000 */
.L_x_940:
        /* <DEDUP_REMOVED lines=8> */
[----:B------:R-:W-:-:S06]  /*40d0*/  HADD2.F32 R3, -RZ, R19.H0_H0 ;  /* 0x20000013ff037230 */ /* 0x000fcc0000004100 */
[----:B------:R-:W0:Y:S02]  /*40e0*/  F2I.FTZ.U32.TRUNC.NTZ R3, R3 ;  /* 0x0000000300037305 */ /* 0x000e24000021f000 */
[----:B0-----:R0:W-:Y:S01]  /*40f0*/  STG.E.U16 desc[UR36][R16.64], R3 ;  /* 0x0000000310007986 */ /* 0x0011e2000c101524 */
[----:B------:R-:W-:Y:S05]  /*4100*/  BRA `(.L_x_933) ;  /* 0x0000000400787947 */ /* 0x000fea0003800000 */
.L_x_952:
[----:B------:R-:W-:Y:S01]  /*4110*/  HADD2.F32 R19, -RZ, R19.H0_H0 ;  /* 0x20000013ff137230 */ /* 0x000fe20000004100 */
        /* <DEDUP_REMOVED lines=16> */
.L_x_955:
[----:B------:R-:W-:-:S04]  /*4220*/  LOP3.LUT R2, R19, 0x80000000, RZ, 0xc0, !PT ;  /* 0x8000000013027812 */ /* 0x000fc800078ec0ff */
[----:B------:R-:W-:-:S04]  /*4230*/  SHF.R.U32.HI R3, RZ, 0x18, R2 ;  /* 0x00000018ff037819 */ /* 0x000fc80000011602 */
[----:B------:R-:W-:-:S04]  /*4240*/  LOP3.LUT R0, R0, R3, RZ, 0xfc, !PT ;  /* 0x0000000300007212 */ /* 0x000fc800078efcff */
[----:B------:R-:W-:-:S07]  /*4250*/  PRMT R8, R0, 0x7610, R8 ;  /* 0x0000761000087816 */ /* 0x000fce0000000008 */
.L_x_954:
[----:B------:R-:W-:Y:S05]  /*4260*/  BSYNC B0 ;  /* 0x0000000000007941 */ /* 0x000fea0003800000 */
.L_x_953:
[----:B------:R0:W-:Y:S01]  /*4270*/  STG.E.U8 desc[UR36][R16.64], R8 ;  /* 0x0000000810007986 */ /* 0x0001e2000c101124 */
[----:B------:R-:W-:Y:S05]  /*4280*/  BRA `(.L_x_933) ;  /* 0x0000000400187947 */ /* 0x000fea0003800000 */
.L_x_951:
        /* <DEDUP_REMOVED lines=17> */
.L_x_958:
[----:B------:R-:W-:-:S04]  /*43a0*/  LOP3.LUT R2, R19, 0x80000000, RZ, 0xc0, !PT ;  /* 0x8000000013027812 */ /* 0x000fc800078ec0ff */
[----:B------:R-:W-:-:S04]  /*43b0*/  SHF.R.U32.HI R3, RZ, 0x18, R2 ;  /* 0x00000018ff037819 */ /* 0x000fc80000011602 */
[----:B------:R-:W-:-:S04]  /*43c0*/  LOP3.LUT R0, R0, R3, RZ, 0xfc, !PT ;  /* 0x0000000300007212 */ /* 0x000fc800078efcff */
[----:B------:R-:W-:-:S07]  /*43d0*/  PRMT R8, R0, 0x7610, R8 ;  /* 0x0000761000087816 */ /* 0x000fce0000000008 */
.L_x_957:
[----:B------:R-:W-:Y:S05]  /*43e0*/  BSYNC B0 ;  /* 0x0000000000007941 */ /* 0x000fea0003800000 */
.L_x_956:
[----:B------:R0:W-:Y:S01]  /*43f0*/  STG.E.U8 desc[UR36][R16.64], R8 ;  /* 0x0000000810007986 */ /* 0x0001e2000c101124 */
[----:B------:R-:W-:Y:S05]  /*4400*/  BRA `(.L_x_933) ;  /* 0x0000000000b87947 */ /* 0x000fea0003800000 */
.L_x_950:
[----:B------:R-:W-:-:S13]  /*4410*/  ISETP.NE.AND P0, PT, R0, 0x1c, PT ;  /* 0x0000001c0000780c */ /* 0x000fda0003f05270 */
[----:B------:R-:W-:Y:S05]  /*4420*/  @!P0 BRA `(.L_x_959) ;  /* 0x0000000000a48947 */ /* 0x000fea0003800000 */
[----:B------:R-:W-:-:S13]  /*4430*/  ISETP.NE.AND P0, PT, R0, 0x1d, PT ;  /* 0x0000001d0000780c */ /* 0x000fda0003f05270 */
[----:B------:R-:W-:Y:S05]  /*4440*/  @!P0 BRA `(.L_x_960) ;  /* 0x00000000008c8947 */ /* 0x000fea0003800000 */
[----:B------:R-:W-:-:S13]  /*4450*/  ISETP.NE.AND P0, PT, R0, 0x2c, PT ;  /* 0x0000002c0000780c */ /* 0x000fda0003f05270 */
[----:B------:R-:W-:Y:S05]  /*4460*/  @P0 BRA `(.L_x_932) ;  /* 0x0000000000400947 */ /* 0x000fea0003800000 */
[----:B------:R-:W-:Y:S02]  /*4470*/  HADD2.F32 R19, -RZ, R19.H0_H0 ;  /* 0x20000013ff137230 */ /* 0x000fe40000004100 */
        /* <DEDUP_REMOVED lines=15> */
.L_x_932:
        /* <DEDUP_REMOVED lines=16> */
.L_x_961:
[----:B------:R-:W-:Y:S05]  /*4670*/  BRA `(.L_x_933) ;  /* 0x00000000001c7947 */ /* 0x000fea0003800000 */
.L_x_960:
[----:B------:R-:W-:-:S06]  /*4680*/  HADD2.F32 R2, -RZ, R19.H0_H0 ;  /* 0x20000013ff027230 */ /* 0x000fcc0000004100 */
[----:B------:R-:W0:Y:S02]  /*4690*/  F2I.U64.TRUNC R2, R2 ;  /* 0x0000000200027311 */ /* 0x000e24000020d800 */
[----:B0-----:R0:W-:Y:S01]  /*46a0*/  STG.E.64 desc[UR36][R16.64], R2 ;  /* 0x0000000210007986 */ /* 0x0011e2000c101b24 */
[----:B------:R-:W-:Y:S05]  /*46b0*/  BRA `(.L_x_933) ;  /* 0x00000000000c7947 */ /* 0x000fea0003800000 */
.L_x_959:
[----:B------:R-:W-:-:S06]  /*46c0*/  HADD2.F32 R19, -RZ, R19.H0_H0 ;  /* 0x20000013ff137230 */ /* 0x000fcc0000004100 */
[----:B------:R-:W0:Y:S02]  /*46d0*/  F2I.FTZ.U32.TRUNC.NTZ R19, R19 ;  /* 0x0000001300137305 */ /* 0x000e24000021f000 */
[----:B0-----:R0:W-:Y:S02]  /*46e0*/  STG.E desc[UR36][R16.64], R19 ;  /* 0x0000001310007986 */ /* 0x0011e4000c101924 */
.L_x_933:
[----:B------:R-:W-:-:S04]  /*46f0*/  IMAD R18, R18, 0x200, R23 ;  /* 0x0000020012127824 */ /* 0x000fc800078e0217 */
[----:B0-23--:R-:W-:-:S07]  /*4700*/  VIADD R19, R18, 0x80 ;  /* 0x0000008012137836 */ /* 0x00dfce0000000000 */
.L_x_860:
[----:B------:R-:W-:Y:S05]  /*4710*/  BSYNC B6 ;  /* 0x0000000000067941 */ /* 0x000fea0003800000 */
.L_x_859:
        /* <DEDUP_REMOVED lines=358> */
.L_x_964:
        /* <DEDUP_REMOVED lines=23> */
.L_x_968:
[----:B------:R-:W2:Y:S02]  /*5ef0*/  LDG.E.U8 R2, desc[UR36][R2.64] ;  /* 0x0000002402027981 */ /* 0x000ea4000c1e1100 */
[----:B--2---:R-:W-:-:S04]  /*5f00*/  I2FP.F32.U32 R0, R2 ;  /* 0x0000000200007245 */ /* 0x004fc80000201000 */
[----:B------:R-:W-:-:S04]  /*5f10*/  F2FP.F16.F32.PACK_AB R0, RZ, R0 ;  /* 0x00000000ff00723e */ /* 0x000fc800000000ff */
[----:B------:R-:W-:Y:S01]  /*5f20*/  PRMT R22, R0, 0x7610, R22 ;  /* 0x0000761000167816 */ /* 0x000fe20000000016 */
[----:B------:R-:W-:Y:S06]  /*5f30*/  BRA `(.L_x_970) ;  /* 0x0000000c00bc7947 */ /* 0x000fec0003800000 */
.L_x_967:
        /* <DEDUP_REMOVED lines=11> */
.L_x_972:
[----:B------:R-:W2:Y:S02]  /*5ff0*/  LDG.E R2, desc[UR36][R2.64] ;  /* 0x0000002402027981 */ /* 0x000ea4000c1e1900 */
[----:B--2---:R-:W-:-:S04]  /*6000*/  I2FP.F32.S32 R0, R2 ;  /* 0x0000000200007245 */ /* 0x004fc80000201400 */
[----:B------:R-:W-:-:S04]  /*6010*/  F2FP.F16.F32.PACK_AB R0, RZ, R0 ;  /* 0x00000000ff00723e */ /* 0x000fc800000000ff */
[----:B------:R-:W-:Y:S01]  /*6020*/  PRMT R22, R0, 0x7610, R22 ;  /* 0x0000761000167816 */ /* 0x000fe20000000016 */
[----:B------:R-:W-:Y:S06]  /*6030*/  BRA `(.L_x_970) ;  /* 0x0000000c007c7947 */ /* 0x000fec0003800000 */
.L_x_971:
[----:B------:R-:W2:Y:S02]  /*6040*/  LDG.E.U16 R2, desc[UR36][R2.64] ;  /* 0x0000002402027981 */ /* 0x000ea4000c1e1500 */
[----:B--2---:R-:W0:Y:S02]  /*6050*/  I2F.S16 R0, R2 ;  /* 0x0000000200007306 */ /* 0x004e240000101400 */
[----:B0-----:R-:W-:-:S04]  /*6060*/  F2FP.F16.F32.PACK_AB R0, RZ, R0 ;  /* 0x00000000ff00723e */ /* 0x001fc800000000ff */
[----:B------:R-:W-:Y:S01]  /*6070*/  PRMT R22, R0, 0x7610, R22 ;  /* 0x0000761000167816 */ /* 0x000fe20000000016 */
[----:B------:R-:W-:Y:S06]  /*6080*/  BRA `(.L_x_970) ;  /* 0x0000000c00687947 */ /* 0x000fec0003800000 */
.L_x_966:
        /* <DEDUP_REMOVED lines=9> */
.L_x_974:
[----:B------:R1:W5:Y:S01]  /*6120*/  LDG.E.U16 R22, desc[UR36][R2.64] ;  /* 0x0000002402167981 */ /* 0x000362000c1e1500 */
[----:B------:R-:W-:Y:S05]  /*6130*/  BRA `(.L_x_970) ;  /* 0x0000000c003c7947 */ /* 0x000fea0003800000 */
.L_x_973:
        /* <DEDUP_REMOVED lines=9> */
.L_x_976:
[----:B------:R0:W5:Y:S01]  /*61d0*/  LDG.E.U16 R22, desc[UR36][R2.64] ;  /* 0x0000002402167981 */ /* 0x000162000c1e1500 */
[----:B------:R-:W-:Y:S05]  /*61e0*/  BRA `(.L_x_970) ;  /* 0x0000000c00107947 */ /* 0x000fea0003800000 */
.L_x_975:
        /* <DEDUP_REMOVED lines=9> */
.L_x_965:
        /* <DEDUP_REMOVED lines=14> */
.L_x_979:
        /* <DEDUP_REMOVED lines=9> */
.L_x_978:
        /* <DEDUP_REMOVED lines=28> */
.L_x_981:
        /* <DEDUP_REMOVED lines=15> */
.L_x_980:
[----:B------:R-:W2:Y:S02]  /*66a0*/  LDG.E.U16 R0, desc[UR36][R2.64] ;  /* 0x0000002402007981 */ /* 0x000ea4000c1e1500 */
[----:B--2---:R-:W-:-:S05]  /*66b0*/  IMAD.U32 R0, R0, 0x10000, RZ ;  /* 0x0001000000007824 */ /* 0x004fca00078e00ff */
[----:B------:R-:W-:-:S04]  /*66c0*/  F2FP.F16.F32.PACK_AB R0, RZ, R0 ;  /* 0x00000000ff00723e */ /* 0x000fc800000000ff */
[----:B------:R-:W-:Y:S01]  /*66d0*/  PRMT R22, R0, 0x7610, R22 ;  /* 0x0000761000167816 */ /* 0x000fe20000000016 */
[----:B------:R-:W-:Y:S06]  /*66e0*/  BRA `(.L_x_970) ;  /* 0x0000000400d07947 */ /* 0x000fec0003800000 */
.L_x_977:
        /* <DEDUP_REMOVED lines=13> */
.L_x_984:
        /* <DEDUP_REMOVED lines=21> */
.L_x_988:
[----:B------:R-:W-:Y:S05]  /*6910*/  BSYNC B1 ;  /* 0x0000000000017941 */ /* 0x000fea0003800000 */
.L_x_987:
[----:B------:R-:W-:Y:S01]  /*6920*/  LEA R3, R0, 0x3b800000, 0x17 ;  /* 0x3b80000000037811 */ /* 0x000fe200078eb8ff */
[----:B------:R-:W-:-:S05]  /*6930*/  IMAD.SHL.U32 R0, R2, 0x100000, RZ ;  /* 0x0010000002007824 */ /* 0x000fca00078e00ff */
[----:B------:R-:W-:-:S07]  /*6940*/  LOP3.LUT R0, R3, R0, R4, 0xfe, !PT ;  /* 0x0000000003007212 */ /* 0x000fce00078efe04 */
.L_x_986:
[----:B------:R-:W-:Y:S05]  /*6950*/  BSYNC B0 ;  /* 0x0000000000007941 */ /* 0x000fea0003800000 */
.L_x_985:
[----:B------:R-:W-:-:S04]  /*6960*/  F2FP.F16.F32.PACK_AB R0, RZ, R0 ;  /* 0x00000000ff00723e */ /* 0x000fc800000000ff */
[----:B------:R-:W-:Y:S01]  /*6970*/  PRMT R22, R0, 0x7610, R22 ;  /* 0x0000761000167816 */ /* 0x000fe20000000016 */
[----:B------:R-:W-:Y:S06]  /*6980*/  BRA `(.L_x_970) ;  /* 0x0000000400287947 */ /* 0x000fec0003800000 */
.L_x_983:
        /* <DEDUP_REMOVED lines=21> */
.L_x_992:
[----:B------:R-:W-:Y:S05]  /*6ae0*/  BSYNC B1 ;  /* 0x0000000000017941 */ /* 0x000fea0003800000 */
.L_x_991:
[----:B------:R-:W-:Y:S01]  /*6af0*/  LEA R3, R0, 0x37800000, 0x17 ;  /* 0x3780000000037811 */ /* 0x000fe200078eb8ff */
[----:B------:R-:W-:-:S05]  /*6b00*/  IMAD.SHL.U32 R0, R2, 0x200000, RZ ;  /* 0x0020000002007824 */ /* 0x000fca00078e00ff */
[----:B------:R-:W-:-:S07]  /*6b10*/  LOP3.LUT R0, R3, R0, R4, 0xfe, !PT ;  /* 0x0000000003007212 */ /* 0x000fce00078efe04 */
.L_x_990:
[----:B------:R-:W-:Y:S05]  /*6b20*/  BSYNC B0 ;  /* 0x0000000000007941 */ /* 0x000fea0003800000 */
.L_x_989:
[----:B------:R-:W-:-:S04]  /*6b30*/  F2FP.F16.F32.PACK_AB R0, RZ, R0 ;  /* 0x00000000ff00723e */ /* 0x000fc800000000ff */
[----:B------:R-:W-:Y:S01]  /*6b40*/  PRMT R22, R0, 0x7610, R22 ;  /* 0x0000761000167816 */ /* 0x000fe20000000016 */
[----:B------:R-:W-:Y:S06]  /*6b50*/  BRA `(.L_x_970) ;  /* 0x0000000000b47947 */ /* 0x000fec0003800000 */
.L_x_982:
        /* <DEDUP_REMOVED lines=14> */
.L_x_996:
[----:B------:R-:W-:Y:S05]  /*6c40*/  BSYNC B0 ;  /* 0x0000000000007941 */ /* 0x000fea0003800000 */
.L_x_995:
[----:B------:R-:W-:-:S04]  /*6c50*/  F2FP.F16.F32.PACK_AB R0, RZ, R0 ;  /* 0x00000000ff00723e */ /* 0x000fc800000000ff */
[----:B------:R-:W-:Y:S01]  /*6c60*/  PRMT R22, R0, 0x7610, R22 ;  /* 0x0000761000167816 */ /* 0x000fe20000000016 */
[----:B------:R-:W-:Y:S06]  /*6c70*/  BRA `(.L_x_970) ;  /* 0x00000000006c7947 */ /* 0x000fec0003800000 */
.L_x_969:
        /* <DEDUP_REMOVED lines=16> */
.L_x_997:
[----:B------:R-:W-:Y:S01]  /*6d80*/  PRMT R22, RZ, 0x7610, R22 ;  /* 0x00007610ff167816 */ /* 0x000fe20000000016 */
[----:B------:R-:W-:Y:S06]  /*6d90*/  BRA `(.L_x_970) ;  /* 0x0000000000247947 */ /* 0x000fec0003800000 */
.L_x_994:
[----:B------:R-:W2:Y:S02]  /*6da0*/  LDG.E.64 R2, desc[UR36][R2.64] ;  /* 0x0000002402027981 */ /* 0x000ea4000c1e1b00 */
[----:B--2---:R-:W0:Y:S02]  /*6db0*/  I2F.U64 R0, R2 ;  /* 0x0000000200007312 */ /* 0x004e240000301000 */
[----:B0-----:R-:W-:-:S04]  /*6dc0*/  F2FP.F16.F32.PACK_AB R0, RZ, R0 ;  /* 0x00000000ff00723e */ /* 0x001fc800000000ff */
[----:B------:R-:W-:Y:S01]  /*6dd0*/  PRMT R22, R0, 0x7610, R22 ;  /* 0x0000761000167816 */ /* 0x000fe20000000016 */
[----:B------:R-:W-:Y:S06]  /*6de0*/  BRA `(.L_x_970) ;  /* 0x0000000000107947 */ /* 0x000fec0003800000 */
.L_x_993:
[----:B------:R-:W2:Y:S02]  /*6df0*/  LDG.E R2, desc[UR36][R2.64] ;  /* 0x0000002402027981 */ /* 0x000ea4000c1e1900 */
[----:B--2---:R-:W-:-:S04]  /*6e00*/  I2FP.F32.U32 R0, R2 ;  /* 0x0000000200007245 */ /* 0x004fc80000201000 */
[----:B------:R-:W-:-:S04]  /*6e10*/  F2FP.F16.F32.PACK_AB R0, RZ, R0 ;  /* 0x00000000ff00723e */ /* 0x000fc800000000ff */
[----:B------:R-:W-:-:S07]  /*6e20*/  PRMT R22, R0, 0x7610, R22 ;  /* 0x0000761000167816 */ /* 0x000fce0000000016 */
.L_x_970:
        /* <DEDUP_REMOVED lines=19> */
.L_x_1001:
[----:B------:R-:W2:Y:S02]  /*6f60*/  LDG.E.U8 R2, desc[UR36][R2.64] ;  /* 0x0000002402027981 */ /* 0x000ea4000c1e1100 */
[----:B--2---:R-:W-:-:S04]  /*6f70*/  I2FP.F32.U32 R0, R2 ;  /* 0x0000000200007245 */ /* 0x004fc80000201000 */
[----:B------:R-:W-:Y:S01]  /*6f80*/  F2FP.F16.F32.PACK_AB R0, RZ, R0 ;  /* 0x00000000ff00723e */ /* 0x000fe200000000ff */
[----:B------:R-:W-:Y:S06]  /*6f90*/  BRA `(.L_x_1003) ;  /* 0x0000000c00887947 */ /* 0x000fec0003800000 */
.L_x_1000:
        /* <DEDUP_REMOVED lines=10> */
.L_x_1005:
[----:B------:R-:W2:Y:S02]  /*7040*/  LDG.E R2, desc[UR36][R2.64] ;  /* 0x0000002402027981 */ /* 0x000ea4000c1e1900 */
[----:B--2---:R-:W-:-:S04]  /*7050*/  I2FP.F32.S32 R0, R2 ;  /* 0x0000000200007245 */ /* 0x004fc80000201400 */
[----:B------:R-:W-:Y:S01]  /*7060*/  F2FP.F16.F32.PACK_AB R0, RZ, R0 ;  /* 0x00000000ff00723e */ /* 0x000fe200000000ff */
[----:B------:R-:W-:Y:S06]  /*7070*/  BRA `(.L_x_1003) ;  /* 0x0000000c00507947 */ /* 0x000fec0003800000 */
.L_x_1004:
[----:B------:R-:W2:Y:S02]  /*7080*/  LDG.E.U16 R2, desc[UR36][R2.64] ;  /* 0x0000002402027981 */ /* 0x000ea4000c1e1500 */
[----:B--2---:R-:W0:Y:S02]  /*7090*/  I2F.S16 R0, R2 ;  /* 0x0000000200007306 */ /* 0x004e240000101400 */
[----:B0-----:R-:W-:Y:S01]  /*70a0*/  F2FP.F16.F32.PACK_AB R0, RZ, R0 ;  /* 0x00000000ff00723e */ /* 0x001fe200000000ff */
[----:B------:R-:W-:Y:S06]  /*70b0*/  BRA `(.L_x_1003) ;  /* 0x0000000c00407947 */ /* 0x000fec0003800000 */
.L_x_999:
        /* <DEDUP_REMOVED lines=9> */
.L_x_1007:
[----:B------:R1:W5:Y:S01]  /*7150*/  LDG.E.U16 R0, desc[UR36][R2.64] ;  /* 0x0000002402007981 */ /* 0x000362000c1e1500 */
[----:B------:R-:W-:Y:S05]  /*7160*/  BRA `(.L_x_1003) ;  /* 0x0000000c00147947 */ /* 0x000fea0003800000 */
.L_x_1006:
        /* <DEDUP_REMOVED lines=9> */
.L_x_1009:
[----:B------:R0:W5:Y:S01]  /*7200*/  LDG.E.U16 R0, desc[UR36][R2.64] ;  /* 0x0000002402007981 */ /* 0x000162000c1e1500 */
[----:B------:R-:W-:Y:S05]  /*7210*/  BRA `(.L_x_1003) ;  /* 0x0000000800e87947 */ /* 0x000fea0003800000 */
.L_x_1008:
        /* <DEDUP_REMOVED lines=8> */
.L_x_998:
        /* <DEDUP_REMOVED lines=13> */
.L_x_1012:
        /* <DEDUP_REMOVED lines=8> */
.L_x_1011:
        /* <DEDUP_REMOVED lines=28> */
.L_x_1014:
        /* <DEDUP_REMOVED lines=15> */
.L_x_1013:
[----:B------:R-:W2:Y:S02]  /*76a0*/  LDG.E.U16 R0, desc[UR36][R2.64] ;  /* 0x0000002402007981 */ /* 0x000ea4000c1e1500 */
[----:B--2---:R-:W-:-:S05]  /*76b0*/  IMAD.U32 R0, R0, 0x10000, RZ ;  /* 0x0001000000007824 */ /* 0x004fca00078e00ff */
[----:B------:R-:W-:Y:S01]  /*76c0*/  F2FP.F16.F32.PACK_AB R0, RZ, R0 ;  /* 0x00000000ff00723e */ /* 0x000fe200000000ff */
[----:B------:R-:W-:Y:S06]  /*76d0*/  BRA `(.L_x_1003) ;  /* 0x0000000400b87947 */ /* 0x000fec0003800000 */
.L_x_1010:
        /* <DEDUP_REMOVED lines=12> */
.L_x_1017:
        /* <DEDUP_REMOVED lines=21> */
.L_x_1021:
[----:B------:R-:W-:Y:S05]  /*78f0*/  BSYNC B1 ;  /* 0x0000000000017941 */ /* 0x000fea0003800000 */
.L_x_1020:
[----:B------:R-:W-:Y:S01]  /*7900*/  LEA R3, R0, 0x3b800000, 0x17 ;  /* 0x3b80000000037811 */ /* 0x000fe200078eb8ff */
[----:B------:R-:W-:-:S05]  /*7910*/  IMAD.SHL.U32 R0, R2, 0x100000, RZ ;  /* 0x0010000002007824 */ /* 0x000fca00078e00ff */
[----:B------:R-:W-:-:S07]  /*7920*/  LOP3.LUT R0, R3, R0, R4, 0xfe, !PT ;  /* 0x0000000003007212 */ /* 0x000fce00078efe04 */
.L_x_1019:
[----:B------:R-:W-:Y:S05]  /*7930*/  BSYNC B0 ;  /* 0x0000000000007941 */ /* 0x000fea0003800000 */
.L_x_1018:
[----:B------:R-:W-:Y:S01]  /*7940*/  F2FP.F16.F32.PACK_AB R0, RZ, R0 ;  /* 0x00000000ff00723e */ /* 0x000fe200000000ff */
[----:B------:R-:W-:Y:S06]  /*7950*/  BRA `(.L_x_1003) ;  /* 0x0000000400187947 */ /* 0x000fec0003800000 */
.L_x_1016:
        /* <DEDUP_REMOVED lines=21> */
.L_x_1025:
[----:B------:R-:W-:Y:S05]  /*7ab0*/  BSYNC B1 ;  /* 0x0000000000017941 */ /* 0x000fea0003800000 */
.L_x_1024:
[----:B------:R-:W-:Y:S01]  /*7ac0*/  LEA R3, R0, 0x37800000, 0x17 ;  /* 0x3780000000037811 */ /* 0x000fe200078eb8ff */
[----:B------:R-:W-:-:S05]  /*7ad0*/  IMAD.SHL.U32 R0, R2, 0x200000, RZ ;  /* 0x0020000002007824 */ /* 0x000fca00078e00ff */
[----:B------:R-:W-:-:S07]  /*7ae0*/  LOP3.LUT R0, R3, R0, R4, 0xfe, !PT ;  /* 0x0000000003007212 */ /* 0x000fce00078efe04 */
.L_x_1023:
[----:B------:R-:W-:Y:S05]  /*7af0*/  BSYNC B0 ;  /* 0x0000000000007941 */ /* 0x000fea0003800000 */
.L_x_1022:
[----:B------:R-:W-:Y:S01]  /*7b00*/  F2FP.F16.F32.PACK_AB R0, RZ, R0 ;  /* 0x00000000ff00723e */ /* 0x000fe200000000ff */
[----:B------:R-:W-:Y:S06]  /*7b10*/  BRA `(.L_x_1003) ;  /* 0x0000000000a87947 */ /* 0x000fec0003800000 */
.L_x_1015:
        /* <DEDUP_REMOVED lines=14> */
.L_x_1029:
[----:B------:R-:W-:Y:S05]  /*7c00*/  BSYNC B0 ;  /* 0x0000000000007941 */ /* 0x000fea0003800000 */
.L_x_1028:
[----:B------:R-:W-:Y:S01]  /*7c10*/  F2FP.F16.F32.PACK_AB R0, RZ, R0 ;  /* 0x00000000ff00723e */ /* 0x000fe200000000ff */
[----:B------:R-:W-:Y:S06]  /*7c20*/  BRA `(.L_x_1003) ;  /* 0x0000000000647947 */ /* 0x000fec0003800000 */
.L_x_1002:
        /* <DEDUP_REMOVED lines=16> */
.L_x_1030:
[----:B------:R-:W-:Y:S01]  /*7d30*/  PRMT R0, RZ, 0x7610, R0 ;  /* 0x00007610ff007816 */ /* 0x000fe20000000000 */
[----:B------:R-:W-:Y:S06]  /*7d40*/  BRA `(.L_x_1003) ;  /* 0x00000000001c7947 */ /* 0x000fec0003800000 */
.L_x_1027:
[----:B------:R-:W2:Y:S02]  /*7d50*/  LDG.E.64 R2, desc[UR36][R2.64] ;  /* 0x0000002402027981 */ /* 0x000ea4000c1e1b00 */
[----:B--2---:R-:W0:Y:S02]  /*7d60*/  I2F.U64 R0, R2 ;  /* 0x0000000200007312 */ /* 0x004e240000301000 */
[----:B0-----:R-:W-:Y:S01]  /*7d70*/  F2FP.F16.F32.PACK_AB R0, RZ, R0 ;  /* 0x00000000ff00723e */ /* 0x001fe200000000ff */
[----:B------:R-:W-:Y:S06]  /*7d80*/  BRA `(.L_x_1003) ;  /* 0x00000000000c7947 */ /* 0x000fec0003800000 */
.L_x_1026:
[----:B------:R-:W2:Y:S02]  /*7d90*/  LDG.E R2, desc[UR36][R2.64] ;  /* 0x0000002402027981 */ /* 0x000ea4000c1e1900 */
[----:B--2---:R-:W-:-:S04]  /*7da0*/  I2FP.F32.U32 R0, R2 ;  /* 0x0000000200007245 */ /* 0x004fc80000201000 */
[----:B------:R-:W-:-:S07]  /*7db0*/  F2FP.F16.F32.PACK_AB R0, RZ, R0 ;  /* 0x00000000ff00723e */ /* 0x000fce00000000ff */
.L_x_1003:
        /* <DEDUP_REMOVED lines=25> */
.L_x_1034:
[----:B------:R-:W-:-:S06]  /*7f50*/  HADD2.F32 R3, -RZ, R22.H0_H0 ;  /* 0x20000016ff037230 */ /* 0x000fcc0000004100 */
[----:B------:R-:W0:Y:S02]  /*7f60*/  F2I.S64.TRUNC R2, R3 ;  /* 0x0000000300027311 */ /* 0x000e24000020d900 */
[----:B0-----:R0:W-:Y:S01]  /*7f70*/  STG.E.U8 desc[UR36][R16.64], R2 ;  /* 0x0000000210007986 */ /* 0x0011e2000c101124 */
[----:B------:R-:W-:Y:S05]  /*7f80*/  BRA `(.L_x_1036) ;  /* 0x0000000c00847947 */ /* 0x000fea0003800000 */
.L_x_1033:
        /* <DEDUP_REMOVED lines=10> */
.L_x_1038:
[----:B------:R-:W-:-:S04]  /*8030*/  HADD2.F32 R22, -RZ, R22.H0_H0 ;  /* 0x20000016ff167230 */ /* 0x000fc80000004100 */
[----:B------:R-:W0:Y:S02]  /*8040*/  F2I.FTZ.TRUNC.NTZ R3, R22 ;  /* 0x0000001600037305 */ /* 0x000e24000021f100 */
[----:B0-----:R3:W-:Y:S01]  /*8050*/  STG.E desc[UR36][R16.64], R3 ;  /* 0x0000000310007986 */ /* 0x0017e2000c101924 */
[----:B------:R-:W-:Y:S05]  /*8060*/  BRA `(.L_x_1036) ;  /* 0x0000000c004c7947 */ /* 0x000fea0003800000 */
.L_x_1037:
[----:B------:R-:W-:-:S04]  /*8070*/  HADD2.F32 R22, -RZ, R22.H0_H0 ;  /* 0x20000016ff167230 */ /* 0x000fc80000004100 */
[----:B------:R-:W0:Y:S02]  /*8080*/  F2I.FTZ.TRUNC.NTZ R3, R22 ;  /* 0x0000001600037305 */ /* 0x000e24000021f100 */
[----:B0-----:R2:W-:Y:S01]  /*8090*/  STG.E.U16 desc[UR36][R16.64], R3 ;  /* 0x0000000310007986 */ /* 0x0015e2000c101524 */
[----:B------:R-:W-:Y:S05]  /*80a0*/  BRA `(.L_x_1036) ;  /* 0x0000000c003c7947 */ /* 0x000fea0003800000 */
.L_x_1032:
        /* <DEDUP_REMOVED lines=9> */
.L_x_1040:
[----:B------:R0:W-:Y:S01]  /*8140*/  STG.E.U16 desc[UR36][R16.64], R22 ;  /* 0x0000001610007986 */ /* 0x0001e2000c101524 */
[----:B------:R-:W-:Y:S05]  /*8150*/  BRA `(.L_x_1036) ;  /* 0x0000000c00107947 */ /* 0x000fea0003800000 */
.L_x_1039:
        /* <DEDUP_REMOVED lines=10> */
.L_x_1042:
[----:B------:R-:W-:-:S05]  /*8200*/  HADD2.F32 R0, -RZ, R22.H0_H0 ;  /* 0x20000016ff007230 */ /* 0x000fca0000004100 */
[----:B------:R-:W-:-:S04]  /*8210*/  F2FP.F16.F32.PACK_AB R0, RZ, R0 ;  /* 0x00000000ff00723e */ /* 0x000fc800000000ff */
[----:B------:R-:W-:-:S05]  /*8220*/  PRMT R0, R0, 0x5410, RZ ;  /* 0x0000541000007816 */ /* 0x000fca00000000ff */
[----:B------:R0:W-:Y:S01]  /*8230*/  STG.E desc[UR36][R16.64], R0 ;  /* 0x0000000010007986 */ /* 0x0001e2000c101924 */
[----:B------:R-:W-:Y:S05]  /*8240*/  BRA `(.L_x_1036) ;  /* 0x0000000800d47947 */ /* 0x000fea0003800000 */
.L_x_1041:
[----:B------:R-:W-:-:S05]  /*8250*/  HADD2.F32 R2, -RZ, R22.H0_H0 ;  /* 0x20000016ff027230 */ /* 0x000fca0000004100 */
[----:B------:R-:W-:-:S06]  /*8260*/  FMUL.FTZ R2, R2, 1 ;  /* 0x3f80000002027820 */ /* 0x000fcc0000410000 */
[----:B------:R-:W0:Y:S02]  /*8270*/  F2F.F64.F32 R2, R2 ;  /* 0x0000000200027310 */ /* 0x000e240000201800 */
[----:B0-----:R0:W-:Y:S01]  /*8280*/  STG.E.64 desc[UR36][R16.64], R2 ;  /* 0x0000000210007986 */ /* 0x0011e2000c101b24 */
[----:B------:R-:W-:Y:S05]  /*8290*/  BRA `(.L_x_1036) ;  /* 0x0000000800c07947 */ /* 0x000fea0003800000 */
.L_x_1031:
        /* <DEDUP_REMOVED lines=13> */
.L_x_1045:
[----:B------:R-:W-:Y:S01]  /*8370*/  HADD2.F32 R22, -RZ, R22.H0_H0 ;  /* 0x20000016ff167230 */ /* 0x000fe20000004100 */
[----:B------:R-:W-:-:S04]  /*8380*/  CS2R R6, SRZ ;  /* 0x0000000000067805 */ /* 0x000fc8000001ff00 */
[----:B------:R-:W-:-:S06]  /*8390*/  FMUL.FTZ R4, R22, 1 ;  /* 0x3f80000016047820 */ /* 0x000fcc0000410000 */
[----:B------:R-:W0:Y:S02]  /*83a0*/  F2F.F64.F32 R4, R4 ;  /* 0x0000000400047310 */ /* 0x000e240000201800 */
[----:B0-----:R0:W-:Y:S01]  /*83b0*/  STG.E.128 desc[UR36][R16.64], R4 ;  /* 0x0000000410007986 */ /* 0x0011e2000c101d24 */
[----:B------:R-:W-:Y:S05]  /*83c0*/  BRA `(.L_x_1036) ;  /* 0x0000000800747947 */ /* 0x000fea0003800000 */
.L_x_1044:
        /* <DEDUP_REMOVED lines=21> */
.L_x_1049:
[----:B------:R-:W-:Y:S05]  /*8520*/  BSYNC B0 ;  /* 0x0000000000007941 */ /* 0x000fea0003800000 */
.L_x_1048:
[----:B------:R-:W-:-:S05]  /*8530*/  LOP3.LUT R3, R0, R3, RZ, 0xfc, !PT ;  /* 0x0000000300037212 */ /* 0x000fca00078efcff */
[----:B------:R0:W-:Y:S01]  /*8540*/  STG.E.U8 desc[UR36][R16.64], R3 ;  /* 0x0000000310007986 */ /* 0x0001e2000c101124 */
[----:B------:R-:W-:Y:S05]  /*8550*/  BRA `(.L_x_1036) ;  /* 0x0000000800107947 */ /* 0x000fea0003800000 */
.L_x_1047:
        /* <DEDUP_REMOVED lines=13> */
.L_x_1051:
[----:B------:R-:W-:Y:S01]  /*8630*/  IMAD.MOV.U32 R0, RZ, RZ, 0x7f ;  /* 0x0000007fff007424 */ /* 0x000fe200078e00ff */
[----:B------:R-:W-:-:S04]  /*8640*/  ISETP.GT.U32.AND P0, PT, R2, 0x7f800000, PT ;  /* 0x7f8000000200780c */ /* 0x000fc80003f04070 */
[----:B------:R-:W-:-:S09]  /*8650*/  SEL R0, R0, 0x7c, P0 ;  /* 0x0000007c00007807 */ /* 0x000fd20000000000 */
.L_x_1052:
[----:B------:R-:W-:Y:S05]  /*8660*/  BSYNC B0 ;  /* 0x0000000000007941 */ /* 0x000fea0003800000 */
.L_x_1050:
[----:B------:R-:W-:-:S04]  /*8670*/  LOP3.LUT R2, R3, 0x80000000, RZ, 0xc0, !PT ;  /* 0x8000000003027812 */ /* 0x000fc800078ec0ff */
[----:B------:R-:W-:-:S04]  /*8680*/  SHF.R.U32.HI R3, RZ, 0x18, R2 ;  /* 0x00000018ff037819 */ /* 0x000fc80000011602 */
[----:B------:R-:W-:-:S05]  /*8690*/  LOP3.LUT R3, R0, R3, RZ, 0xfc, !PT ;  /* 0x0000000300037212 */ /* 0x000fca00078efcff */
[----:B------:R0:W-:Y:S01]  /*86a0*/  STG.E.U8 desc[UR36][R16.64], R3 ;  /* 0x0000000310007986 */ /* 0x0001e2000c101124 */
[----:B------:R-:W-:Y:S05]  /*86b0*/  BRA `(.L_x_1036) ;  /* 0x0000000400b87947 */ /* 0x000fea0003800000 */
.L_x_1046:
[----:B------:R-:W-:-:S05]  /*86c0*/  HADD2.F32 R0, -RZ, R22.H0_H0 ;  /* 0x20000016ff007230 */ /* 0x000fca0000004100 */
[----:B------:R-:W-:-:S05]  /*86d0*/  F2FP.BF16.F32.PACK_AB R0, RZ, R0 ;  /* 0x00000000ff00723e */ /* 0x000fca00000010ff */
[----:B------:R0:W-:Y:S01]  /*86e0*/  STG.E.U16 desc[UR36][R16.64], R0 ;  /* 0x0000000010007986 */ /* 0x0001e2000c101524 */
[----:B------:R-:W-:Y:S05]  /*86f0*/  BRA `(.L_x_1036) ;  /* 0x0000000400a87947 */ /* 0x000fea0003800000 */
.L_x_1043:
        /* <DEDUP_REMOVED lines=12> */
.L_x_1055:
        /* <DEDUP_REMOVED lines=17> */
.L_x_1058:
[----:B------:R-:W-:-:S04]  /*88d0*/  LOP3.LUT R2, R3, 0x80000000, RZ, 0xc0, !PT ;  /* 0x8000000003027812 */ /* 0x000fc800078ec0ff */
[----:B------:R-:W-:-:S04]  /*88e0*/  SHF.R.U32.HI R3, RZ, 0x18, R2 ;  /* 0x00000018ff037819 */ /* 0x000fc80000011602 */
[----:B------:R-:W-:-:S04]  /*88f0*/  LOP3.LUT R0, R0, R3, RZ, 0xfc, !PT ;  /* 0x0000000300007212 */ /* 0x000fc800078efcff */
[----:B------:R-:W-:-:S07]  /*8900*/  PRMT R8, R0, 0x7610, R8 ;  /* 0x0000761000087816 */ /* 0x000fce0000000008 */
.L_x_1057:
[----:B------:R-:W-:Y:S05]  /*8910*/  BSYNC B0 ;  /* 0x0000000000007941 */ /* 0x000fea0003800000 */
.L_x_1056:
[----:B------:R0:W-:Y:S01]  /*8920*/  STG.E.U8 desc[UR36][R16.64], R8 ;  /* 0x0000000810007986 */ /* 0x0001e2000c101124 */
[----:B------:R-:W-:Y:S05]  /*8930*/  BRA `(.L_x_1036) ;  /* 0x0000000400187947 */ /* 0x000fea0003800000 */
.L_x_1054:
        /* <DEDUP_REMOVED lines=17> */
.L_x_1061:
[----:B------:R-:W-:-:S04]  /*8a50*/  LOP3.LUT R2, R3, 0x80000000, RZ, 0xc0, !PT ;  /* 0x8000000003027812 */ /* 0x000fc800078ec0ff */
[----:B------:R-:W-:-:S04]  /*8a60*/  SHF.R.U32.HI R3, RZ, 0x18, R2 ;  /* 0x00000018ff037819 */ /* 0x000fc80000011602 */
[----:B------:R-:W-:-:S04]  /*8a70*/  LOP3.LUT R0, R0, R3, RZ, 0xfc, !PT ;  /* 0x0000000300007212 */ /* 0x000fc800078efcff */
[----:B------:R-:W-:-:S07]  /*8a80*/  PRMT R8, R0, 0x7610, R8 ;  /* 0x0000761000087816 */ /* 0x000fce0000000008 */
.L_x_1060:
[----:B------:R-:W-:Y:S05]  /*8a90*/  BSYNC B0 ;  /* 0x0000000000007941 */ /* 0x000fea0003800000 */
.L_x_1059:
[----:B------:R0:W-:Y:S01]  /*8aa0*/  STG.E.U8 desc[UR36][R16.64], R8 ;  /* 0x0000000810007986 */ /* 0x0001e2000c101124 */
[----:B------:R-:W-:Y:S05]  /*8ab0*/  BRA `(.L_x_1036) ;  /* 0x0000000000b87947 */ /* 0x000fea0003800000 */
.L_x_1053:
[----:B------:R-:W-:-:S13]  /*8ac0*/  ISETP.NE.AND P0, PT, R0, 0x1c, PT ;  /* 0x0000001c0000780c */ /* 0x000fda0003f05270 */
[----:B------:R-:W-:Y:S05]  /*8ad0*/  @!P0 BRA `(.L_x_1062) ;  /* 0x0000000000a48947 */ /* 0x000fea0003800000 */
[----:B------:R-:W-:-:S13]  /*8ae0*/  ISETP.NE.AND P0, PT, R0, 0x1d, PT ;  /* 0x0000001d0000780c */ /* 0x000fda0003f05270 */
[----:B------:R-:W-:Y:S05]  /*8af0*/  @!P0 BRA `(.L_x_1063) ;  /* 0x00000000008c8947 */ /* 0x000fea0003800000 */
[----:B------:R-:W-:-:S13]  /*8b00*/  ISETP.NE.AND P0, PT, R0, 0x2c, PT ;  /* 0x0000002c0000780c */ /* 0x000fda0003f05270 */
[----:B------:R-:W-:Y:S05]  /*8b10*/  @P0 BRA `(.L_x_1035) ;  /* 0x0000000000400947 */ /* 0x000fea0003800000 */
[----:B------:R-:W-:-:S05]  /*8b20*/  HADD2.F32 R3, -RZ, R22.H0_H0 ;  /* 0x20000016ff037230 */ /* 0x000fca0000004100 */
        /* <DEDUP_REMOVED lines=15> */
.L_x_1035:
        /* <DEDUP_REMOVED lines=16> */
.L_x_1064:
[----:B------:R-:W-:Y:S05]  /*8d20*/  BRA `(.L_x_1036) ;  /* 0x00000000001c7947 */ /* 0x000fea0003800000 */
.L_x_1063:
[----:B------:R-:W-:-:S06]  /*8d30*/  HADD2.F32 R2, -RZ, R22.H0_H0 ;  /* 0x20000016ff027230 */ /* 0x000fcc0000004100 */
[----:B------:R-:W0:Y:S02]  /*8d40*/  F2I.U64.TRUNC R2, R2 ;  /* 0x0000000200027311 */ /* 0x000e24000020d800 */
[----:B0-----:R0:W-:Y:S01]  /*8d50*/  STG.E.64 desc[UR36][R16.64], R2 ;  /* 0x0000000210007986 */ /* 0x0011e2000c101b24 */
[----:B------:R-:W-:Y:S05]  /*8d60*/  BRA `(.L_x_1036) ;  /* 0x00000000000c7947 */ /* 0x000fea0003800000 */
.L_x_1062:
[----:B------:R-:W-:-:S04]  /*8d70*/  HADD2.F32 R22, -RZ, R22.H0_H0 ;  /* 0x20000016ff167230 */ /* 0x000fc80000004100 */
[----:B------:R-:W0:Y:S02]  /*8d80*/  F2I.FTZ.U32.TRUNC.NTZ R3, R22 ;  /* 0x0000001600037305 */ /* 0x000e24000021f000 */
[----:B0-----:R0:W-:Y:S02]  /*8d90*/  STG.E desc[UR36][R16.64], R3 ;  /* 0x0000000310007986 */ /* 0x0011e4000c101924 */
.L_x_1036:
[----:B------:R-:W-:-:S07]  /*8da0*/  VIADD R19, R19, 0x80 ;  /* 0x0000008013137836 */ /* 0x000fce0000000000 */
.L_x_963:
[----:B------:R-:W-:Y:S05]  /*8db0*/  BSYNC B6 ;  /* 0x0000000000067941 */ /* 0x000fea0003800000 */
.L_x_962:
        /* <DEDUP_REMOVED lines=358> */
.L_x_1067:
        /* <DEDUP_REMOVED lines=23> */
.L_x_1071:
[----:B------:R-:W2:Y:S02]  /*a590*/  LDG.E.U8 R2, desc[UR36][R2.64] ;  /* 0x0000002402027981 */ /* 0x000ea4000c1e1100 */
[----:B--2---:R-:W-:-:S04]  /*a5a0*/  I2FP.F32.U32 R0, R2 ;  /* 0x0000000200007245 */ /* 0x004fc80000201000 */
[----:B------:R-:W-:-:S04]  /*a5b0*/  F2FP.F16.F32.PACK_AB R0, RZ, R0 ;  /* 0x00000000ff00723e */ /* 0x000fc800000000ff */
[----:B------:R-:W-:Y:S01]  /*a5c0*/  PRMT R22, R0, 0x7610, R22 ;  /* 0x0000761000167816 */ /* 0x000fe20000000016 */
[----:B------:R-:W-:Y:S06]  /*a5d0*/  BRA `(.L_x_1073) ;  /* 0x0000000c00bc7947 */ /* 0x000fec0003800000 */
.L_x_1070:
        /* <DEDUP_REMOVED lines=11> */
.L_x_1075:
[----:B------:R-:W2:Y:S02]  /*a690*/  LDG.E R2, desc[UR36][R2.64] ;  /* 0x0000002402027981 */ /* 0x000ea4000c1e1900 */
[----:B--2---:R-:W-:-:S04]  /*a6a0*/  I2FP.F32.S32 R0, R2 ;  /* 0x0000000200007245 */ /* 0x004fc80000201400 */
[----:B------:R-:W-:-:S04]  /*a6b0*/  F2FP.F16.F32.PACK_AB R0, RZ, R0 ;  /* 0x00000000ff00723e */ /* 0x000fc800000000ff */
[----:B------:R-:W-:Y:S01]  /*a6c0*/  PRMT R22, R0, 0x7610, R22 ;  /* 0x0000761000167816 */ /* 0x000fe20000000016 */
[----:B------:R-:W-:Y:S06]  /*a6d0*/  BRA `(.L_x_1073) ;  /* 0x0000000c007c7947 */ /* 0x000fec0003800000 */
.L_x_1074:
[----:B------:R-:W2:Y:S02]  /*a6e0*/  LDG.E.U16 R2, desc[UR36][R2.64] ;  /* 0x0000002402027981 */ /* 0x000ea4000c1e1500 */
[----:B--2---:R-:W0:Y:S02]  /*a6f0*/  I2F.S16 R0, R2 ;  /* 0x0000000200007306 */ /* 0x004e240000101400 */
[----:B0-----:R-:W-:-:S04]  /*a700*/  F2FP.F16.F32.PACK_AB R0, RZ, R0 ;  /* 0x00000000ff00723e */ /* 0x001fc800000000ff */
[----:B------:R-:W-:Y:S01]  /*a710*/  PRMT R22, R0, 0x7610, R22 ;  /* 0x0000761000167816 */ /* 0x000fe20000000016 */
[----:B------:R-:W-:Y:S06]  /*a720*/  BRA `(.L_x_1073) ;  /* 0x0000000c00687947 */ /* 0x000fec0003800000 */
.L_x_1069:
        /* <DEDUP_REMOVED lines=9> */
.L_x_1077:
[----:B------:R0:W5:Y:S01]  /*a7c0*/  LDG.E.U16 R22, desc[UR36][R2.64] ;  /* 0x0000002402167981 */ /* 0x000162000c1e1500 */
[----:B------:R-:W-:Y:S05]  /*a7d0*/  BRA `(.L_x_1073) ;  /* 0x0000000c003c7947 */ /* 0x000fea0003800000 */
.L_x_1076:
        /* <DEDUP_REMOVED lines=9> */
.L_x_1079:
[----:B------:R1:W5:Y:S01]  /*a870*/  LDG.E.U16 R22, desc[UR36][R2.64] ;  /* 0x0000002402167981 */ /* 0x000362000c1e1500 */
[----:B------:R-:W-:Y:S05]  /*a880*/  BRA `(.L_x_1073) ;  /* 0x0000000c00107947 */ /* 0x000fea0003800000 */
.L_x_1078:
        /* <DEDUP_REMOVED lines=9> */
.L_x_1068:
        /* <DEDUP_REMOVED lines=14> */
.L_x_1082:
        /* <DEDUP_REMOVED lines=9> */
.L_x_1081:
        /* <DEDUP_REMOVED lines=28> */
.L_x_1084:
        /* <DEDUP_REMOVED lines=15> */
.L_x_1083:
[----:B------:R-:W2:Y:S02]  /*ad40*/  LDG.E.U16 R0, desc[UR36][R2.64] ;  /* 0x0000002402007981 */ /* 0x000ea4000c1e1500 */
[----:B--2---:R-:W-:-:S05]  /*ad50*/  IMAD.U32 R0, R0, 0x10000, RZ ;  /* 0x0001000000007824 */ /* 0x004fca00078e00ff */
[----:B------:R-:W-:-:S04]  /*ad60*/  F2FP.F16.F32.PACK_AB R0, RZ, R0 ;  /* 0x00000000ff00723e */ /* 0x000fc800000000ff */
[----:B------:R-:W-:Y:S01]  /*ad70*/  PRMT R22, R0, 0x7610, R22 ;  /* 0x0000761000167816 */ /* 0x000fe20000000016 */
[----:B------:R-:W-:Y:S06]  /*ad80*/  BRA `(.L_x_1073) ;  /* 0x0000000400d07947 */ /* 0x000fec0003800000 */
.L_x_1080:
        /* <DEDUP_REMOVED lines=13> */
.L_x_1087:
        /* <DEDUP_REMOVED lines=21> */
.L_x_1091:
[----:B------:R-:W-:Y:S05]  /*afb0*/  BSYNC B1 ;  /* 0x0000000000017941 */ /* 0x000fea0003800000 */
.L_x_1090:
[----:B------:R-:W-:Y:S01]  /*afc0*/  LEA R3, R0, 0x3b800000, 0x17 ;  /* 0x3b80000000037811 */ /* 0x000fe200078eb8ff */
[----:B------:R-:W-:-:S05]  /*afd0*/  IMAD.SHL.U32 R0, R2, 0x100000, RZ ;  /* 0x0010000002007824 */ /* 0x000fca00078e00ff */
[----:B------:R-:W-:-:S07]  /*afe0*/  LOP3.LUT R0, R3, R0, R4, 0xfe, !PT ;  /* 0x0000000003007212 */ /* 0x000fce00078efe04 */
.L_x_1089:
[----:B------:R-:W-:Y:S05]  /*aff0*/  BSYNC B0 ;  /* 0x0000000000007941 */ /* 0x000fea0003800000 */
.L_x_1088:
[----:B------:R-:W-:-:S04]  /*b000*/  F2FP.F16.F32.PACK_AB R0, RZ, R0 ;  /* 0x00000000ff00723e */ /* 0x000fc800000000ff */
[----:B------:R-:W-:Y:S01]  /*b010*/  PRMT R22, R0, 0x7610, R22 ;  /* 0x0000761000167816 */ /* 0x000fe20000000016 */
[----:B------:R-:W-:Y:S06]  /*b020*/  BRA `(.L_x_1073) ;  /* 0x0000000400287947 */ /* 0x000fec0003800000 */
.L_x_1086:
        /* <DEDUP_REMOVED lines=21> */
.L_x_1095:
[----:B------:R-:W-:Y:S05]  /*b180*/  BSYNC B1 ;  /* 0x0000000000017941 */ /* 0x000fea0003800000 */
.L_x_1094:
[----:B------:R-:W-:Y:S01]  /*b190*/  LEA R3, R0, 0x37800000, 0x17 ;  /* 0x3780000000037811 */ /* 0x000fe200078eb8ff */
[----:B------:R-:W-:-:S05]  /*b1a0*/  IMAD.SHL.U32 R0, R2, 0x200000, RZ ;  /* 0x0020000002007824 */ /* 0x000fca00078e00ff */
[----:B------:R-:W-:-:S07]  /*b1b0*/  LOP3.LUT R0, R3, R0, R4, 0xfe, !PT ;  /* 0x0000000003007212 */ /* 0x000fce00078efe04 */
.L_x_1093:
[----:B------:R-:W-:Y:S05]  /*b1c0*/  BSYNC B0 ;  /* 0x0000000000007941 */ /* 0x000fea0003800000 */
.L_x_1092:
[----:B------:R-:W-:-:S04]  /*b1d0*/  F2FP.F16.F32.PACK_AB R0, RZ, R0 ;  /* 0x00000000ff00723e */ /* 0x000fc800000000ff */
[----:B------:R-:W-:Y:S01]  /*b1e0*/  PRMT R22, R0, 0x7610, R22 ;  /* 0x0000761000167816 */ /* 0x000fe20000000016 */
[----:B------:R-:W-:Y:S06]  /*b1f0*/  BRA `(.L_x_1073) ;  /* 0x0000000000b47947 */ /* 0x000fec0003800000 */
.L_x_1085:
        /* <DEDUP_REMOVED lines=14> */
.L_x_1099:
[----:B------:R-:W-:Y:S05]  /*b2e0*/  BSYNC B0 ;  /* 0x0000000000007941 */ /* 0x000fea0003800000 */
.L_x_1098:
[----:B------:R-:W-:-:S04]  /*b2f0*/  F2FP.F16.F32.PACK_AB R0, RZ, R0 ;  /* 0x00000000ff00723e */ /* 0x000fc800000000ff */
[----:B------:R-:W-:Y:S01]  /*b300*/  PRMT R22, R0, 0x7610, R22 ;  /* 0x0000761000167816 */ /* 0x000fe20000000016 */
[----:B------:R-:W-:Y:S06]  /*b310*/  BRA `(.L_x_1073) ;  /* 0x00000000006c7947 */ /* 0x000fec0003800000 */
.L_x_1072:
        /* <DEDUP_REMOVED lines=16> */
.L_x_1100:
[----:B------:R-:W-:Y:S01]  /*b420*/  PRMT R22, RZ, 0x7610, R22 ;  /* 0x00007610ff167816 */ /* 0x000fe20000000016 */
[----:B------:R-:W-:Y:S06]  /*b430*/  BRA `(.L_x_1073) ;  /* 0x0000000000247947 */ /* 0x000fec0003800000 */
.L_x_1097:
[----:B------:R-:W2:Y:S02]  /*b440*/  LDG.E.64 R2, desc[UR36][R2.64] ;  /* 0x0000002402027981 */ /* 0x000ea4000c1e1b00 */
[----:B--2---:R-:W0:Y:S02]  /*b450*/  I2F.U64 R0, R2 ;  /* 0x0000000200007312 */ /* 0x004e240000301000 */
[----:B0-----:R-:W-:-:S04]  /*b460*/  F2FP.F16.F32.PACK_AB R0, RZ, R0 ;  /* 0x00000000ff00723e */ /* 0x001fc800000000ff */
[----:B------:R-:W-:Y:S01]  /*b470*/  PRMT R22, R0, 0x7610, R22 ;  /* 0x0000761000167816 */ /* 0x000fe20000000016 */
[----:B------:R-:W-:Y:S06]  /*b480*/  BRA `(.L_x_1073) ;  /* 0x0000000000107947 */ /* 0x000fec0003800000 */
.L_x_1096:
[----:B------:R-:W2:Y:S02]  /*b490*/  LDG.E R2, desc[UR36][R2.64] ;  /* 0x0000002402027981 */ /* 0x000ea4000c1e1900 */
[----:B--2---:R-:W-:-:S04]  /*b4a0*/  I2FP.F32.U32 R0, R2 ;  /* 0x0000000200007245 */ /* 0x004fc80000201000 */
[----:B------:R-:W-:-:S04]  /*b4b0*/  F2FP.F16.F32.PACK_AB R0, RZ, R0 ;  /* 0x00000000ff00723e */ /* 0x000fc800000000ff */
[----:B------:R-:W-:-:S07]  /*b4c0*/  PRMT R22, R0, 0x7610, R22 ;  /* 0x0000761000167816 */ /* 0x000fce0000000016 */
.L_x_1073:
        /* <DEDUP_REMOVED lines=19> */
.L_x_1104:
[----:B------:R-:W2:Y:S02]  /*b600*/  LDG.E.U8 R2, desc[UR36][R2.64] ;  /* 0x0000002402027981 */ /* 0x000ea4000c1e1100 */
[----:B--2---:R-:W-:-:S04]  /*b610*/  I2FP.F32.U32 R0, R2 ;  /* 0x0000000200007245 */ /* 0x004fc80000201000 */
[----:B------:R-:W-:Y:S01]  /*b620*/  F2FP.F16.F32.PACK_AB R0, RZ, R0 ;  /* 0x00000000ff00723e */ /* 0x000fe200000000ff */
[----:B------:R-:W-:Y:S06]  /*b630*/  BRA `(.L_x_1106) ;  /* 0x0000000c00887947 */ /* 0x000fec0003800000 */
.L_x_1103:
        /* <DEDUP_REMOVED lines=10> */
.L_x_1108:
[----:B------:R-:W2:Y:S02]  /*b6e0*/  LDG.E R2, desc[UR36][R2.64] ;  /* 0x0000002402027981 */ /* 0x000ea4000c1e1900 */
[----:B--2---:R-:W-:-:S04]  /*b6f0*/  I2FP.F32.S32 R0, R2 ;  /* 0x0000000200007245 */ /* 0x004fc80000201400 */
[----:B------:R-:W-:Y:S01]  /*b700*/  F2FP.F16.F32.PACK_AB R0, RZ, R0 ;  /* 0x00000000ff00723e */ /* 0x000fe200000000ff */
[----:B------:R-:W-:Y:S06]  /*b710*/  BRA `(.L_x_1106) ;  /* 0x0000000c00507947 */ /* 0x000fec0003800000 */
.L_x_1107:
[----:B------:R-:W2:Y:S02]  /*b720*/  LDG.E.U16 R2, desc[UR36][R2.64] ;  /* 0x0000002402027981 */ /* 0x000ea4000c1e1500 */
[----:B--2---:R-:W0:Y:S02]  /*b730*/  I2F.S16 R0, R2 ;  /* 0x0000000200007306 */ /* 0x004e240000101400 */
[----:B0-----:R-:W-:Y:S01]  /*b740*/  F2FP.F16.F32.PACK_AB R0, RZ, R0 ;  /* 0x00000000ff00723e */ /* 0x001fe200000000ff */
[----:B------:R-:W-:Y:S06]  /*b750*/  BRA `(.L_x_1106) ;  /* 0x0000000c00407947 */ /* 0x000fec0003800000 */
.L_x_1102:
        /* <DEDUP_REMOVED lines=9> */
.L_x_1110:
[----:B------:R0:W5:Y:S01]  /*b7f0*/  LDG.E.U16 R0, desc[UR36][R2.64] ;  /* 0x0000002402007981 */ /* 0x000162000c1e1500 */
[----:B------:R-:W-:Y:S05]  /*b800*/  BRA `(.L_x_1106) ;  /* 0x0000000c00147947 */ /* 0x000fea0003800000 */
.L_x_1109:
        /* <DEDUP_REMOVED lines=9> */
.L_x_1112:
[----:B------:R1:W5:Y:S01]  /*b8a0*/  LDG.E.U16 R0, desc[UR36][R2.64] ;  /* 0x0000002402007981 */ /* 0x000362000c1e1500 */
[----:B------:R-:W-:Y:S05]  /*b8b0*/  BRA `(.L_x_1106) ;  /* 0x0000000800e87947 */ /* 0x000fea0003800000 */
.L_x_1111:
        /* <DEDUP_REMOVED lines=8> */
.L_x_1101:
        /* <DEDUP_REMOVED lines=13> */
.L_x_1115:
        /* <DEDUP_REMOVED lines=8> */
.L_x_1114:
        /* <DEDUP_REMOVED lines=28> */
.L_x_1117:
        /* <DEDUP_REMOVED lines=15> */
.L_x_1116:
[----:B------:R-:W2:Y:S02]  /*bd40*/  LDG.E.U16 R0, desc[UR36][R2.64] ;  /* 0x0000002402007981 */ /* 0x000ea4000c1e1500 */
[----:B--2---:R-:W-:-:S05]  /*bd50*/  IMAD.U32 R0, R0, 0x10000, RZ ;  /* 0x0001000000007824 */ /* 0x004fca00078e00ff */
[----:B------:R-:W-:Y:S01]  /*bd60*/  F2FP.F16.F32.PACK_AB R0, RZ, R0 ;  /* 0x00000000ff00723e */ /* 0x000fe200000000ff */
[----:B------:R-:W-:Y:S06]  /*bd70*/  BRA `(.L_x_1106) ;  /* 0x0000000400b87947 */ /* 0x000fec0003800000 */
.L_x_1113:
        /* <DEDUP_REMOVED lines=12> */
.L_x_1120:
        /* <DEDUP_REMOVED lines=21> */
.L_x_1124:
[----:B------:R-:W-:Y:S05]  /*bf90*/  BSYNC B1 ;  /* 0x0000000000017941 */ /* 0x000fea0003800000 */
.L_x_1123:
[----:B------:R-:W-:Y:S01]  /*bfa0*/  LEA R3, R0, 0x3b800000, 0x17 ;  /* 0x3b80000000037811 */ /* 0x000fe200078eb8ff */
[----:B------:R-:W-:-:S05]  /*bfb0*/  IMAD.SHL.U32 R0, R2, 0x100000, RZ ;  /* 0x0010000002007824 */ /* 0x000fca00078e00ff */
[----:B------:R-:W-:-:S07]  /*bfc0*/  LOP3.LUT R0, R3, R0, R4, 0xfe, !PT ;  /* 0x0000000003007212 */ /* 0x000fce00078efe04 */
.L_x_1122:
[----:B------:R-:W-:Y:S05]  /*bfd0*/  BSYNC B0 ;  /* 0x0000000000007941 */ /* 0x000fea0003800000 */
.L_x_1121:
[----:B------:R-:W-:Y:S01]  /*bfe0*/  F2FP.F16.F32.PACK_AB R0, RZ, R0 ;  /* 0x00000000ff00723e */ /* 0x000fe200000000ff */
[----:B------:R-:W-:Y:S06]  /*bff0*/  BRA `(.L_x_1106) ;  /* 0x0000000400187947 */ /* 0x000fec0003800000 */
.L_x_1119:
        /* <DEDUP_REMOVED lines=21> */
.L_x_1128:
[----:B------:R-:W-:Y:S05]  /*c150*/  BSYNC B1 ;  /* 0x0000000000017941 */ /* 0x000fea0003800000 */
.L_x_1127:
[----:B------:R-:W-:Y:S01]  /*c160*/  LEA R3, R0, 0x37800000, 0x17 ;  /* 0x3780000000037811 */ /* 0x000fe200078eb8ff */
[----:B------:R-:W-:-:S05]  /*c170*/  IMAD.SHL.U32 R0, R2, 0x200000, RZ ;  /* 0x0020000002007824 */ /* 0x000fca00078e00ff */
[----:B------:R-:W-:-:S07]  /*c180*/  LOP3.LUT R0, R3, R0, R4, 0xfe, !PT ;  /* 0x0000000003007212 */ /* 0x000fce00078efe04 */
.L_x_1126:
[----:B------:R-:W-:Y:S05]  /*c190*/  BSYNC B0 ;  /* 0x0000000000007941 */ /* 0x000fea0003800000 */
.L_x_1125:
[----:B------:R-:W-:Y:S01]  /*c1a0*/  F2FP.F16.F32.PACK_AB R0, RZ, R0 ;  /* 0x00000000ff00723e */ /* 0x000fe200000000ff */
[----:B------:R-:W-:Y:S06]  /*c1b0*/  BRA `(.L_x_1106) ;  /* 0x0000000000a87947 */ /* 0x000fec0003800000 */
.L_x_1118:
        /* <DEDUP_REMOVED lines=14> */
.L_x_1132:
[----:B------:R-:W-:Y:S05]  /*c2a0*/  BSYNC B0 ;  /* 0x0000000000007941 */ /* 0x000fea0003800000 */
.L_x_1131:
[----:B------:R-:W-:Y:S01]  /*c2b0*/  F2FP.F16.F32.PACK_AB R0, RZ, R0 ;  /* 0x00000000ff00723e */ /* 0x000fe200000000ff */
[----:B------:R-:W-:Y:S06]  /*c2c0*/  BRA `(.L_x_1106) ;  /* 0x0000000000647947 */ /* 0x000fec0003800000 */
.L_x_1105:
        /* <DEDUP_REMOVED lines=16> */
.L_x_1133:
[----:B------:R-:W-:Y:S01]  /*c3d0*/  PRMT R0, RZ, 0x7610, R0 ;  /* 0x00007610ff007816 */ /* 0x000fe20000000000 */
[----:B------:R-:W-:Y:S06]  /*c3e0*/  BRA `(.L_x_1106) ;  /* 0x00000000001c7947 */ /* 0x000fec0003800000 */
.L_x_1130:
[----:B------:R-:W2:Y:S02]  /*c3f0*/  LDG.E.64 R2, desc[UR36][R2.64] ;  /* 0x0000002402027981 */ /* 0x000ea4000c1e1b00 */
[----:B--2---:R-:W0:Y:S02]  /*c400*/  I2F.U64 R0, R2 ;  /* 0x0000000200007312 */ /* 0x004e240000301000 */
[----:B0-----:R-:W-:Y:S01]  /*c410*/  F2FP.F16.F32.PACK_AB R0, RZ, R0 ;  /* 0x00000000ff00723e */ /* 0x001fe200000000ff */
[----:B------:R-:W-:Y:S06]  /*c420*/  BRA `(.L_x_1106) ;  /* 0x00000000000c7947 */ /* 0x000fec0003800000 */
.L_x_1129:
[----:B------:R-:W2:Y:S02]  /*c430*/  LDG.E R2, desc[UR36][R2.64] ;  /* 0x0000002402027981 */ /* 0x000ea4000c1e1900 */
[----:B--2---:R-:W-:-:S04]  /*c440*/  I2FP.F32.U32 R0, R2 ;  /* 0x0000000200007245 */ /* 0x004fc80000201000 */
[----:B------:R-:W-:-:S07]  /*c450*/  F2FP.F16.F32.PACK_AB R0, RZ, R0 ;  /* 0x00000000ff00723e */ /* 0x000fce00000000ff */
.L_x_1106:
        /* <DEDUP_REMOVED lines=25> */
.L_x_1137:
[----:B------:R-:W-:-:S06]  /*c5f0*/  HADD2.F32 R3, -RZ, R22.H0_H0 ;  /* 0x20000016ff037230 */ /* 0x000fcc0000004100 */
[----:B------:R-:W0:Y:S02]  /*c600*/  F2I.S64.TRUNC R2, R3 ;  /* 0x0000000300027311 */ /* 0x000e24000020d900 */
[----:B0-----:R0:W-:Y:S01]  /*c610*/  STG.E.U8 desc[UR36][R16.64], R2 ;  /* 0x0000000210007986 */ /* 0x0011e2000c101124 */
[----:B------:R-:W-:Y:S05]  /*c620*/  BRA `(.L_x_1139) ;  /* 0x0000000c00847947 */ /* 0x000fea0003800000 */
.L_x_1136:
        /* <DEDUP_REMOVED lines=10> */
.L_x_1141:
[----:B------:R-:W-:-:S04]  /*c6d0*/  HADD2.F32 R22, -RZ, R22.H0_H0 ;  /* 0x20000016ff167230 */ /* 0x000fc80000004100 */
[----:B------:R-:W0:Y:S02]  /*c6e0*/  F2I.FTZ.TRUNC.NTZ R3, R22 ;  /* 0x0000001600037305 */ /* 0x000e24000021f100 */
[----:B0-----:R0:W-:Y:S01]  /*c6f0*/  STG.E desc[UR36][R16.64], R3 ;  /* 0x0000000310007986 */ /* 0x0011e2000c101924 */
[----:B------:R-:W-:Y:S05]  /*c700*/  BRA `(.L_x_1139) ;  /* 0x0000000c004c7947 */ /* 0x000fea0003800000 */
.L_x_1140:
[----:B------:R-:W-:-:S04]  /*c710*/  HADD2.F32 R22, -RZ, R22.H0_H0 ;  /* 0x20000016ff167230 */ /* 0x000fc80000004100 */
[----:B------:R-:W0:Y:S02]  /*c720*/  F2I.FTZ.TRUNC.NTZ R3, R22 ;  /* 0x0000001600037305 */ /* 0x000e24000021f100 */
[----:B0-----:R0:W-:Y:S01]  /*c730*/  STG.E.U16 desc[UR36][R16.64], R3 ;  /* 0x0000000310007986 */ /* 0x0011e2000c101524 */
[----:B------:R-:W-:Y:S05]  /*c740*/  BRA `(.L_x_1139) ;  /* 0x0000000c003c7947 */ /* 0x000fea0003800000 */
.L_x_1135:
        /* <DEDUP_REMOVED lines=9> */
.L_x_1143:
[----:B------:R0:W-:Y:S01]  /*c7e0*/  STG.E.U16 desc[UR36][R16.64], R22 ;  /* 0x0000001610007986 */ /* 0x0001e2000c101524 */
[----:B------:R-:W-:Y:S05]  /*c7f0*/  BRA `(.L_x_1139) ;  /* 0x0000000c00107947 */ /* 0x000fea0003800000 */
.L_x_1142:
        /* <DEDUP_REMOVED lines=10> */
.L_x_1145:
[----:B------:R-:W-:-:S05]  /*c8a0*/  HADD2.F32 R0, -RZ, R22.H0_H0 ;  /* 0x20000016ff007230 */ /* 0x000fca0000004100 */
[----:B------:R-:W-:-:S04]  /*c8b0*/  F2FP.F16.F32.PACK_AB R0, RZ, R0 ;  /* 0x00000000ff00723e */ /* 0x000fc800000000ff */
[----:B------:R-:W-:-:S05]  /*c8c0*/  PRMT R0, R0, 0x5410, RZ ;  /* 0x0000541000007816 */ /* 0x000fca00000000ff */
[----:B------:R0:W-:Y:S01]  /*c8d0*/  STG.E desc[UR36][R16.64], R0 ;  /* 0x0000000010007986 */ /* 0x0001e2000c101924 */
[----:B------:R-:W-:Y:S05]  /*c8e0*/  BRA `(.L_x_1139) ;  /* 0x0000000800d47947 */ /* 0x000fea0003800000 */
.L_x_1144:
[----:B------:R-:W-:-:S05]  /*c8f0*/  HADD2.F32 R2, -RZ, R22.H0_H0 ;  /* 0x20000016ff027230 */ /* 0x000fca0000004100 */
[----:B------:R-:W-:-:S06]  /*c900*/  FMUL.FTZ R2, R2, 1 ;  /* 0x3f80000002027820 */ /* 0x000fcc0000410000 */
[----:B------:R-:W0:Y:S02]  /*c910*/  F2F.F64.F32 R2, R2 ;  /* 0x0000000200027310 */ /* 0x000e240000201800 */
[----:B0-----:R0:W-:Y:S01]  /*c920*/  STG.E.64 desc[UR36][R16.64], R2 ;  /* 0x0000000210007986 */ /* 0x0011e2000c101b24 */
[----:B------:R-:W-:Y:S05]  /*c930*/  BRA `(.L_x_1139) ;  /* 0x0000000800c07947 */ /* 0x000fea0003800000 */
.L_x_1134:
        /* <DEDUP_REMOVED lines=13> */
.L_x_1148:
[----:B------:R-:W-:Y:S01]  /*ca10*/  HADD2.F32 R22, -RZ, R22.H0_H0 ;  /* 0x20000016ff167230 */ /* 0x000fe20000004100 */
[----:B------:R-:W-:-:S04]  /*ca20*/  CS2R R6, SRZ ;  /* 0x0000000000067805 */ /* 0x000fc8000001ff00 */
[----:B------:R-:W-:-:S06]  /*ca30*/  FMUL.FTZ R4, R22, 1 ;  /* 0x3f80000016047820 */ /* 0x000fcc0000410000 */
[----:B------:R-:W0:Y:S02]  /*ca40*/  F2F.F64.F32 R4, R4 ;  /* 0x0000000400047310 */ /* 0x000e240000201800 */
[----:B0-----:R0:W-:Y:S01]  /*ca50*/  STG.E.128 desc[UR36][R16.64], R4 ;  /* 0x0000000410007986 */ /* 0x0011e2000c101d24 */
[----:B------:R-:W-:Y:S05]  /*ca60*/  BRA `(.L_x_1139) ;  /* 0x0000000800747947 */ /* 0x000fea0003800000 */
.L_x_1147:
        /* <DEDUP_REMOVED lines=21> */
.L_x_1152:
[----:B------:R-:W-:Y:S05]  /*cbc0*/  BSYNC B0 ;  /* 0x0000000000007941 */ /* 0x000fea0003800000 */
.L_x_1151:
[----:B------:R-:W-:-:S05]  /*cbd0*/  LOP3.LUT R3, R0, R3, RZ, 0xfc, !PT ;  /* 0x0000000300037212 */ /* 0x000fca00078efcff */
[----:B------:R0:W-:Y:S01]  /*cbe0*/  STG.E.U8 desc[UR36][R16.64], R3 ;  /* 0x0000000310007986 */ /* 0x0001e2000c101124 */
[----:B------:R-:W-:Y:S05]  /*cbf0*/  BRA `(.L_x_1139) ;  /* 0x0000000800107947 */ /* 0x000fea0003800000 */
.L_x_1150:
        /* <DEDUP_REMOVED lines=13> */
.L_x_1154:
[----:B------:R-:W-:Y:S01]  /*ccd0*/  IMAD.MOV.U32 R0, RZ, RZ, 0x7f ;  /* 0x0000007fff007424 */ /* 0x000fe200078e00ff */
[----:B------:R-:W-:-:S04]  /*cce0*/  ISETP.GT.U32.AND P0, PT, R2, 0x7f800000, PT ;  /* 0x7f8000000200780c */ /* 0x000fc80003f04070 */
[----:B------:R-:W-:-:S09]  /*ccf0*/  SEL R0, R0, 0x7c, P0 ;  /* 0x0000007c00007807 */ /* 0x000fd20000000000 */
.L_x_1155:
[----:B------:R-:W-:Y:S05]  /*cd00*/  BSYNC B0 ;  /* 0x0000000000007941 */ /* 0x000fea0003800000 */
.L_x_1153:
[----:B------:R-:W-:-:S04]  /*cd10*/  LOP3.LUT R2, R3, 0x80000000, RZ, 0xc0, !PT ;  /* 0x8000000003027812 */ /* 0x000fc800078ec0ff */
[----:B------:R-:W-:-:S04]  /*cd20*/  SHF.R.U32.HI R3, RZ, 0x18, R2 ;  /* 0x00000018ff037819 */ /* 0x000fc80000011602 */
[----:B------:R-:W-:-:S05]  /*cd30*/  LOP3.LUT R3, R0, R3, RZ, 0xfc, !PT ;  /* 0x0000000300037212 */ /* 0x000fca00078efcff */
[----:B------:R0:W-:Y:S01]  /*cd40*/  STG.E.U8 desc[UR36][R16.64], R3 ;  /* 0x0000000310007986 */ /* 0x0001e2000c101124 */
[----:B------:R-:W-:Y:S05]  /*cd50*/  BRA `(.L_x_1139) ;  /* 0x0000000400b87947 */ /* 0x000fea0003800000 */
.L_x_1149:
[----:B------:R-:W-:-:S05]  /*cd60*/  HADD2.F32 R0, -RZ, R22.H0_H0 ;  /* 0x20000016ff007230 */ /* 0x000fca0000004100 */
[----:B------:R-:W-:-:S05]  /*cd70*/  F2FP.BF16.F32.PACK_AB R0, RZ, R0 ;  /* 0x00000000ff00723e */ /* 0x000fca00000010ff */
[----:B------:R0:W-:Y:S01]  /*cd80*/  STG.E.U16 desc[UR36][R16.64], R0 ;  /* 0x0000000010007986 */ /* 0x0001e2000c101524 */
[----:B------:R-:W-:Y:S05]  /*cd90*/  BRA `(.L_x_1139) ;  /* 0x0000000400a87947 */ /* 0x000fea0003800000 */
.L_x_1146:
        /* <DEDUP_REMOVED lines=12> */
.L_x_1158:
        /* <DEDUP_REMOVED lines=17> */
.L_x_1161:
[----:B------:R-:W-:-:S04]  /*cf70*/  LOP3.LUT R2, R3, 0x80000000, RZ, 0xc0, !PT ;  /* 0x8000000003027812 */ /* 0x000fc800078ec0ff */
[----:B------:R-:W-:-:S04]  /*cf80*/  SHF.R.U32.HI R3, RZ, 0x18, R2 ;  /* 0x00000018ff037819 */ /* 0x000fc80000011602 */
[----:B------:R-:W-:-:S04]  /*cf90*/  LOP3.LUT R0, R0, R3, RZ, 0xfc, !PT ;  /* 0x0000000300007212 */ /* 0x000fc800078efcff */
[----:B------:R-:W-:-:S07]  /*cfa0*/  PRMT R8, R0, 0x7610, R8 ;  /* 0x0000761000087816 */ /* 0x000fce0000000008 */
.L_x_1160:
[----:B------:R-:W-:Y:S05]  /*cfb0*/  BSYNC B0 ;  /* 0x0000000000007941 */ /* 0x000fea0003800000 */
.L_x_1159:
[----:B------:R3:W-:Y:S01]  /*cfc0*/  STG.E.U8 desc[UR36][R16.64], R8 ;  /* 0x0000000810007986 */ /* 0x0007e2000c101124 */
[----:B------:R-:W-:Y:S05]  /*cfd0*/  BRA `(.L_x_1139) ;  /* 0x0000000400187947 */ /* 0x000fea0003800000 */
.L_x_1157:
        /* <DEDUP_REMOVED lines=17> */
.L_x_1164:
[----:B------:R-:W-:-:S04]  /*d0f0*/  LOP3.LUT R2, R3, 0x80000000, RZ, 0xc0, !PT ;  /* 0x8000000003027812 */ /* 0x000fc800078ec0ff */
[----:B------:R-:W-:-:S04]  /*d100*/  SHF.R.U32.HI R3, RZ, 0x18, R2 ;  /* 0x00000018ff037819 */ /* 0x000fc80000011602 */
[----:B------:R-:W-:-:S04]  /*d110*/  LOP3.LUT R0, R0, R3, RZ, 0xfc, !PT ;  /* 0x0000000300007212 */ /* 0x000fc800078efcff */
[----:B------:R-:W-:-:S07]  /*d120*/  PRMT R8, R0, 0x7610, R8 ;  /* 0x0000761000087816 */ /* 0x000fce0000000008 */
.L_x_1163:
[----:B------:R-:W-:Y:S05]  /*d130*/  BSYNC B0 ;  /* 0x0000000000007941 */ /* 0x000fea0003800000 */
.L_x_1162:
[----:B------:R0:W-:Y:S01]  /*d140*/  STG.E.U8 desc[UR36][R16.64], R8 ;  /* 0x0000000810007986 */ /* 0x0001e2000c101124 */
[----:B------:R-:W-:Y:S05]  /*d150*/  BRA `(.L_x_1139) ;  /* 0x0000000000b87947 */ /* 0x000fea0003800000 */
.L_x_1156:
        /* <DEDUP_REMOVED lines=22> */
.L_x_1138:
        /* <DEDUP_REMOVED lines=16> */
.L_x_1167:
[----:B------:R-:W-:Y:S05]  /*d3c0*/  BRA `(.L_x_1139) ;  /* 0x00000000001c7947 */ /* 0x000fea0003800000 */
.L_x_1166:
[----:B------:R-:W-:-:S06]  /*d3d0*/  HADD2.F32 R2, -RZ, R22.H0_H0 ;  /* 0x20000016ff027230 */ /* 0x000fcc0000004100 */
[----:B------:R-:W0:Y:S02]  /*d3e0*/  F2I.U64.TRUNC R2, R2 ;  /* 0x0000000200027311 */ /* 0x000e24000020d800 */
[----:B0-----:R1:W-:Y:S01]  /*d3f0*/  STG.E.64 desc[UR36][R16.64], R2 ;  /* 0x0000000210007986 */ /* 0x0013e2000c101b24 */
[----:B------:R-:W-:Y:S05]  /*d400*/  BRA `(.L_x_1139) ;  /* 0x00000000000c7947 */ /* 0x000fea0003800000 */
.L_x_1165:
[----:B------:R-:W-:-:S04]  /*d410*/  HADD2.F32 R22, -RZ, R22.H0_H0 ;  /* 0x20000016ff167230 */ /* 0x000fc80000004100 */
[----:B------:R-:W0:Y:S02]  /*d420*/  F2I.FTZ.U32.TRUNC.NTZ R3, R22 ;  /* 0x0000001600037305 */ /* 0x000e24000021f000 */
[----:B0-----:R0:W-:Y:S02]  /*d430*/  STG.E desc[UR36][R16.64], R3 ;  /* 0x0000000310007986 */ /* 0x0011e4000c101924 */
.L_x_1139:
[----:B------:R-:W-:-:S07]  /*d440*/  VIADD R19, R19, 0x80 ;  /* 0x0000008013137836 */ /* 0x000fce0000000000 */
.L_x_1066:
[----:B------:R-:W-:Y:S05]  /*d450*/  BSYNC B6 ;  /* 0x0000000000067941 */ /* 0x000fea0003800000 */
.L_x_1065:
        /* <DEDUP_REMOVED lines=357> */
.L_x_1168:
        /* <DEDUP_REMOVED lines=23> */
.L_x_1172:
[----:B------:R-:W2:Y:S02]  /*ec20*/  LDG.E.U8 R2, desc[UR36][R2.64] ;  /* 0x0000002402027981 */ /* 0x000ea4000c1e1100 */
[----:B--2---:R-:W-:-:S04]  /*ec30*/  I2FP.F32.U32 R0, R2 ;  /* 0x0000000200007245 */ /* 0x004fc80000201000 */
[----:B------:R-:W-:-:S04]  /*ec40*/  F2FP.F16.F32.PACK_AB R0, RZ, R0 ;  /* 0x00000000ff00723e */ /* 0x000fc800000000ff */
[----:B------:R-:W-:Y:S01]  /*ec50*/  PRMT R19, R0, 0x7610, R19 ;  /* 0x0000761000137816 */ /* 0x000fe20000000013 */
[----:B------:R-:W-:Y:S06]  /*ec60*/  BRA `(.L_x_1174) ;  /* 0x0000000c00bc7947 */ /* 0x000fec0003800000 */
.L_x_1171:
        /* <DEDUP_REMOVED lines=11> */
.L_x_1176:
[----:B------:R-:W2:Y:S02]  /*ed20*/  LDG.E R2, desc[UR36][R2.64] ;  /* 0x0000002402027981 */ /* 0x000ea4000c1e1900 */
[----:B--2---:R-:W-:-:S04]  /*ed30*/  I2FP.F32.S32 R0, R2 ;  /* 0x0000000200007245 */ /* 0x004fc80000201400 */
[----:B------:R-:W-:-:S04]  /*ed40*/  F2FP.F16.F32.PACK_AB R0, RZ, R0 ;  /* 0x00000000ff00723e */ /* 0x000fc800000000ff */
[----:B------:R-:W-:Y:S01]  /*ed50*/  PRMT R19, R0, 0x7610, R19 ;  /* 0x0000761000137816 */ /* 0x000fe20000000013 */
[----:B------:R-:W-:Y:S06]  /*ed60*/  BRA `(.L_x_1174) ;  /* 0x0000000c007c7947 */ /* 0x000fec0003800000 */
.L_x_1175:
[----:B------:R-:W2:Y:S02]  /*ed70*/  LDG.E.U16 R2, desc[UR36][R2.64] ;  /* 0x0000002402027981 */ /* 0x000ea4000c1e1500 */
[----:B--2---:R-:W0:Y:S02]  /*ed80*/  I2F.S16 R0, R2 ;  /* 0x0000000200007306 */ /* 0x004e240000101400 */
[----:B0-----:R-:W-:-:S04]  /*ed90*/  F2FP.F16.F32.PACK_AB R0, RZ, R0 ;  /* 0x00000000ff00723e */ /* 0x001fc800000000ff */
[----:B------:R-:W-:Y:S01]  /*eda0*/  PRMT R19, R0, 0x7610, R19 ;  /* 0x0000761000137816 */ /* 0x000fe20000000013 */
[----:B------:R-:W-:Y:S06]  /*edb0*/  BRA `(.L_x_1174) ;  /* 0x0000000c00687947 */ /* 0x000fec0003800000 */
.L_x_1170:
        /* <DEDUP_REMOVED lines=9> */
.L_x_1178:
[----:B------:R1:W5:Y:S01]  /*ee50*/  LDG.E.U16 R19, desc[UR36][R2.64] ;  /* 0x0000002402137981 */ /* 0x000362000c1e1500 */
[----:B------:R-:W-:Y:S05]  /*ee60*/  BRA `(.L_x_1174) ;  /* 0x0000000c003c7947 */ /* 0x000fea0003800000 */
.L_x_1177:
        /* <DEDUP_REMOVED lines=9> */
.L_x_1180:
[----:B------:R0:W5:Y:S01]  /*ef00*/  LDG.E.U16 R19, desc[UR36][R2.64] ;  /* 0x0000002402137981 */ /* 0x000162000c1e1500 */
[----:B------:R-:W-:Y:S05]  /*ef10*/  BRA `(.L_x_1174) ;  /* 0x0000000c00107947 */ /* 0x000fea0003800000 */
.L_x_1179:
        /* <DEDUP_REMOVED lines=9> */
.L_x_1169:
        /* <DEDUP_REMOVED lines=14> */
.L_x_1183:
        /* <DEDUP_REMOVED lines=9> */
.L_x_1182:
        /* <DEDUP_REMOVED lines=28> */
.L_x_1185:
        /* <DEDUP_REMOVED lines=15> */
.L_x_1184:
[----:B------:R-:W2:Y:S02]  /*f3d0*/  LDG.E.U16 R0, desc[UR36][R2.64] ;  /* 0x0000002402007981 */ /* 0x000ea4000c1e1500 */
[----:B--2---:R-:W-:-:S05]  /*f3e0*/  IMAD.U32 R0, R0, 0x10000, RZ ;  /* 0x0001000000007824 */ /* 0x004fca00078e00ff */
[----:B------:R-:W-:-:S04]  /*f3f0*/  F2FP.F16.F32.PACK_AB R0, RZ, R0 ;  /* 0x00000000ff00723e */ /* 0x000fc800000000ff */
[----:B------:R-:W-:Y:S01]  /*f400*/  PRMT R19, R0, 0x7610, R19 ;  /* 0x0000761000137816 */ /* 0x000fe20000000013 */
[----:B------:R-:W-:Y:S06]  /*f410*/  BRA `(.L_x_1174) ;  /* 0x0000000400d07947 */ /* 0x000fec0003800000 */
.L_x_1181:
        /* <DEDUP_REMOVED lines=13> */
.L_x_1188:
        /* <DEDUP_REMOVED lines=21> */
.L_x_1192:
[----:B------:R-:W-:Y:S05]  /*f640*/  BSYNC B1 ;  /* 0x0000000000017941 */ /* 0x000fea0003800000 */
.L_x_1191:
[----:B------:R-:W-:Y:S01]  /*f650*/  LEA R3, R0, 0x3b800000, 0x17 ;  /* 0x3b80000000037811 */ /* 0x000fe200078eb8ff */
[----:B------:R-:W-:-:S05]  /*f660*/  IMAD.SHL.U32 R0, R2, 0x100000, RZ ;  /* 0x0010000002007824 */ /* 0x000fca00078e00ff */
[----:B------:R-:W-:-:S07]  /*f670*/  LOP3.LUT R0, R3, R0, R4, 0xfe, !PT ;  /* 0x0000000003007212 */ /* 0x000fce00078efe04 */
.L_x_1190:
[----:B------:R-:W-:Y:S05]  /*f680*/  BSYNC B0 ;  /* 0x0000000000007941 */ /* 0x000fea0003800000 */
.L_x_1189:
[----:B------:R-:W-:-:S04]  /*f690*/  F2FP.F16.F32.PACK_AB R0, RZ, R0 ;  /* 0x00000000ff00723e */ /* 0x000fc800000000ff */
[----:B------:R-:W-:Y:S01]  /*f6a0*/  PRMT R19, R0, 0x7610, R19 ;  /* 0x0000761000137816 */ /* 0x000fe20000000013 */
[----:B------:R-:W-:Y:S06]  /*f6b0*/  BRA `(.L_x_1174) ;  /* 0x0000000400287947 */ /* 0x000fec0003800000 */
.L_x_1187:
        /* <DEDUP_REMOVED lines=21> */
.L_x_1196:
[----:B------:R-:W-:Y:S05]  /*f810*/  BSYNC B1 ;  /* 0x0000000000017941 */ /* 0x000fea0003800000 */
.L_x_1195:
[----:B------:R-:W-:Y:S01]  /*f820*/  LEA R3, R0, 0x37800000, 0x17 ;  /* 0x3780000000037811 */ /* 0x000fe200078eb8ff */
[----:B------:R-:W-:-:S05]  /*f830*/  IMAD.SHL.U32 R0, R2, 0x200000, RZ ;  /* 0x0020000002007824 */ /* 0x000fca00078e00ff */
[----:B------:R-:W-:-:S07]  /*f840*/  LOP3.LUT R0, R3, R0, R4, 0xfe, !PT ;  /* 0x0000000003007212 */ /* 0x000fce00078efe04 */
.L_x_1194:
[----:B------:R-:W-:Y:S05]  /*f850*/  BSYNC B0 ;  /* 0x0000000000007941 */ /* 0x000fea0003800000 */
.L_x_1193:
[----:B------:R-:W-:-:S04]  /*f860*/  F2FP.F16.F32.PACK_AB R0, RZ, R0 ;  /* 0x00000000ff00723e */ /* 0x000fc800000000ff */
[----:B------:R-:W-:Y:S01]  /*f870*/  PRMT R19, R0, 0x7610, R19 ;  /* 0x0000761000137816 */ /* 0x000fe20000000013 */
[----:B------:R-:W-:Y:S06]  /*f880*/  BRA `(.L_x_1174) ;  /* 0x0000000000b47947 */ /* 0x000fec0003800000 */
.L_x_1186:
        /* <DEDUP_REMOVED lines=14> */
.L_x_1200:
[----:B------:R-:W-:Y:S05]  /*f970*/  BSYNC B0 ;  /* 0x0000000000007941 */ /* 0x000fea0003800000 */
.L_x_1199:
[----:B------:R-:W-:-:S04]  /*f980*/  F2FP.F16.F32.PACK_AB R0, RZ, R0 ;  /* 0x00000000ff00723e */ /* 0x000fc800000000ff */
[----:B------:R-:W-:Y:S01]  /*f990*/  PRMT R19, R0, 0x7610, R19 ;  /* 0x0000761000137816 */ /* 0x000fe20000000013 */
[----:B------:R-:W-:Y:S06]  /*f9a0*/  BRA `(.L_x_1174) ;  /* 0x00000000006c7947 */ /* 0x000fec0003800000 */
.L_x_1173:
        /* <DEDUP_REMOVED lines=16> */
.L_x_1201:
[----:B------:R-:W-:Y:S01]  /*fab0*/  PRMT R19, RZ, 0x7610, R19 ;  /* 0x00007610ff137816 */ /* 0x000fe20000000013 */
[----:B------:R-:W-:Y:S06]  /*fac0*/  BRA `(.L_x_1174) ;  /* 0x0000000000247947 */ /* 0x000fec0003800000 */
.L_x_1198:
[----:B------:R-:W2:Y:S02]  /*fad0*/  LDG.E.64 R2, desc[UR36][R2.64] ;  /* 0x0000002402027981 */ /* 0x000ea4000c1e1b00 */
[----:B--2---:R-:W0:Y:S02]  /*fae0*/  I2F.U64 R0, R2 ;  /* 0x0000000200007312 */ /* 0x004e240000301000 */
[----:B0-----:R-:W-:-:S04]  /*faf0*/  F2FP.F16.F32.PACK_AB R0, RZ, R0 ;  /* 0x00000000ff00723e */ /* 0x001fc800000000ff */
[----:B------:R-:W-:Y:S01]  /*fb00*/  PRMT R19, R0, 0x7610, R19 ;  /* 0x0000761000137816 */ /* 0x000fe20000000013 */
[----:B------:R-:W-:Y:S06]  /*fb10*/  BRA `(.L_x_1174) ;  /* 0x0000000000107947 */ /* 0x000fec0003800000 */
.L_x_1197:
[----:B------:R-:W2:Y:S02]  /*fb20*/  LDG.E R2, desc[UR36][R2.64] ;  /* 0x0000002402027981 */ /* 0x000ea4000c1e1900 */
[----:B--2---:R-:W-:-:S04]  /*fb30*/  I2FP.F32.U32 R0, R2 ;  /* 0x0000000200007245 */ /* 0x004fc80000201000 */
[----:B------:R-:W-:-:S04]  /*fb40*/  F2FP.F16.F32.PACK_AB R0, RZ, R0 ;  /* 0x00000000ff00723e */ /* 0x000fc800000000ff */
[----:B------:R-:W-:-:S07]  /*fb50*/  PRMT R19, R0, 0x7610, R19 ;  /* 0x0000761000137816 */ /* 0x000fce0000000013 */
.L_x_1174:
        /* <DEDUP_REMOVED lines=19> */
.L_x_1205:
[----:B------:R-:W2:Y:S02]  /*fc90*/  LDG.E.U8 R2, desc[UR36][R2.64] ;  /* 0x0000002402027981 */ /* 0x000ea4000c1e1100 */
[----:B--2---:R-:W-:-:S04]  /*fca0*/  I2FP.F32.U32 R0, R2 ;  /* 0x0000000200007245 */ /* 0x004fc80000201000 */
[----:B------:R-:W-:Y:S01]  /*fcb0*/  F2FP.F16.F32.PACK_AB R0, RZ, R0 ;  /* 0x00000000ff00723e */ /* 0x000fe200000000ff */
[----:B------:R-:W-:Y:S06]  /*fcc0*/  BRA `(.L_x_1207) ;  /* 0x0000000c00887947 */ /* 0x000fec0003800000 */
.L_x_1204:
        /* <DEDUP_REMOVED lines=10> */
.L_x_1209:
[----:B------:R-:W2:Y:S02]  /*fd70*/  LDG.E R2, desc[UR36][R2.64] ;  /* 0x0000002402027981 */ /* 0x000ea4000c1e1900 */
[----:B--2---:R-:W-:-:S04]  /*fd80*/  I2FP.F32.S32 R0, R2 ;  /* 0x0000000200007245 */ /* 0x004fc80000201400 */
[----:B------:R-:W-:Y:S01]  /*fd90*/  F2FP.F16.F32.PACK_AB R0, RZ, R0 ;  /* 0x00000000ff00723e */ /* 0x000fe200000000ff */
[----:B------:R-:W-:Y:S06]  /*fda0*/  BRA `(.L_x_1207) ;  /* 0x0000000c00507947 */ /* 0x000fec0003800000 */
.L_x_1208:
[----:B------:R-:W2:Y:S02]  /*fdb0*/  LDG.E.U16 R2, desc[UR36][R2.64] ;  /* 0x0000002402027981 */ /* 0x000ea4000c1e1500 */
[----:B--2---:R-:W0:Y:S02]  /*fdc0*/  I2F.S16 R0, R2 ;  /* 0x0000000200007306 */ /* 0x004e240000101400 */
[----:B0-----:R-:W-:Y:S01]  /*fdd0*/  F2FP.F16.F32.PACK_AB R0, RZ, R0 ;  /* 0x00000000ff00723e */ /* 0x001fe200000000ff */
[----:B------:R-:W-:Y:S06]  /*fde0*/  BRA `(.L_x_1207) ;  /* 0x0000000c00407947 */ /* 0x000fec0003800000 */
.L_x_1203:
        /* <DEDUP_REMOVED lines=9> */
.L_x_1211:
[----:B------:R1:W5:Y:S01]  /*fe80*/  LDG.E.U16 R0, desc[UR36][R2.64] ;  /* 0x0000002402007981 */ /* 0x000362000c1e1500 */
[----:B------:R-:W-:Y:S05]  /*fe90*/  BRA `(.L_x_1207) ;  /* 0x0000000c00147947 */ /* 0x000fea0003800000 */
.L_x_1210:
        /* <DEDUP_REMOVED lines=9> */
.L_x_1213:
[----:B------:R0:W5:Y:S01]  /*ff30*/  LDG.E.U16 R0, desc[UR36][R2.64] ;  /* 0x0000002402007981 */ /* 0x000162000c1e1500 */
[----:B------:R-:W-:Y:S05]  /*ff40*/  BRA `(.L_x_1207) ;  /* 0x0000000800e87947 */ /* 0x000fea0003800000 */
.L_x_1212:
        /* <DEDUP_REMOVED lines=8> */
.L_x_1202:
        /* <DEDUP_REMOVED lines=13> */
.L_x_1216:
        /* <DEDUP_REMOVED lines=8> */
.L_x_1215:
        /* <DEDUP_REMOVED lines=28> */
.L_x_1218:
        /* <DEDUP_REMOVED lines=15> */
.L_x_1217:
[----:B------:R-:W2:Y:S02]  /*103d0*/  LDG.E.U16 R0, desc[UR36][R2.64] ;  /* 0x0000002402007981 */ /* 0x000ea4000c1e1500 */
[----:B--2---:R-:W-:-:S05]  /*103e0*/  IMAD.U32 R0, R0, 0x10000, RZ ;  /* 0x0001000000007824 */ /* 0x004fca00078e00ff */
[----:B------:R-:W-:Y:S01]  /*103f0*/  F2FP.F16.F32.PACK_AB R0, RZ, R0 ;  /* 0x00000000ff00723e */ /* 0x000fe200000000ff */
[----:B------:R-:W-:Y:S06]  /*10400*/  BRA `(.L_x_1207) ;  /* 0x0000000400b87947 */ /* 0x000fec0003800000 */
.L_x_1214:
        /* <DEDUP_REMOVED lines=12> */
.L_x_1221:
        /* <DEDUP_REMOVED lines=21> */
.L_x_1225:
[----:B------:R-:W-:Y:S05]  /*10620*/  BSYNC B1 ;  /* 0x0000000000017941 */ /* 0x000fea0003800000 */
.L_x_1224:
[----:B------:R-:W-:Y:S01]  /*10630*/  LEA R3, R0, 0x3b800000, 0x17 ;  /* 0x3b80000000037811 */ /* 0x000fe200078eb8ff */
[----:B------:R-:W-:-:S05]  /*10640*/  IMAD.SHL.U32 R0, R2, 0x100000, RZ ;  /* 0x0010000002007824 */ /* 0x000fca00078e00ff */
[----:B------:R-:W-:-:S07]  /*10650*/  LOP3.LUT R0, R3, R0, R4, 0xfe, !PT ;  /* 0x0000000003007212 */ /* 0x000fce00078efe04 */
.L_x_1223:
[----:B------:R-:W-:Y:S05]  /*10660*/  BSYNC B0 ;  /* 0x0000000000007941 */ /* 0x000fea0003800000 */
.L_x_1222:
[----:B------:R-:W-:Y:S01]  /*10670*/  F2FP.F16.F32.PACK_AB R0, RZ, R0 ;  /* 0x00000000ff00723e */ /* 0x000fe200000000ff */
[----:B------:R-:W-:Y:S06]  /*10680*/  BRA `(.L_x_1207) ;  /* 0x0000000400187947 */ /* 0x000fec0003800000 */
.L_x_1220:
        /* <DEDUP_REMOVED lines=21> */
.L_x_1229:
[----:B------:R-:W-:Y:S05]  /*107e0*/  BSYNC B1 ;  /* 0x0000000000017941 */ /* 0x000fea0003800000 */
.L_x_1228:
[----:B------:R-:W-:Y:S01]  /*107f0*/  LEA R3, R0, 0x37800000, 0x17 ;  /* 0x3780000000037811 */ /* 0x000fe200078eb8ff */
[----:B------:R-:W-:-:S05]  /*10800*/  IMAD.SHL.U32 R0, R2, 0x200000, RZ ;  /* 0x0020000002007824 */ /* 0x000fca00078e00ff */
[----:B------:R-:W-:-:S07]  /*10810*/  LOP3.LUT R0, R3, R0, R4, 0xfe, !PT ;  /* 0x0000000003007212 */ /* 0x000fce00078efe04 */
.L_x_1227:
[----:B------:R-:W-:Y:S05]  /*10820*/  BSYNC B0 ;  /* 0x0000000000007941 */ /* 0x000fea0003800000 */
.L_x_1226:
[----:B------:R-:W-:Y:S01]  /*10830*/  F2FP.F16.F32.PACK_AB R0, RZ, R0 ;  /* 0x00000000ff00723e */ /* 0x000fe200000000ff */
[----:B------:R-:W-:Y:S06]  /*10840*/  BRA `(.L_x_1207) ;  /* 0x0000000000a87947 */ /* 0x000fec0003800000 */
.L_x_1219:
        /* <DEDUP_REMOVED lines=14> */
.L_x_1233:
[----:B------:R-:W-:Y:S05]  /*10930*/  BSYNC B0 ;  /* 0x0000000000007941 */ /* 0x000fea0003800000 */
.L_x_1232:
[----:B------:R-:W-:Y:S01]  /*10940*/  F2FP.F16.F32.PACK_AB R0, RZ, R0 ;  /* 0x00000000ff00723e */ /* 0x000fe200000000ff */
[----:B------:R-:W-:Y:S06]  /*10950*/  BRA `(.L_x_1207) ;  /* 0x0000000000647947 */ /* 0x000fec0003800000 */
.L_x_1206:
        /* <DEDUP_REMOVED lines=16> */
.L_x_1234:
[----:B------:R-:W-:Y:S01]  /*10a60*/  PRMT R0, RZ, 0x7610, R0 ;  /* 0x00007610ff007816 */ /* 0x000fe20000000000 */
[----:B------:R-:W-:Y:S06]  /*10a70*/  BRA `(.L_x_1207) ;  /* 0x00000000001c7947 */ /* 0x000fec0003800000 */
.L_x_1231:
[----:B------:R-:W2:Y:S02]  /*10a80*/  LDG.E.64 R2, desc[UR36][R2.64] ;  /* 0x0000002402027981 */ /* 0x000ea4000c1e1b00 */
[----:B--2---:R-:W0:Y:S02]  /*10a90*/  I2F.U64 R0, R2 ;  /* 0x0000000200007312 */ /* 0x004e240000301000 */
[----:B0-----:R-:W-:Y:S01]  /*10aa0*/  F2FP.F16.F32.PACK_AB R0, RZ, R0 ;  /* 0x00000000ff00723e */ /* 0x001fe200000000ff */
[----:B------:R-:W-:Y:S06]  /*10ab0*/  BRA `(.L_x_1207) ;  /* 0x00000000000c7947 */ /* 0x000fec0003800000 */
.L_x_1230:
[----:B------:R-:W2:Y:S02]  /*10ac0*/  LDG.E R2, desc[UR36][R2.64] ;  /* 0x0000002402027981 */ /* 0x000ea4000c1e1900 */
[----:B--2---:R-:W-:-:S04]  /*10ad0*/  I2FP.F32.U32 R0, R2 ;  /* 0x0000000200007245 */ /* 0x004fc80000201000 */
[----:B------:R-:W-:-:S07]  /*10ae0*/  F2FP.F16.F32.PACK_AB R0, RZ, R0 ;  /* 0x00000000ff00723e */ /* 0x000fce00000000ff */
.L_x_1207:
        /* <DEDUP_REMOVED lines=23> */
[----:B0-----:R-:W-:Y:S01]  /*10c60*/  STG.E.U8 desc[UR36][R16.64], R3 ;  /* 0x0000000310007986 */ /* 0x001fe2000c101124 */
[----:B------:R-:W-:Y:S05]  /*10c70*/  EXIT ;  /* 0x000000000000794d */ /* 0x000fea0003800000 */
.L_x_1238:
[----:B------:R-:W-:-:S06]  /*10c80*/  HADD2.F32 R3, -RZ, R19.H0_H0 ;  /* 0x20000013ff037230 */ /* 0x000fcc0000004100 */
[----:B------:R-:W0:Y:S02]  /*10c90*/  F2I.S64.TRUNC R2, R3 ;  /* 0x0000000300027311 */ /* 0x000e24000020d900 */
[----:B0-----:R-:W-:Y:S01]  /*10ca0*/  STG.E.U8 desc[UR36][R16.64], R2 ;  /* 0x0000000210007986 */ /* 0x001fe2000c101124 */
[----:B------:R-:W-:Y:S05]  /*10cb0*/  EXIT ;  /* 0x000000000000794d */ /* 0x000fea0003800000 */
.L_x_1237:
        /* <DEDUP_REMOVED lines=8> */
[----:B0-----:R-:W-:Y:S01]  /*10d40*/  STG.E.64 desc[UR36][R16.64], R2 ;  /* 0x0000000210007986 */ /* 0x001fe2000c101b24 */
[----:B------:R-:W-:Y:S05]  /*10d50*/  EXIT ;  /* 0x000000000000794d */ /* 0x000fea0003800000 */
.L_x_1241:
[----:B------:R-:W-:-:S06]  /*10d60*/  HADD2.F32 R19, -RZ, R19.H0_H0 ;  /* 0x20000013ff137230 */ /* 0x000fcc0000004100 */
[----:B------:R-:W0:Y:S02]  /*10d70*/  F2I.FTZ.TRUNC.NTZ R19, R19 ;  /* 0x0000001300137305 */ /* 0x000e24000021f100 */
[----:B0-----:R-:W-:Y:S01]  /*10d80*/  STG.E desc[UR36][R16.64], R19 ;  /* 0x0000001310007986 */ /* 0x001fe2000c101924 */
[----:B------:R-:W-:Y:S05]  /*10d90*/  EXIT ;  /* 0x000000000000794d */ /* 0x000fea0003800000 */
.L_x_1240:
[----:B------:R-:W-:-:S06]  /*10da0*/  HADD2.F32 R19, -RZ, R19.H0_H0 ;  /* 0x20000013ff137230 */ /* 0x000fcc0000004100 */
[----:B------:R-:W0:Y:S02]  /*10db0*/  F2I.FTZ.TRUNC.NTZ R19, R19 ;  /* 0x0000001300137305 */ /* 0x000e24000021f100 */
[----:B0-----:R-:W-:Y:S01]  /*10dc0*/  STG.E.U16 desc[UR36][R16.64], R19 ;  /* 0x0000001310007986 */ /* 0x001fe2000c101524 */
[----:B------:R-:W-:Y:S05]  /*10dd0*/  EXIT ;  /* 0x000000000000794d */ /* 0x000fea0003800000 */
.L_x_1236:
[----:B------:R-:W-:-:S13]  /*10de0*/  ISETP.GT.AND P0, PT, R0, 0x6, PT ;  /* 0x000000060000780c */ /* 0x000fda0003f04270 */
[----:B------:R-:W-:Y:S05]  /*10df0*/  @P0 BRA `(.L_x_1242) ;  /* 0x0000000000240947 */ /* 0x000fea0003800000 */
[----:B------:R-:W-:-:S13]  /*10e00*/  ISETP.NE.AND P0, PT, R0, 0x5, PT ;  /* 0x000000050000780c */ /* 0x000fda0003f05270 */
[----:B------:R-:W-:Y:S05]  /*10e10*/  @!P0 BRA `(.L_x_1243) ;  /* 0x0000000000148947 */ /* 0x000fea0003800000 */
[----:B------:R-:W-:-:S13]  /*10e20*/  ISETP.NE.AND P0, PT, R0, 0x6, PT ;  /* 0x000000060000780c */ /* 0x000fda0003f05270 */
[----:B------:R-:W-:Y:S05]  /*10e30*/  @P0 BRA `(.L_x_1239) ;  /* 0x0000000800c40947 */ /* 0x000fea0003800000 */
[----:B------:R-:W-:-:S05]  /*10e40*/  HADD2.F32 R19, -RZ, R19.H0_H0 ;  /* 0x20000013ff137230 */ /* 0x000fca0000004100 */
[----:B------:R-:W-:Y:S01]  /*10e50*/  STG.E desc[UR36][R16.64], R19 ;  /* 0x0000001310007986 */ /* 0x000fe2000c101924 */
[----:B------:R-:W-:Y:S05]  /*10e60*/  EXIT ;  /* 0x000000000000794d */ /* 0x000fea0003800000 */
.L_x_1243:
[----:B------:R-:W-:Y:S01]  /*10e70*/  STG.E.U16 desc[UR36][R16.64], R19 ;  /* 0x0000001310007986 */ /* 0x000fe2000c101524 */
[----:B------:R-:W-:Y:S05]  /*10e80*/  EXIT ;  /* 0x000000000000794d */ /* 0x000fea0003800000 */
.L_x_1242:
        /* <DEDUP_REMOVED lines=8> */
[----:B------:R-:W-:Y:S01]  /*10f10*/  STG.E.64 desc[UR36][R16.64], R2 ;  /* 0x0000000210007986 */ /* 0x000fe2000c101b24 */
[----:B------:R-:W-:Y:S05]  /*10f20*/  EXIT ;  /* 0x000000000000794d */ /* 0x000fea0003800000 */
.L_x_1245:
[----:B------:R-:W-:-:S05]  /*10f30*/  HADD2.F32 R0, -RZ, R19.H0_H0 ;  /* 0x20000013ff007230 */ /* 0x000fca0000004100 */
[----:B------:R-:W-:-:S04]  /*10f40*/  F2FP.F16.F32.PACK_AB R0, RZ, R0 ;  /* 0x00000000ff00723e */ /* 0x000fc800000000ff */
[----:B------:R-:W-:-:S05]  /*10f50*/  PRMT R0, R0, 0x5410, RZ ;  /* 0x0000541000007816 */ /* 0x000fca00000000ff */
[----:B------:R-:W-:Y:S01]  /*10f60*/  STG.E desc[UR36][R16.64], R0 ;  /* 0x0000000010007986 */ /* 0x000fe2000c101924 */
[----:B------:R-:W-:Y:S05]  /*10f70*/  EXIT ;  /* 0x000000000000794d */ /* 0x000fea0003800000 */
.L_x_1244:
[----:B------:R-:W-:-:S05]  /*10f80*/  HADD2.F32 R2, -RZ, R19.H0_H0 ;  /* 0x20000013ff027230 */ /* 0x000fca0000004100 */
[----:B------:R-:W-:-:S06]  /*10f90*/  FMUL.FTZ R2, R2, 1 ;  /* 0x3f80000002027820 */ /* 0x000fcc0000410000 */
[----:B------:R-:W0:Y:S02]  /*10fa0*/  F2F.F64.F32 R2, R2 ;  /* 0x0000000200027310 */ /* 0x000e240000201800 */
[----:B0-----:R-:W-:Y:S01]  /*10fb0*/  STG.E.64 desc[UR36][R16.64], R2 ;  /* 0x0000000210007986 */ /* 0x001fe2000c101b24 */
[----:B------:R-:W-:Y:S05]  /*10fc0*/  EXIT ;  /* 0x000000000000794d */ /* 0x000fea0003800000 */
.L_x_1235:
        /* <DEDUP_REMOVED lines=11> */
[----:B------:R-:W-:Y:S01]  /*11080*/  STG.E.U8 desc[UR36][R16.64], R3 ;  /* 0x0000000310007986 */ /* 0x000fe2000c101124 */
[----:B------:R-:W-:Y:S05]  /*11090*/  EXIT ;  /* 0x000000000000794d */ /* 0x000fea0003800000 */
.L_x_1248:
[----:B------:R-:W-:Y:S01]  /*110a0*/  HADD2.F32 R19, -RZ, R19.H0_H0 ;  /* 0x20000013ff137230 */ /* 0x000fe20000004100 */
[----:B------:R-:W-:-:S04]  /*110b0*/  CS2R R6, SRZ ;  /* 0x0000000000067805 */ /* 0x000fc8000001ff00 */
[----:B------:R-:W-:-:S06]  /*110c0*/  FMUL.FTZ R4, R19, 1 ;  /* 0x3f80000013047820 */ /* 0x000fcc0000410000 */
[----:B------:R-:W0:Y:S02]  /*110d0*/  F2F.F64.F32 R4, R4 ;  /* 0x0000000400047310 */ /* 0x000e240000201800 */
[----:B0-----:R-:W-:Y:S01]  /*110e0*/  STG.E.128 desc[UR36][R16.64], R4 ;  /* 0x0000000410007986 */ /* 0x001fe2000c101d24 */
[----:B------:R-:W-:Y:S05]  /*110f0*/  EXIT ;  /* 0x000000000000794d */ /* 0x000fea0003800000 */
.L_x_1247:
        /* <DEDUP_REMOVED lines=21> */
.L_x_1252:
[----:B------:R-:W-:Y:S05]  /*11250*/  BSYNC B0 ;  /* 0x0000000000007941 */ /* 0x000fea0003800000 */
.L_x_1251:
[----:B------:R-:W-:-:S05]  /*11260*/  LOP3.LUT R3, R0, R3, RZ, 0xfc, !PT ;  /* 0x0000000300037212 */ /* 0x000fca00078efcff */
[----:B------:R-:W-:Y:S01]  /*11270*/  STG.E.U8 desc[UR36][R16.64], R3 ;  /* 0x0000000310007986 */ /* 0x000fe2000c101124 */
[----:B------:R-:W-:Y:S05]  /*11280*/  EXIT ;  /* 0x000000000000794d */ /* 0x000fea0003800000 */
.L_x_1250:
        /* <DEDUP_REMOVED lines=13> */
.L_x_1254:
[----:B------:R-:W-:Y:S01]  /*11360*/  IMAD.MOV.U32 R0, RZ, RZ, 0x7f ;  /* 0x0000007fff007424 */ /* 0x000fe200078e00ff */
[----:B------:R-:W-:-:S04]  /*11370*/  ISETP.GT.U32.AND P0, PT, R2, 0x7f800000, PT ;  /* 0x7f8000000200780c */ /* 0x000fc80003f04070 */
[----:B------:R-:W-:-:S09]  /*11380*/  SEL R0, R0, 0x7c, P0 ;  /* 0x0000007c00007807 */ /* 0x000fd20000000000 */
.L_x_1255:
[----:B------:R-:W-:Y:S05]  /*11390*/  BSYNC B0 ;  /* 0x0000000000007941 */ /* 0x000fea0003800000 */
.L_x_1253:
[----:B------:R-:W-:-:S04]  /*113a0*/  LOP3.LUT R2, R19, 0x80000000, RZ, 0xc0, !PT ;  /* 0x8000000013027812 */ /* 0x000fc800078ec0ff */
[----:B------:R-:W-:-:S04]  /*113b0*/  SHF.R.U32.HI R3, RZ, 0x18, R2 ;  /* 0x00000018ff037819 */ /* 0x000fc80000011602 */
[----:B------:R-:W-:-:S05]  /*113c0*/  LOP3.LUT R3, R0, R3, RZ, 0xfc, !PT ;  /* 0x0000000300037212 */ /* 0x000fca00078efcff */
[----:B------:R-:W-:Y:S01]  /*113d0*/  STG.E.U8 desc[UR36][R16.64], R3 ;  /* 0x0000000310007986 */ /* 0x000fe2000c101124 */
[----:B------:R-:W-:Y:S05]  /*113e0*/  EXIT ;  /* 0x000000000000794d */ /* 0x000fea0003800000 */
.L_x_1249:
[----:B------:R-:W-:-:S05]  /*113f0*/  HADD2.F32 R0, -RZ, R19.H0_H0 ;  /* 0x20000013ff007230 */ /* 0x000fca0000004100 */
[----:B------:R-:W-:-:S05]  /*11400*/  F2FP.BF16.F32.PACK_AB R0, RZ, R0 ;  /* 0x00000000ff00723e */ /* 0x000fca00000010ff */
[----:B------:R-:W-:Y:S01]  /*11410*/  STG.E.U16 desc[UR36][R16.64], R0 ;  /* 0x0000000010007986 */ /* 0x000fe2000c101524 */
[----:B------:R-:W-:Y:S05]  /*11420*/  EXIT ;  /* 0x000000000000794d */ /* 0x000fea0003800000 */
.L_x_1246:
        /* <DEDUP_REMOVED lines=10> */
[----:B0-----:R-:W-:Y:S01]  /*114d0*/  STG.E.U16 desc[UR36][R16.64], R3 ;  /* 0x0000000310007986 */ /* 0x001fe2000c101524 */
[----:B------:R-:W-:Y:S05]  /*114e0*/  EXIT ;  /* 0x000000000000794d */ /* 0x000fea0003800000 */
.L_x_1258:
        /* <DEDUP_REMOVED lines=17> */
.L_x_1261:
[----:B------:R-:W-:-:S04]  /*11600*/  LOP3.LUT R2, R19, 0x80000000, RZ, 0xc0, !PT ;  /* 0x8000000013027812 */ /* 0x000fc800078ec0ff */
[----:B------:R-:W-:-:S04]  /*11610*/  SHF.R.U32.HI R3, RZ, 0x18, R2 ;  /* 0x00000018ff037819 */ /* 0x000fc80000011602 */
[----:B------:R-:W-:-:S04]  /*11620*/  LOP3.LUT R0, R0, R3, RZ, 0xfc, !PT ;  /* 0x0000000300007212 */ /* 0x000fc800078efcff */
[----:B------:R-:W-:-:S07]  /*11630*/  PRMT R8, R0, 0x7610, R8 ;  /* 0x0000761000087816 */ /* 0x000fce0000000008 */
.L_x_1260:
[----:B------:R-:W-:Y:S05]  /*11640*/  BSYNC B0 ;  /* 0x0000000000007941 */ /* 0x000fea0003800000 */
.L_x_1259:
[----:B------:R-:W-:Y:S01]  /*11650*/  STG.E.U8 desc[UR36][R16.64], R8 ;  /* 0x0000000810007986 */ /* 0x000fe2000c101124 */
[----:B------:R-:W-:Y:S05]  /*11660*/  EXIT ;  /* 0x000000000000794d */ /* 0x000fea0003800000 */
.L_x_1257:
        /* <DEDUP_REMOVED lines=17> */
.L_x_1264:
[----:B------:R-:W-:-:S04]  /*11780*/  LOP3.LUT R2, R19, 0x80000000, RZ, 0xc0, !PT ;  /* 0x8000000013027812 */ /* 0x000fc800078ec0ff */
[----:B------:R-:W-:-:S04]  /*11790*/  SHF.R.U32.HI R3, RZ, 0x18, R2 ;  /* 0x00000018ff037819 */ /* 0x000fc80000011602 */
[----:B------:R-:W-:-:S04]  /*117a0*/  LOP3.LUT R0, R0, R3, RZ, 0xfc, !PT ;  /* 0x0000000300007212 */ /* 0x000fc800078efcff */
[----:B------:R-:W-:-:S07]  /*117b0*/  PRMT R8, R0, 0x7610, R8 ;  /* 0x0000761000087816 */ /* 0x000fce0000000008 */
.L_x_1263:
[----:B------:R-:W-:Y:S05]  /*117c0*/  BSYNC B0 ;  /* 0x0000000000007941 */ /* 0x000fea0003800000 */
.L_x_1262:
[----:B------:R-:W-:Y:S01]  /*117d0*/  STG.E.U8 desc[UR36][R16.64], R8 ;  /* 0x0000000810007986 */ /* 0x000fe2000c101124 */
[----:B------:R-:W-:Y:S05]  /*117e0*/  EXIT ;  /* 0x000000000000794d */ /* 0x000fea0003800000 */
.L_x_1256:
        /* <DEDUP_REMOVED lines=22> */
.L_x_1239:
        /* <DEDUP_REMOVED lines=16> */
.L_x_1267:
[----:B------:R-:W-:Y:S05]  /*11a50*/  EXIT ;  /* 0x000000000000794d */ /* 0x000fea0003800000 */
.L_x_1266:
[----:B------:R-:W-:-:S06]  /*11a60*/  HADD2.F32 R2, -RZ, R19.H0_H0 ;  /* 0x20000013ff027230 */ /* 0x000fcc0000004100 */
[----:B------:R-:W0:Y:S02]  /*11a70*/  F2I.U64.TRUNC R2, R2 ;  /* 0x0000000200027311 */ /* 0x000e24000020d800 */
[----:B0-----:R-:W-:Y:S01]  /*11a80*/  STG.E.64 desc[UR36][R16.64], R2 ;  /* 0x0000000210007986 */ /* 0x001fe2000c101b24 */
[----:B------:R-:W-:Y:S05]  /*11a90*/  EXIT ;  /* 0x000000000000794d */ /* 0x000fea0003800000 */
.L_x_1265:
[----:B------:R-:W-:-:S06]  /*11aa0*/  HADD2.F32 R19, -RZ, R19.H0_H0 ;  /* 0x20000013ff137230 */ /* 0x000fcc0000004100 */
[----:B------:R-:W0:Y:S02]  /*11ab0*/  F2I.FTZ.U32.TRUNC.NTZ R19, R19 ;  /* 0x0000001300137305 */ /* 0x000e24000021f000 */
[----:B0-----:R-:W-:Y:S01]  /*11ac0*/  STG.E desc[UR36][R16.64], R19 ;  /* 0x0000001310007986 */ /* 0x001fe2000c101924 */
[----:B------:R-:W-:Y:S05]  /*11ad0*/  EXIT ;  /* 0x000000000000794d */ /* 0x000fea0003800000 */
.L_x_1268:
        /* <DEDUP_REMOVED lines=10> */
.L_x_3354:


//--------------------- .text._ZN2at6native27unrolled_elementwise_kernelIZZZNS0_65_GLOBAL__N__eb3311e5_27_ActivationHardtanhKernel_cu_9e10b42f_293424hardtanh_backward_kernelERNS_14TensorIteratorERKN3c106ScalarES8_ENKUlvE_clEvENKUlvE1_clEvEUlNS5_4HalfESB_E_St5arrayIPcLm3EELi4E23TrivialOffsetCalculatorILi2EjESG_ILi1EjENS0_6memory12LoadWithCastILi2EEENSJ_13StoreWithCastILi1EEEEEviT_T0_T2_T3_T4_T5_ --------------------------
	.section	.text._ZN2at6native27unrolled_elementwise_kernelIZZZNS0_65_GLOBAL__N__eb3311e5_27_ActivationHardtanhKernel_cu_9e10b42f_293424hardtanh_backward_kernelERNS_14TensorIteratorERKN3c106ScalarES8_ENKUlvE_clEvENKUlvE1_clEvEUlNS5_4HalfESB_E_St5arrayIPcLm3EELi4E23TrivialOffsetCalculatorILi2EjESG_ILi1EjENS0_6memory12LoadWithCastILi2EEENSJ_13StoreWithCastILi1EEEEEviT_T0_T2_T3_T4_T5_,"ax",@progbits
	.align	128
        .global         _ZN2at6native27unrolled_elementwise_kernelIZZZNS0_65_GLOBAL__N__eb3311e5_27_ActivationHardtanhKernel_cu_9e10b42f_293424hardtanh_backward_kernelERNS_14TensorIteratorERKN3c106ScalarES8_ENKUlvE_clEvENKUlvE1_clEvEUlNS5_4HalfESB_E_St5arrayIPcLm3EELi4E23TrivialOffsetCalculatorILi2EjESG_ILi1EjENS0_6memory12LoadWithCastILi2EEENSJ_13StoreWithCastILi1EEEEEviT_T0_T2_T3_T4_T5_
        .type           _ZN2at6native27unrolled_elementwise_kernelIZZZNS0_65_GLOBAL__N__eb3311e5_27_ActivationHardtanhKernel_cu_9e10b42f_293424hardtanh_backward_kernelERNS_14TensorIteratorERKN3c106ScalarES8_ENKUlvE_clEvENKUlvE1_clEvEUlNS5_4HalfESB_E_St5arrayIPcLm3EELi4E23TrivialOffsetCalculatorILi2EjESG_ILi1EjENS0_6memory12LoadWithCastILi2EEENSJ_13StoreWithCastILi1EEEEEviT_T0_T2_T3_T4_T5_,@function
        .size           _ZN2at6native27unrolled_elementwise_kernelIZZZNS0_65_GLOBAL__N__eb3311e5_27_ActivationHardtanhKernel_cu_9e10b42f_293424hardtanh_backward_kernelERNS_14TensorIteratorERKN3c106ScalarES8_ENKUlvE_clEvENKUlvE1_clEvEUlNS5_4HalfESB_E_St5arrayIPcLm3EELi4E23TrivialOffsetCalculatorILi2EjESG_ILi1EjENS0_6memory12LoadWithCastILi2EEENSJ_13StoreWithCastILi1EEEEEviT_T0_T2_T3_T4_T5_,(.L_x_3355 - _ZN2at6native27unrolled_elementwise_kernelIZZZNS0_65_GLOBAL__N__eb3311e5_27_ActivationHardtanhKernel_cu_9e10b42f_293424hardtanh_backward_kernelERNS_14TensorIteratorERKN3c106ScalarES8_ENKUlvE_clEvENKUlvE1_clEvEUlNS5_4HalfESB_E_St5arrayIPcLm3EELi4E23TrivialOffsetCalculatorILi2EjESG_ILi1EjENS0_6memory12LoadWithCastILi2EEENSJ_13StoreWithCastILi1EEEEEviT_T0_T2_T3_T4_T5_)
        .other          _ZN2at6native27unrolled_elementwise_kernelIZZZNS0_65_GLOBAL__N__eb3311e5_27_ActivationHardtanhKernel_cu_9e10b42f_293424hardtanh_backward_kernelERNS_14TensorIteratorERKN3c106ScalarES8_ENKUlvE_clEvENKUlvE1_clEvEUlNS5_4HalfESB_E_St5arrayIPcLm3EELi4E23TrivialOffsetCalculatorILi2EjESG_ILi1EjENS0_6memory12LoadWithCastILi2EEENSJ_13StoreWithCastILi1EEEEEviT_T0_T2_T3_T4_T5_,@"STO_CUDA_ENTRY STV_DEFAULT"
_ZN2at6native27unrolled_elementwise_kernelIZZZNS0_65_GLOBAL__N__eb3311e5_27_ActivationHardtanhKernel_cu_9e10b42f_293424hardtanh_backward_kernelERNS_14TensorIteratorERKN3c106ScalarES8_ENKUlvE_clEvENKUlvE1_clEvEUlNS5_4HalfESB_E_St5arrayIPcLm3EELi4E23TrivialOffsetCalculatorILi2EjESG_ILi1EjENS0_6memory12LoadWithCastILi2EEENSJ_13StoreWithCastILi1EEEEEviT_T0_T2_T3_T4_T5_:
.text._ZN2at6native27unrolled_elementwise_kernelIZZZNS0_65_GLOBAL__N__eb3311e5_27_ActivationHardtanhKernel_cu_9e10b42f_293424hardtanh_backward_kernelERNS_14TensorIteratorERKN3c106ScalarES8_ENKUlvE_clEvENKUlvE1_clEvEUlNS5_4HalfESB_E_St5arrayIPcLm3EELi4E23TrivialOffsetCalculatorILi2EjESG_ILi1EjENS0_6memory12LoadWithCastILi2EEENSJ_13StoreWithCastILi1EEEEEviT_T0_T2_T3_T4_T5_:
        /* <DEDUP_REMOVED lines=36> */
.L_x_1274:
[----:B------:R-:W2:Y:S02]  /*0240*/  LDG.E.U8 R4, desc[UR36][R4.64] ;  /* 0x0000002404047981 */ /* 0x000ea4000c1e1100 */
[----:B--2---:R-:W-:-:S04]  /*0250*/  I2FP.F32.U32 R0, R4 ;  /* 0x0000000400007245 */ /* 0x004fc80000201000 */
[----:B------:R-:W-:-:S04]  /*0260*/  F2FP.F16.F32.PACK_AB R0, RZ, R0 ;  /* 0x00000000ff00723e */ /* 0x000fc800000000ff */
[----:B------:R-:W-:Y:S01]  /*0270*/  PRMT R27, R0, 0x7610, R27 ;  /* 0x00007610001b7816 */ /* 0x000fe2000000001b */
[----:B------:R-:W-:Y:S06]  /*0280*/  BRA `(.L_x_1276) ;  /* 0x0000000c00bc7947 */ /* 0x000fec0003800000 */
.L_x_1273:
        /* <DEDUP_REMOVED lines=11> */
.L_x_1278:
[----:B------:R-:W2:Y:S02]  /*0340*/  LDG.E R4, desc[UR36][R4.64] ;  /* 0x0000002404047981 */ /* 0x000ea4000c1e1900 */
[----:B--2---:R-:W-:-:S04]  /*0350*/  I2FP.F32.S32 R0, R4 ;  /* 0x0000000400007245 */ /* 0x004fc80000201400 */
[----:B------:R-:W-:-:S04]  /*0360*/  F2FP.F16.F32.PACK_AB R0, RZ, R0 ;  /* 0x00000000ff00723e */ /* 0x000fc800000000ff */
[----:B------:R-:W-:Y:S01]  /*0370*/  PRMT R27, R0, 0x7610, R27 ;  /* 0x00007610001b7816 */ /* 0x000fe2000000001b */
[----:B------:R-:W-:Y:S06]  /*0380*/  BRA `(.L_x_1276) ;  /* 0x0000000c007c7947 */ /* 0x000fec0003800000 */
.L_x_1277:
[----:B------:R-:W2:Y:S02]  /*0390*/  LDG.E.U16 R4, desc[UR36][R4.64] ;  /* 0x0000002404047981 */ /* 0x000ea4000c1e1500 */
[----:B--2---:R-:W0:Y:S02]  /*03a0*/  I2F.S16 R0, R4 ;  /* 0x0000000400007306 */ /* 0x004e240000101400 */
[----:B0-----:R-:W-:-:S04]  /*03b0*/  F2FP.F16.F32.PACK_AB R0, RZ, R0 ;  /* 0x00000000ff00723e */ /* 0x001fc800000000ff */
[----:B------:R-:W-:Y:S01]  /*03c0*/  PRMT R27, R0, 0x7610, R27 ;  /* 0x00007610001b7816 */ /* 0x000fe2000000001b */
[----:B------:R-:W-:Y:S06]  /*03d0*/  BRA `(.L_x_1276) ;  /* 0x0000000c00687947 */ /* 0x000fec0003800000 */
.L_x_1272:
        /* <DEDUP_REMOVED lines=9> */
.L_x_1280:
[----:B------:R1:W5:Y:S01]  /*0470*/  LDG.E.U16 R27, desc[UR36][R4.64] ;  /* 0x00000024041b7981 */ /* 0x000362000c1e1500 */
[----:B------:R-:W-:Y:S05]  /*0480*/  BRA `(.L_x_1276) ;  /* 0x0000000c003c7947 */ /* 0x000fea0003800000 */
.L_x_1279:
        /* <DEDUP_REMOVED lines=9> */
.L_x_1282:
[----:B------:R0:W5:Y:S01]  /*0520*/  LDG.E.U16 R27, desc[UR36][R4.64] ;  /* 0x00000024041b7981 */ /* 0x000162000c1e1500 */
[----:B------:R-:W-:Y:S05]  /*0530*/  BRA `(.L_x_1276) ;  /* 0x0000000c00107947 */ /* 0x000fea0003800000 */
.L_x_1281:
        /* <DEDUP_REMOVED lines=9> */
.L_x_1271:
        /* <DEDUP_REMOVED lines=14> */
.L_x_1285:
        /* <DEDUP_REMOVED lines=9> */
.L_x_1284:
        /* <DEDUP_REMOVED lines=28> */
.L_x_1287:
        /* <DEDUP_REMOVED lines=12> */
[----:B------:R-:W-:-:S04]  /*09c0*/  F2FP.F16.F32.PACK_AB R0, RZ, R0 ;  /* 0x00000000ff00723e */ /* 0x000fc800000000ff */
[----:B------:R-:W-:Y:S01]  /*09d0*/  PRMT R27, R0, 0x7610, R27 ;  /* 0x00007610001b7816 */ /* 0x000fe2000000001b */
[----:B------:R-:W-:Y:S06]  /*09e0*/  BRA `(.L_x_1276) ;  /* 0x0000000400e47947 */ /* 0x000fec0003800000 */
.L_x_1286:
[----:B------:R-:W2:Y:S02]  /*09f0*/  LDG.E.U16 R0, desc[UR36][R4.64] ;  /* 0x0000002404007981 */ /* 0x000ea4000c1e1500 */
[----:B--2---:R-:W-:-:S05]  /*0a00*/  IMAD.U32 R0, R0, 0x10000, RZ ;  /* 0x0001000000007824 */ /* 0x004fca00078e00ff */
[----:B------:R-:W-:-:S04]  /*0a10*/  F2FP.F16.F32.PACK_AB R0, RZ, R0 ;  /* 0x00000000ff00723e */ /* 0x000fc800000000ff */
[----:B------:R-:W-:Y:S01]  /*0a20*/  PRMT R27, R0, 0x7610, R27 ;  /* 0x00007610001b7816 */ /* 0x000fe2000000001b */
[----:B------:R-:W-:Y:S06]  /*0a30*/  BRA `(.L_x_1276) ;  /* 0x0000000400d07947 */ /* 0x000fec0003800000 */
.L_x_1283:
        /* <DEDUP_REMOVED lines=13> */
.L_x_1290:
        /* <DEDUP_REMOVED lines=21> */
.L_x_1294:
[----:B------:R-:W-:Y:S05]  /*0c60*/  BSYNC B1 ;  /* 0x0000000000017941 */ /* 0x000fea0003800000 */
.L_x_1293:
[----:B------:R-:W-:Y:S01]  /*0c70*/  LEA R5, R0, 0x3b800000, 0x17 ;  /* 0x3b80000000057811 */ /* 0x000fe200078eb8ff */
[----:B------:R-:W-:-:S05]  /*0c80*/  IMAD.SHL.U32 R0, R3, 0x100000, RZ ;  /* 0x0010000003007824 */ /* 0x000fca00078e00ff */
[----:B------:R-:W-:-:S07]  /*0c90*/  LOP3.LUT R0, R5, R0, R6, 0xfe, !PT ;  /* 0x0000000005007212 */ /* 0x000fce00078efe06 */
.L_x_1292:
[----:B------:R-:W-:Y:S05]  /*0ca0*/  BSYNC B0 ;  /* 0x0000000000007941 */ /* 0x000fea0003800000 */
.L_x_1291:
[----:B------:R-:W-:-:S04]  /*0cb0*/  F2FP.F16.F32.PACK_AB R0, RZ, R0 ;  /* 0x00000000ff00723e */ /* 0x000fc800000000ff */
[----:B------:R-:W-:Y:S01]  /*0cc0*/  PRMT R27, R0, 0x7610, R27 ;  /* 0x00007610001b7816 */ /* 0x000fe2000000001b */
[----:B------:R-:W-:Y:S06]  /*0cd0*/  BRA `(.L_x_1276) ;  /* 0x0000000400287947 */ /* 0x000fec0003800000 */
.L_x_1289:
        /* <DEDUP_REMOVED lines=21> */
.L_x_1298:
[----:B------:R-:W-:Y:S05]  /*0e30*/  BSYNC B1 ;  /* 0x0000000000017941 */ /* 0x000fea0003800000 */
.L_x_1297:
[----:B------:R-:W-:Y:S01]  /*0e40*/  LEA R5, R0, 0x37800000, 0x17 ;  /* 0x3780000000057811 */ /* 0x000fe200078eb8ff */
[----:B------:R-:W-:-:S05]  /*0e50*/  IMAD.SHL.U32 R0, R3, 0x200000, RZ ;  /* 0x0020000003007824 */ /* 0x000fca00078e00ff */
[----:B------:R-:W-:-:S07]  /*0e60*/  LOP3.LUT R0, R5, R0, R6, 0xfe, !PT ;  /* 0x0000000005007212 */ /* 0x000fce00078efe06 */
.L_x_1296:
[----:B------:R-:W-:Y:S05]  /*0e70*/  BSYNC B0 ;  /* 0x0000000000007941 */ /* 0x000fea0003800000 */
.L_x_1295:
[----:B------:R-:W-:-:S04]  /*0e80*/  F2FP.F16.F32.PACK_AB R0, RZ, R0 ;  /* 0x00000000ff00723e */ /* 0x000fc800000000ff */
[----:B------:R-:W-:Y:S01]  /*0e90*/  PRMT R27, R0, 0x7610, R27 ;  /* 0x00007610001b7816 */ /* 0x000fe2000000001b */
[----:B------:R-:W-:Y:S06]  /*0ea0*/  BRA `(.L_x_1276) ;  /* 0x0000000000b47947 */ /* 0x000fec0003800000 */
.L_x_1288:
        /* <DEDUP_REMOVED lines=14> */
.L_x_1302:
[----:B------:R-:W-:Y:S05]  /*0f90*/  BSYNC B0 ;  /* 0x0000000000007941 */ /* 0x000fea0003800000 */
.L_x_1301:
[----:B------:R-:W-:-:S04]  /*0fa0*/  F2FP.F16.F32.PACK_AB R0, RZ, R0 ;  /* 0x00000000ff00723e */ /* 0x000fc800000000ff */
[----:B------:R-:W-:Y:S01]  /*0fb0*/  PRMT R27, R0, 0x7610, R27 ;  /* 0x00007610001b7816 */ /* 0x000fe2000000001b */
[----:B------:R-:W-:Y:S06]  /*0fc0*/  BRA `(.L_x_1276) ;  /* 0x00000000006c7947 */ /* 0x000fec0003800000 */
.L_x_1275:
        /* <DEDUP_REMOVED lines=16> */
.L_x_1303:
[----:B------:R-:W-:Y:S01]  /*10d0*/  PRMT R27, RZ, 0x7610, R27 ;  /* 0x00007610ff1b7816 */ /* 0x000fe2000000001b */
[----:B------:R-:W-:Y:S06]  /*10e0*/  BRA `(.L_x_1276) ;  /* 0x0000000000247947 */ /* 0x000fec0003800000 */
.L_x_1300:
[----:B------:R-:W2:Y:S02]  /*10f0*/  LDG.E.64 R4, desc[UR36][R4.64] ;  /* 0x0000002404047981 */ /* 0x000ea4000c1e1b00 */
[----:B--2---:R-:W0:Y:S02]  /*1100*/  I2F.U64 R0, R4 ;  /* 0x0000000400007312 */ /* 0x004e240000301000 */
[----:B0-----:R-:W-:-:S04]  /*1110*/  F2FP.F16.F32.PACK_AB R0, RZ, R0 ;  /* 0x00000000ff00723e */ /* 0x001fc800000000ff */
[----:B------:R-:W-:Y:S01]  /*1120*/  PRMT R27, R0, 0x7610, R27 ;  /* 0x00007610001b7816 */ /* 0x000fe2000000001b */
[----:B------:R-:W-:Y:S06]  /*1130*/  BRA `(.L_x_1276) ;  /* 0x0000000000107947 */ /* 0x000fec0003800000 */
.L_x_1299:
[----:B------:R-:W2:Y:S02]  /*1140*/  LDG.E R4, desc[UR36][R4.64] ;  /* 0x0000002404047981 */ /* 0x000ea4000c1e1900 */
[----:B--2---:R-:W-:-:S04]  /*1150*/  I2FP.F32.U32 R0, R4 ;  /* 0x0000000400007245 */ /* 0x004fc80000201000 */
[----:B------:R-:W-:-:S04]  /*1160*/  F2FP.F16.F32.PACK_AB R0, RZ, R0 ;  /* 0x00000000ff00723e */ /* 0x000fc800000000ff */
[----:B------:R-:W-:-:S07]  /*1170*/  PRMT R27, R0, 0x7610, R27 ;  /* 0x00007610001b7816 */ /* 0x000fce000000001b */
.L_x_1276:
[----:B01----:R-:W0:Y:S01]  /*1180*/  LDC.64 R4, c[0x0][0x238] ;  /* 0x00008e00ff047b82 */ /* 0x003e220000000a00 */
        /* <DEDUP_REMOVED lines=20> */
.L_x_1307:
[----:B------:R-:W2:Y:S02]  /*12d0*/  LDG.E.U8 R4, desc[UR36][R4.64] ;  /* 0x0000002404047981 */ /* 0x000ea4000c1e1100 */
[----:B--2---:R-:W-:-:S04]  /*12e0*/  I2FP.F32.U32 R0, R4 ;  /* 0x0000000400007245 */ /* 0x004fc80000201000 */
[----:B------:R-:W-:-:S04]  /*12f0*/  F2FP.F16.F32.PACK_AB R0, RZ, R0 ;  /* 0x00000000ff00723e */ /* 0x000fc800000000ff */
[----:B------:R-:W-:Y:S01]  /*1300*/  PRMT R26, R0, 0x7610, R26 ;  /* 0x00007610001a7816 */ /* 0x000fe2000000001a */
[----:B------:R-:W-:Y:S06]  /*1310*/  BRA `(.L_x_1309) ;  /* 0x0000000c00bc7947 */ /* 0x000fec0003800000 */
.L_x_1306:
        /* <DEDUP_REMOVED lines=11> */
.L_x_1311:
[----:B------:R-:W2:Y:S02]  /*13d0*/  LDG.E R4, desc[UR36][R4.64] ;  /* 0x0000002404047981 */ /* 0x000ea4000c1e1900 */
[----:B--2---:R-:W-:-:S04]  /*13e0*/  I2FP.F32.S32 R0, R4 ;  /* 0x0000000400007245 */ /* 0x004fc80000201400 */
[----:B------:R-:W-:-:S04]  /*13f0*/  F2FP.F16.F32.PACK_AB R0, RZ, R0 ;  /* 0x00000000ff00723e */ /* 0x000fc800000000ff */
[----:B------:R-:W-:Y:S01]  /*1400*/  PRMT R26, R0, 0x7610, R26 ;  /* 0x00007610001a7816 */ /* 0x000fe2000000001a */
[----:B------:R-:W-:Y:S06]  /*1410*/  BRA `(.L_x_1309) ;  /* 0x0000000c007c7947 */ /* 0x000fec0003800000 */
.L_x_1310:
[----:B------:R-:W2:Y:S02]  /*1420*/  LDG.E.U16 R4, desc[UR36][R4.64] ;  /* 0x0000002404047981 */ /* 0x000ea4000c1e1500 */
[----:B--2---:R-:W0:Y:S02]  /*1430*/  I2F.S16 R0, R4 ;  /* 0x0000000400007306 */ /* 0x004e240000101400 */
[----:B0-----:R-:W-:-:S04]  /*1440*/  F2FP.F16.F32.PACK_AB R0, RZ, R0 ;  /* 0x00000000ff00723e */ /* 0x001fc800000000ff */
[----:B------:R-:W-:Y:S01]  /*1450*/  PRMT R26, R0, 0x7610, R26 ;  /* 0x00007610001a7816 */ /* 0x000fe2000000001a */
[----:B------:R-:W-:Y:S06]  /*1460*/  BRA `(.L_x_1309) ;  /* 0x0000000c00687947 */ /* 0x000fec0003800000 */
.L_x_1305:
        /* <DEDUP_REMOVED lines=9> */
.L_x_1313:
[----:B------:R1:W5:Y:S01]  /*1500*/  LDG.E.U16 R26, desc[UR36][R4.64] ;  /* 0x00000024041a7981 */ /* 0x000362000c1e1500 */
[----:B------:R-:W-:Y:S05]  /*1510*/  BRA `(.L_x_1309) ;  /* 0x0000000c003c7947 */ /* 0x000fea0003800000 */
.L_x_1312:
        /* <DEDUP_REMOVED lines=9> */
.L_x_1315:
[----:B------:R0:W5:Y:S01]  /*15b0*/  LDG.E.U16 R26, desc[UR36][R4.64] ;  /* 0x00000024041a7981 */ /* 0x000162000c1e1500 */
[----:B------:R-:W-:Y:S05]  /*15c0*/  BRA `(.L_x_1309) ;  /* 0x0000000c00107947 */ /* 0x000fea0003800000 */
.L_x_1314:
        /* <DEDUP_REMOVED lines=9> */
.L_x_1304:
        /* <DEDUP_REMOVED lines=14> */
.L_x_1318:
        /* <DEDUP_REMOVED lines=9> */
.L_x_1317:
        /* <DEDUP_REMOVED lines=28> */
.L_x_1320:
        /* <DEDUP_REMOVED lines=15> */
.L_x_1319:
[----:B------:R-:W2:Y:S02]  /*1a80*/  LDG.E.U16 R0, desc[UR36][R4.64] ;  /* 0x0000002404007981 */ /* 0x000ea4000c1e1500 */
[----:B--2---:R-:W-:-:S05]  /*1a90*/  IMAD.U32 R0, R0, 0x10000, RZ ;  /* 0x0001000000007824 */ /* 0x004fca00078e00ff */
[----:B------:R-:W-:-:S04]  /*1aa0*/  F2FP.F16.F32.PACK_AB R0, RZ, R0 ;  /* 0x00000000ff00723e */ /* 0x000fc800000000ff */
[----:B------:R-:W-:Y:S01]  /*1ab0*/  PRMT R26, R0, 0x7610, R26 ;  /* 0x00007610001a7816 */ /* 0x000fe2000000001a */
[----:B------:R-:W-:Y:S06]  /*1ac0*/  BRA `(.L_x_1309) ;  /* 0x0000000400d07947 */ /* 0x000fec0003800000 */
.L_x_1316:
        /* <DEDUP_REMOVED lines=13> */
.L_x_1323:
        /* <DEDUP_REMOVED lines=21> */
.L_x_1327:
[----:B------:R-:W-:Y:S05]  /*1cf0*/  BSYNC B1 ;  /* 0x0000000000017941 */ /* 0x000fea0003800000 */
.L_x_1326:
[----:B------:R-:W-:Y:S01]  /*1d00*/  LEA R5, R0, 0x3b800000, 0x17 ;  /* 0x3b80000000057811 */ /* 0x000fe200078eb8ff */
[----:B------:R-:W-:-:S05]  /*1d10*/  IMAD.SHL.U32 R0, R3, 0x100000, RZ ;  /* 0x0010000003007824 */ /* 0x000fca00078e00ff */
[----:B------:R-:W-:-:S07]  /*1d20*/  LOP3.LUT R0, R5, R0, R6, 0xfe, !PT ;  /* 0x0000000005007212 */ /* 0x000fce00078efe06 */
.L_x_1325:
[----:B------:R-:W-:Y:S05]  /*1d30*/  BSYNC B0 ;  /* 0x0000000000007941 */ /* 0x000fea0003800000 */
.L_x_1324:
[----:B------:R-:W-:-:S04]  /*1d40*/  F2FP.F16.F32.PACK_AB R0, RZ, R0 ;  /* 0x00000000ff00723e */ /* 0x000fc800000000ff */
[----:B------:R-:W-:Y:S01]  /*1d50*/  PRMT R26, R0, 0x7610, R26 ;  /* 0x00007610001a7816 */ /* 0x000fe2000000001a */
[----:B------:R-:W-:Y:S06]  /*1d60*/  BRA `(.L_x_1309) ;  /* 0x0000000400287947 */ /* 0x000fec0003800000 */
.L_x_1322:
        /* <DEDUP_REMOVED lines=21> */
.L_x_1331:
[----:B------:R-:W-:Y:S05]  /*1ec0*/  BSYNC B1 ;  /* 0x0000000000017941 */ /* 0x000fea0003800000 */
.L_x_1330:
[----:B------:R-:W-:Y:S01]  /*1ed0*/  LEA R5, R0, 0x37800000, 0x17 ;  /* 0x3780000000057811 */ /* 0x000fe200078eb8ff */
[----:B------:R-:W-:-:S05]  /*1ee0*/  IMAD.SHL.U32 R0, R3, 0x200000, RZ ;  /* 0x0020000003007824 */ /* 0x000fca00078e00ff */
[----:B------:R-:W-:-:S07]  /*1ef0*/  LOP3.LUT R0, R5, R0, R6, 0xfe, !PT ;  /* 0x0000000005007212 */ /* 0x000fce00078efe06 */
.L_x_1329:
[----:B------:R-:W-:Y:S05]  /*1f00*/  BSYNC B0 ;  /* 0x0000000000007941 */ /* 0x000fea0003800000 */
.L_x_1328:
[----:B------:R-:W-:-:S04]  /*1f10*/  F2FP.F16.F32.PACK_AB R0, RZ, R0 ;  /* 0x00000000ff00723e */ /* 0x000fc800000000ff */
[----:B------:R-:W-:Y:S01]  /*1f20*/  PRMT R26, R0, 0x7610, R26 ;  /* 0x00007610001a7816 */ /* 0x000fe2000000001a */
[----:B------:R-:W-:Y:S06]  /*1f30*/  BRA `(.L_x_1309) ;  /* 0x0000000000b47947 */ /* 0x000fec0003800000 */
.L_x_1321:
        /* <DEDUP_REMOVED lines=14> */
.L_x_1335:
[----:B------:R-:W-:Y:S05]  /*2020*/  BSYNC B0 ;  /* 0x0000000000007941 */ /* 0x000fea0003800000 */
.L_x_1334:
[----:B------:R-:W-:-:S04]  /*2030*/  F2FP.F16.F32.PACK_AB R0, RZ, R0 ;  /* 0x00000000ff00723e */ /* 0x000fc800000000ff */
[----:B------:R-:W-:Y:S01]  /*2040*/  PRMT R26, R0, 0x7610, R26 ;  /* 0x00007610001a7816 */ /* 0x000fe2000000001a */
[----:B------:R-:W-:Y:S06]  /*2050*/  BRA `(.L_x_1309) ;  /* 0x00000000006c7947 */ /* 0x000fec0003800000 */
.L_x_1308:
        /* <DEDUP_REMOVED lines=16> */
.L_x_1336:
[----:B------:R-:W-:Y:S01]  /*2160*/  PRMT R26, RZ, 0x7610, R26 ;  /* 0x00007610ff1a7816 */ /* 0x000fe2000000001a */
[----:B------:R-:W-:Y:S06]  /*2170*/  BRA `(.L_x_1309) ;  /* 0x0000000000247947 */ /* 0x000fec0003800000 */
.L_x_1333:
[----:B------:R-:W2:Y:S02]  /*2180*/  LDG.E.64 R4, desc[UR36][R4.64] ;  /* 0x0000002404047981 */ /* 0x000ea4000c1e1b00 */
[----:B--2---:R-:W0:Y:S02]  /*2190*/  I2F.U64 R0, R4 ;  /* 0x0000000400007312 */ /* 0x004e240000301000 */
[----:B0-----:R-:W-:-:S04]  /*21a0*/  F2FP.F16.F32.PACK_AB R0, RZ, R0 ;  /* 0x00000000ff00723e */ /* 0x001fc800000000ff */
[----:B------:R-:W-:Y:S01]  /*21b0*/  PRMT R26, R0, 0x7610, R26 ;  /* 0x00007610001a7816 */ /* 0x000fe2000000001a */
[----:B------:R-:W-:Y:S06]  /*21c0*/  BRA `(.L_x_1309) ;  /* 0x0000000000107947 */ /* 0x000fec0003800000 */
.L_x_1332:
[----:B------:R-:W2:Y:S02]  /*21d0*/  LDG.E R4, desc[UR36][R4.64] ;  /* 0x0000002404047981 */ /* 0x000ea4000c1e1900 */
[----:B--2---:R-:W-:-:S04]  /*21e0*/  I2FP.F32.U32 R0, R4 ;  /* 0x0000000400007245 */ /* 0x004fc80000201000 */
[----:B------:R-:W-:-:S04]  /*21f0*/  F2FP.F16.F32.PACK_AB R0, RZ, R0 ;  /* 0x00000000ff00723e */ /* 0x000fc800000000ff */
[----:B------:R-:W-:-:S07]  /*2200*/  PRMT R26, R0, 0x7610, R26 ;  /* 0x00007610001a7816 */ /* 0x000fce000000001a */
.L_x_1309:
[----:B------:R-:W-:-:S07]  /*2210*/  VIADD R23, R23, 0x80 ;  /* 0x0000008017177836 */ /* 0x000fce0000000000 */
.L_x_1270:
[----:B------:R-:W-:Y:S05]  /*2220*/  BSYNC B6 ;  /* 0x0000000000067941 */ /* 0x000fea0003800000 */
.L_x_1269:
[----:B------:R-:W-:Y:S01]  /*2230*/  ISETP.GE.AND P0, PT, R23, R16, PT ;  /* 0x000000101700720c */ /* 0x000fe20003f06270 */
[----:B------:R-:W-:Y:S01]  /*2240*/  BSSY B6, `(.L_x_1337) ;  /* 0x0000218000067945 */ /* 0x000fe20003800000 */
[----:B------:R-:W-:-:S11]  /*2250*/  PRMT R25, RZ, 0x7610, R25 ;  /* 0x00007610ff197816 */ /* 0x000fd60000000019 */
[----:B------:R-:W-:Y:S05]  /*2260*/  @P0 BRA `(.L_x_1338) ;  /* 0x0000002000540947 */ /* 0x000fea0003800000 */
[----:B01----:R-:W0:Y:S01]  /*2270*/  LDC.64 R4, c[0x0][0x230] ;  /* 0x00008c00ff047b82 */ /* 0x003e220000000a00 */
        /* <DEDUP_REMOVED lines=21> */
.L_x_1342:
[----:B------:R-:W2:Y:S02]  /*23d0*/  LDG.E.U8 R4, desc[UR36][R4.64] ;  /* 0x0000002404047981 */ /* 0x000ea4000c1e1100 */
[----:B--2---:R-:W-:-:S04]  /*23e0*/  I2FP.F32.U32 R0, R4 ;  /* 0x0000000400007245 */ /* 0x004fc80000201000 */
[----:B------:R-:W-:-:S04]  /*23f0*/  F2FP.F16.F32.PACK_AB R0, RZ, R0 ;  /* 0x00000000ff00723e */ /* 0x000fc800000000ff */
[----:B------:R-:W-:Y:S01]  /*2400*/  PRMT R18, R0, 0x7610, R18 ;  /* 0x0000761000127816 */ /* 0x000fe20000000012 */
[----:B------:R-:W-:Y:S06]  /*2410*/  BRA `(.L_x_1344) ;  /* 0x0000000c00c07947 */ /* 0x000fec0003800000 */
.L_x_1341:
        /* <DEDUP_REMOVED lines=11> */
.L_x_1346:
[----:B------:R-:W2:Y:S02]  /*24d0*/  LDG.E R4, desc[UR36][R4.64] ;  /* 0x0000002404047981 */ /* 0x000ea4000c1e1900 */
[----:B--2---:R-:W-:-:S04]  /*24e0*/  I2FP.F32.S32 R0, R4 ;  /* 0x0000000400007245 */ /* 0x004fc80000201400 */
[----:B------:R-:W-:-:S04]  /*24f0*/  F2FP.F16.F32.PACK_AB R0, RZ, R0 ;  /* 0x00000000ff00723e */ /* 0x000fc800000000ff */
[----:B------:R-:W-:Y:S01]  /*2500*/  PRMT R18, R0, 0x7610, R18 ;  /* 0x0000761000127816 */ /* 0x000fe20000000012 */
[----:B------:R-:W-:Y:S06]  /*2510*/  BRA `(.L_x_1344) ;  /* 0x0000000c00807947 */ /* 0x000fec0003800000 */
.L_x_1345:
[----:B------:R-:W2:Y:S02]  /*2520*/  LDG.E.U16 R4, desc[UR36][R4.64] ;  /* 0x0000002404047981 */ /* 0x000ea4000c1e1500 */
[----:B--2---:R-:W0:Y:S02]  /*2530*/  I2F.S16 R0, R4 ;  /* 0x0000000400007306 */ /* 0x004e240000101400 */
[----:B0-----:R-:W-:-:S04]  /*2540*/  F2FP.F16.F32.PACK_AB R0, RZ, R0 ;  /* 0x00000000ff00723e */ /* 0x001fc800000000ff */
[----:B------:R-:W-:Y:S01]  /*2550*/  PRMT R18, R0, 0x7610, R18 ;  /* 0x0000761000127816 */ /* 0x000fe20000000012 */
[----:B------:R-:W-:Y:S06]  /*2560*/  BRA `(.L_x_1344) ;  /* 0x0000000c006c7947 */ /* 0x000fec0003800000 */
.L_x_1340:
        /* <DEDUP_REMOVED lines=9> */
.L_x_1348:
[----:B------:R1:W5:Y:S01]  /*2600*/  LDG.E.U16 R18, desc[UR36][R4.64] ;  /* 0x0000002404127981 */ /* 0x000362000c1e1500 */
[----:B------:R-:W-:Y:S05]  /*2610*/  BRA `(.L_x_1344) ;  /* 0x0000000c00407947 */ /* 0x000fea0003800000 */
.L_x_1347:
        /* <DEDUP_REMOVED lines=9> */
.L_x_1350:
[----:B------:R0:W5:Y:S01]  /*26b0*/  LDG.E.U16 R18, desc[UR36][R4.64] ;  /* 0x0000002404127981 */ /* 0x000162000c1e1500 */
[----:B------:R-:W-:Y:S05]  /*26c0*/  BRA `(.L_x_1344) ;  /* 0x0000000c00147947 */ /* 0x000fea0003800000 */
.L_x_1349:
        /* <DEDUP_REMOVED lines=9> */
.L_x_1339:
        /* <DEDUP_REMOVED lines=14> */
.L_x_1353:
        /* <DEDUP_REMOVED lines=9> */
.L_x_1352:
        /* <DEDUP_REMOVED lines=28> */
.L_x_1355:
        /* <DEDUP_REMOVED lines=16> */
.L_x_1354:
[----:B------:R-:W2:Y:S02]  /*2b90*/  LDG.E.U16 R0, desc[UR36][R4.64] ;  /* 0x0000002404007981 */ /* 0x000ea4000c1e1500 */
[----:B--2---:R-:W-:-:S05]  /*2ba0*/  IMAD.U32 R0, R0, 0x10000, RZ ;  /* 0x0001000000007824 */ /* 0x004fca00078e00ff */
[----:B------:R-:W-:-:S04]  /*2bb0*/  F2FP.F16.F32.PACK_AB R0, RZ, R0 ;  /* 0x00000000ff00723e */ /* 0x000fc800000000ff */
[----:B------:R-:W-:Y:S01]  /*2bc0*/  PRMT R18, R0, 0x7610, R18 ;  /* 0x0000761000127816 */ /* 0x000fe20000000012 */
[----:B------:R-:W-:Y:S06]  /*2bd0*/  BRA `(.L_x_1344) ;  /* 0x0000000400d07947 */ /* 0x000fec0003800000 */
.L_x_1351:
        /* <DEDUP_REMOVED lines=13> */
.L_x_1358:
        /* <DEDUP_REMOVED lines=21> */
.L_x_1362:
[----:B------:R-:W-:Y:S05]  /*2e00*/  BSYNC B1 ;  /* 0x0000000000017941 */ /* 0x000fea0003800000 */
.L_x_1361:
[----:B------:R-:W-:Y:S01]  /*2e10*/  LEA R5, R0, 0x3b800000, 0x17 ;  /* 0x3b80000000057811 */ /* 0x000fe200078eb8ff */
[----:B------:R-:W-:-:S05]  /*2e20*/  IMAD.SHL.U32 R0, R3, 0x100000, RZ ;  /* 0x0010000003007824 */ /* 0x000fca00078e00ff */
[----:B------:R-:W-:-:S07]  /*2e30*/  LOP3.LUT R0, R5, R0, R6, 0xfe, !PT ;  /* 0x0000000005007212 */ /* 0x000fce00078efe06 */
.L_x_1360:
[----:B------:R-:W-:Y:S05]  /*2e40*/  BSYNC B0 ;  /* 0x0000000000007941 */ /* 0x000fea0003800000 */
.L_x_1359:
[----:B------:R-:W-:-:S04]  /*2e50*/  F2FP.F16.F32.PACK_AB R0, RZ, R0 ;  /* 0x00000000ff00723e */ /* 0x000fc800000000ff */
[----:B------:R-:W-:Y:S01]  /*2e60*/  PRMT R18, R0, 0x7610, R18 ;  /* 0x0000761000127816 */ /* 0x000fe20000000012 */
[----:B------:R-:W-:Y:S06]  /*2e70*/  BRA `(.L_x_1344) ;  /* 0x0000000400287947 */ /* 0x000fec0003800000 */
.L_x_1357:
        /* <DEDUP_REMOVED lines=21> */
.L_x_1366:
[----:B------:R-:W-:Y:S05]  /*2fd0*/  BSYNC B1 ;  /* 0x0000000000017941 */ /* 0x000fea0003800000 */
.L_x_1365:
[----:B------:R-:W-:Y:S01]  /*2fe0*/  LEA R5, R0, 0x37800000, 0x17 ;  /* 0x3780000000057811 */ /* 0x000fe200078eb8ff */
[----:B------:R-:W-:-:S05]  /*2ff0*/  IMAD.SHL.U32 R0, R3, 0x200000, RZ ;  /* 0x0020000003007824 */ /* 0x000fca00078e00ff */
[----:B------:R-:W-:-:S07]  /*3000*/  LOP3.LUT R0, R5, R0, R6, 0xfe, !PT ;  /* 0x0000000005007212 */ /* 0x000fce00078efe06 */
.L_x_1364:
[----:B------:R-:W-:Y:S05]  /*3010*/  BSYNC B0 ;  /* 0x0000000000007941 */ /* 0x000fea0003800000 */
.L_x_1363:
[----:B------:R-:W-:-:S04]  /*3020*/  F2FP.F16.F32.PACK_AB R0, RZ, R0 ;  /* 0x00000000ff00723e */ /* 0x000fc800000000ff */
[----:B------:R-:W-:Y:S01]  /*3030*/  PRMT R18, R0, 0x7610, R18 ;  /* 0x0000761000127816 */ /* 0x000fe20000000012 */
[----:B------:R-:W-:Y:S06]  /*3040*/  BRA `(.L_x_1344) ;  /* 0x0000000000b47947 */ /* 0x000fec0003800000 */
.L_x_1356:
        /* <DEDUP_REMOVED lines=14> */
.L_x_1370:
[----:B------:R-:W-:Y:S05]  /*3130*/  BSYNC B0 ;  /* 0x0000000000007941 */ /* 0x000fea0003800000 */
.L_x_1369:
[----:B------:R-:W-:-:S04]  /*3140*/  F2FP.F16.F32.PACK_AB R0, RZ, R0 ;  /* 0x00000000ff00723e */ /* 0x000fc800000000ff */
[----:B------:R-:W-:Y:S01]  /*3150*/  PRMT R18, R0, 0x7610, R18 ;  /* 0x0000761000127816 */ /* 0x000fe20000000012 */
[----:B------:R-:W-:Y:S06]  /*3160*/  BRA `(.L_x_1344) ;  /* 0x00000000006c7947 */ /* 0x000fec0003800000 */
.L_x_1343:
        /* <DEDUP_REMOVED lines=16> */
.L_x_1371:
[----:B------:R-:W-:Y:S01]  /*3270*/  PRMT R18, RZ, 0x7610, R18 ;  /* 0x00007610ff127816 */ /* 0x000fe20000000012 */
[----:B------:R-:W-:Y:S06]  /*3280*/  BRA `(.L_x_1344) ;  /* 0x0000000000247947 */ /* 0x000fec0003800000 */
.L_x_1368:
[----:B------:R-:W2:Y:S02]  /*3290*/  LDG.E.64 R4, desc[UR36][R4.64] ;  /* 0x0000002404047981 */ /* 0x000ea4000c1e1b00 */
[----:B--2---:R-:W0:Y:S02]  /*32a0*/  I2F.U64 R0, R4 ;  /* 0x0000000400007312 */ /* 0x004e240000301000 */
[----:B0-----:R-:W-:-:S04]  /*32b0*/  F2FP.F16.F32.PACK_AB R0, RZ, R0 ;  /* 0x00000000ff00723e */ /* 0x001fc800000000ff */
[----:B------:R-:W-:Y:S01]  /*32c0*/  PRMT R18, R0, 0x7610, R18 ;  /* 0x0000761000127816 */ /* 0x000fe20000000012 */
[----:B------:R-:W-:Y:S06]  /*32d0*/  BRA `(.L_x_1344) ;  /* 0x0000000000107947 */ /* 0x000fec0003800000 */
.L_x_1367:
[----:B------:R-:W2:Y:S02]  /*32e0*/  LDG.E R4, desc[UR36][R4.64] ;  /* 0x0000002404047981 */ /* 0x000ea4000c1e1900 */
[----:B--2---:R-:W-:-:S04]  /*32f0*/  I2FP.F32.U32 R0, R4 ;  /* 0x0000000400007245 */ /* 0x004fc80000201000 */
[----:B------:R-:W-:-:S04]  /*3300*/  F2FP.F16.F32.PACK_AB R0, RZ, R0 ;  /* 0x00000000ff00723e */ /* 0x000fc800000000ff */
[----:B------:R-:W-:-:S07]  /*3310*/  PRMT R18, R0, 0x7610, R18 ;  /* 0x0000761000127816 */ /* 0x000fce0000000012 */
.L_x_1344:
        /* <DEDUP_REMOVED lines=21> */
.L_x_1375:
[----:B------:R-:W2:Y:S02]  /*3470*/  LDG.E.U8 R4, desc[UR36][R4.64] ;  /* 0x0000002404047981 */ /* 0x000ea4000c1e1100 */
[----:B--2---:R-:W-:-:S04]  /*3480*/  I2FP.F32.U32 R0, R4 ;  /* 0x0000000400007245 */ /* 0x004fc80000201000 */
[----:B------:R-:W-:-:S04]  /*3490*/  F2FP.F16.F32.PACK_AB R0, RZ, R0 ;  /* 0x00000000ff00723e */ /* 0x000fc800000000ff */
[----:B------:R-:W-:Y:S01]  /*34a0*/  PRMT R25, R0, 0x7610, R25 ;  /* 0x0000761000197816 */ /* 0x000fe20000000019 */
[----:B------:R-:W-:Y:S06]  /*34b0*/  BRA `(.L_x_1377) ;  /* 0x0000000c00bc7947 */ /* 0x000fec0003800000 */
.L_x_1374:
        /* <DEDUP_REMOVED lines=11> */
.L_x_1379:
[----:B------:R-:W2:Y:S02]  /*3570*/  LDG.E R4, desc[UR36][R4.64] ;  /* 0x0000002404047981 */ /* 0x000ea4000c1e1900 */
[----:B--2---:R-:W-:-:S04]  /*3580*/  I2FP.F32.S32 R0, R4 ;  /* 0x0000000400007245 */ /* 0x004fc80000201400 */
[----:B------:R-:W-:-:S04]  /*3590*/  F2FP.F16.F32.PACK_AB R0, RZ, R0 ;  /* 0x00000000ff00723e */ /* 0x000fc800000000ff */
[----:B------:R-:W-:Y:S01]  /*35a0*/  PRMT R25, R0, 0x7610, R25 ;  /* 0x0000761000197816 */ /* 0x000fe20000000019 */
[----:B------:R-:W-:Y:S06]  /*35b0*/  BRA `(.L_x_1377) ;  /* 0x0000000c007c7947 */ /* 0x000fec0003800000 */
.L_x_1378:
[----:B------:R-:W2:Y:S02]  /*35c0*/  LDG.E.U16 R4, desc[UR36][R4.64] ;  /* 0x0000002404047981 */ /* 0x000ea4000c1e1500 */
[----:B--2---:R-:W0:Y:S02]  /*35d0*/  I2F.S16 R0, R4 ;  /* 0x0000000400007306 */ /* 0x004e240000101400 */
[----:B0-----:R-:W-:-:S04]  /*35e0*/  F2FP.F16.F32.PACK_AB R0, RZ, R0 ;  /* 0x00000000ff00723e */ /* 0x001fc800000000ff */
[----:B------:R-:W-:Y:S01]  /*35f0*/  PRMT R25, R0, 0x7610, R25 ;  /* 0x0000761000197816 */ /* 0x000fe20000000019 */
[----:B------:R-:W-:Y:S06]  /*3600*/  BRA `(.L_x_1377) ;  /* 0x0000000c00687947 */ /* 0x000fec0003800000 */
.L_x_1373:
        /* <DEDUP_REMOVED lines=9> */
.L_x_1381:
[----:B------:R1:W5:Y:S01]  /*36a0*/  LDG.E.U16 R25, desc[UR36][R4.64] ;  /* 0x0000002404197981 */ /* 0x000362000c1e1500 */
[----:B------:R-:W-:Y:S05]  /*36b0*/  BRA `(.L_x_1377) ;  /* 0x0000000c003c7947 */ /* 0x000fea0003800000 */
.L_x_1380:
        /* <DEDUP_REMOVED lines=9> */
.L_x_1383:
[----:B------:R0:W5:Y:S01]  /*3750*/  LDG.E.U16 R25, desc[UR36][R4.64] ;  /* 0x0000002404197981 */ /* 0x000162000c1e1500 */
[----:B------:R-:W-:Y:S05]  /*3760*/  BRA `(.L_x_1377) ;  /* 0x0000000c00107947 */ /* 0x000fea0003800000 */
.L_x_1382:
        /* <DEDUP_REMOVED lines=9> */
.L_x_1372:
        /* <DEDUP_REMOVED lines=14> */
.L_x_1386:
        /* <DEDUP_REMOVED lines=9> */
.L_x_1385:
        /* <DEDUP_REMOVED lines=28> */
.L_x_1388:
        /* <DEDUP_REMOVED lines=15> */
.L_x_1387:
[----:B------:R-:W2:Y:S02]  /*3c20*/  LDG.E.U16 R0, desc[UR36][R4.64] ;  /* 0x0000002404007981 */ /* 0x000ea4000c1e1500 */
[----:B--2---:R-:W-:-:S05]  /*3c30*/  IMAD.U32 R0, R0, 0x10000, RZ ;  /* 0x0001000000007824 */ /* 0x004fca00078e00ff */
[----:B------:R-:W-:-:S04]  /*3c40*/  F2FP.F16.F32.PACK_AB R0, RZ, R0 ;  /* 0x00000000ff00723e */ /* 0x000fc800000000ff */
[----:B------:R-:W-:Y:S01]  /*3c50*/  PRMT R25, R0, 0x7610, R25 ;  /* 0x0000761000197816 */ /* 0x000fe20000000019 */
[----:B------:R-:W-:Y:S06]  /*3c60*/  BRA `(.L_x_1377) ;  /* 0x0000000400d07947 */ /* 0x000fec0003800000 */
.L_x_1384:
        /* <DEDUP_REMOVED lines=13> */
.L_x_1391:
        /* <DEDUP_REMOVED lines=21> */
.L_x_1395:
[----:B------:R-:W-:Y:S05]  /*3e90*/  BSYNC B1 ;  /* 0x0000000000017941 */ /* 0x000fea0003800000 */
.L_x_1394:
[----:B------:R-:W-:Y:S01]  /*3ea0*/  LEA R5, R0, 0x3b800000, 0x17 ;  /* 0x3b80000000057811 */ /* 0x000fe200078eb8ff */
[----:B------:R-:W-:-:S05]  /*3eb0*/  IMAD.SHL.U32 R0, R3, 0x100000, RZ ;  /* 0x0010000003007824 */ /* 0x000fca00078e00ff */
[----:B------:R-:W-:-:S07]  /*3ec0*/  LOP3.LUT R0, R5, R0, R6, 0xfe, !PT ;  /* 0x0000000005007212 */ /* 0x000fce00078efe06 */
.L_x_1393:
[----:B------:R-:W-:Y:S05]  /*3ed0*/  BSYNC B0 ;  /* 0x0000000000007941 */ /* 0x000fea0003800000 */
.L_x_1392:
[----:B------:R-:W-:-:S04]  /*3ee0*/  F2FP.F16.F32.PACK_AB R0, RZ, R0 ;  /* 0x00000000ff00723e */ /* 0x000fc800000000ff */
[----:B------:R-:W-:Y:S01]  /*3ef0*/  PRMT R25, R0, 0x7610, R25 ;  /* 0x0000761000197816 */ /* 0x000fe20000000019 */
[----:B------:R-:W-:Y:S06]  /*3f00*/  BRA `(.L_x_1377) ;  /* 0x0000000400287947 */ /* 0x000fec0003800000 */
.L_x_1390:
        /* <DEDUP_REMOVED lines=21> */
.L_x_1399:
[----:B------:R-:W-:Y:S05]  /*4060*/  BSYNC B1 ;  /* 0x0000000000017941 */ /* 0x000fea0003800000 */
.L_x_1398:
[----:B------:R-:W-:Y:S01]  /*4070*/  LEA R5, R0, 0x37800000, 0x17 ;  /* 0x3780000000057811 */ /* 0x000fe200078eb8ff */
[----:B------:R-:W-:-:S05]  /*4080*/  IMAD.SHL.U32 R0, R3, 0x200000, RZ ;  /* 0x0020000003007824 */ /* 0x000fca00078e00ff */
[----:B------:R-:W-:-:S07]  /*4090*/  LOP3.LUT R0, R5, R0, R6, 0xfe, !PT ;  /* 0x0000000005007212 */ /* 0x000fce00078efe06 */
.L_x_1397:
[----:B------:R-:W-:Y:S05]  /*40a0*/  BSYNC B0 ;  /* 0x0000000000007941 */ /* 0x000fea0003800000 */
.L_x_1396:
[----:B------:R-:W-:-:S04]  /*40b0*/  F2FP.F16.F32.PACK_AB R0, RZ, R0 ;  /* 0x00000000ff00723e */ /* 0x000fc800000000ff */
[----:B------:R-:W-:Y:S01]  /*40c0*/  PRMT R25, R0, 0x7610, R25 ;  /* 0x0000761000197816 */ /* 0x000fe20000000019 */
[----:B------:R-:W-:Y:S06]  /*40d0*/  BRA `(.L_x_1377) ;  /* 0x0000000000b47947 */ /* 0x000fec0003800000 */
.L_x_1389:
        /* <DEDUP_REMOVED lines=14> */
.L_x_1403:
[----:B------:R-:W-:Y:S05]  /*41c0*/  BSYNC B0 ;  /* 0x0000000000007941 */ /* 0x000fea0003800000 */
.L_x_1402:
[----:B------:R-:W-:-:S04]  /*41d0*/  F2FP.F16.F32.PACK_AB R0, RZ, R0 ;  /* 0x00000000ff00723e */ /* 0x000fc800000000ff */
[----:B------:R-:W-:Y:S01]  /*41e0*/  PRMT R25, R0, 0x7610, R25 ;  /* 0x0000761000197816 */ /* 0x000fe20000000019 */
[----:B------:R-:W-:Y:S06]  /*41f0*/  BRA `(.L_x_1377) ;  /* 0x00000000006c7947 */ /* 0x000fec0003800000 */
.L_x_1376:
        /* <DEDUP_REMOVED lines=16> */
.L_x_1404:
[----:B------:R-:W-:Y:S01]  /*4300*/  PRMT R25, RZ, 0x7610, R25 ;  /* 0x00007610ff197816 */ /* 0x000fe20000000019 */
[----:B------:R-:W-:Y:S06]  /*4310*/  BRA `(.L_x_1377) ;  /* 0x0000000000247947 */ /* 0x000fec0003800000 */
.L_x_1401:
[----:B------:R-:W2:Y:S02]  /*4320*/  LDG.E.64 R4, desc[UR36][R4.64] ;  /* 0x0000002404047981 */ /* 0x000ea4000c1e1b00 */
[----:B--2---:R-:W0:Y:S02]  /*4330*/  I2F.U64 R0, R4 ;  /* 0x0000000400007312 */ /* 0x004e240000301000 */
[----:B0-----:R-:W-:-:S04]  /*4340*/  F2FP.F16.F32.PACK_AB R0, RZ, R0 ;  /* 0x00000000ff00723e */ /* 0x001fc800000000ff */
[----:B------:R-:W-:Y:S01]  /*4350*/  PRMT R25, R0, 0x7610, R25 ;  /* 0x0000761000197816 */ /* 0x000fe20000000019 */
[----:B------:R-:W-:Y:S06]  /*4360*/  BRA `(.L_x_1377) ;  /* 0x0000000000107947 */ /* 0x000fec0003800000 */
.L_x_1400:
[----:B------:R-:W2:Y:S02]  /*4370*/  LDG.E R4, desc[UR36][R4.64] ;  /* 0x0000002404047981 */ /* 0x000ea4000c1e1900 */
[----:B--2---:R-:W-:-:S04]  /*4380*/  I2FP.F32.U32 R0, R4 ;  /* 0x0000000400007245 */ /* 0x004fc80000201000 */
[----:B------:R-:W-:-:S04]  /*4390*/  F2FP.F16.F32.PACK_AB R0, RZ, R0 ;  /* 0x00000000ff00723e */ /* 0x000fc800000000ff */
[----:B------:R-:W-:-:S07]  /*43a0*/  PRMT R25, R0, 0x7610, R25 ;  /* 0x0000761000197816 */ /* 0x000fce0000000019 */
.L_x_1377:
[----:B------:R-:W-:-:S07]  /*43b0*/  VIADD R23, R23, 0x80 ;  /* 0x0000008017177836 */ /* 0x000fce0000000000 */
.L_x_1338:
[----:B------:R-:W-:Y:S05]  /*43c0*/  BSYNC B6 ;  /* 0x0000000000067941 */ /* 0x000fea0003800000 */
.L_x_1337:
[----:B------:R-:W-:Y:S01]  /*43d0*/  ISETP.GE.AND P0, PT, R23, R16, PT ;  /* 0x000000101700720c */ /* 0x000fe20003f06270 */
[----:B------:R-:W-:Y:S01]  /*43e0*/  BSSY B6, `(.L_x_1405) ;  /* 0x000021a000067945 */ /* 0x000fe20003800000 */
[----:B------:R-:W-:Y:S02]  /*43f0*/  PRMT R22, RZ, 0x7610, R22 ;  /* 0x00007610ff167816 */ /* 0x000fe40000000016 */
[----:B------:R-:W-:Y:S02]  /*4400*/  PRMT R24, RZ, 0x7610, R24 ;  /* 0x00007610ff187816 */ /* 0x000fe40000000018 */
[----:B------:R-:W-:-:S07]  /*4410*/  PRMT R17, RZ, 0x7610, R17 ;  /* 0x00007610ff117816 */ /* 0x000fce0000000011 */
        /* <DEDUP_REMOVED lines=23> */
.L_x_1410:
[----:B------:R-:W2:Y:S02]  /*4590*/  LDG.E.U8 R4, desc[UR36][R4.64] ;  /* 0x0000002404047981 */ /* 0x000ea4000c1e1100 */
[----:B--2---:R-:W-:-:S04]  /*45a0*/  I2FP.F32.U32 R0, R4 ;  /* 0x0000000400007245 */ /* 0x004fc80000201000 */
[----:B------:R-:W-:-:S04]  /*45b0*/  F2FP.F16.F32.PACK_AB R0, RZ, R0 ;  /* 0x00000000ff00723e */ /* 0x000fc800000000ff */
[----:B------:R-:W-:Y:S01]  /*45c0*/  PRMT R24, R0, 0x7610, R24 ;  /* 0x0000761000187816 */ /* 0x000fe20000000018 */
[----:B------:R-:W-:Y:S06]  /*45d0*/  BRA `(.L_x_1412) ;  /* 0x0000000c00bc7947 */ /* 0x000fec0003800000 */
.L_x_1409:
        /* <DEDUP_REMOVED lines=11> */
.L_x_1414:
[----:B------:R-:W2:Y:S02]  /*4690*/  LDG.E R4, desc[UR36][R4.64] ;  /* 0x0000002404047981 */ /* 0x000ea4000c1e1900 */
[----:B--2---:R-:W-:-:S04]  /*46a0*/  I2FP.F32.S32 R0, R4 ;  /* 0x0000000400007245 */ /* 0x004fc80000201400 */
[----:B------:R-:W-:-:S04]  /*46b0*/  F2FP.F16.F32.PACK_AB R0, RZ, R0 ;  /* 0x00000000ff00723e */ /* 0x000fc800000000ff */
[----:B------:R-:W-:Y:S01]  /*46c0*/  PRMT R24, R0, 0x7610, R24 ;  /* 0x0000761000187816 */ /* 0x000fe20000000018 */
[----:B------:R-:W-:Y:S06]  /*46d0*/  BRA `(.L_x_1412) ;  /* 0x0000000c007c7947 */ /* 0x000fec0003800000 */
.L_x_1413:
[----:B------:R-:W2:Y:S02]  /*46e0*/  LDG.E.U16 R4, desc[UR36][R4.64] ;  /* 0x0000002404047981 */ /* 0x000ea4000c1e1500 */
[----:B--2---:R-:W0:Y:S02]  /*46f0*/  I2F.S16 R0, R4 ;  /* 0x0000000400007306 */ /* 0x004e240000101400 */
[----:B0-----:R-:W-:-:S04]  /*4700*/  F2FP.F16.F32.PACK_AB R0, RZ, R0 ;  /* 0x00000000ff00723e */ /* 0x001fc800000000ff */
[----:B------:R-:W-:Y:S01]  /*4710*/  PRMT R24, R0, 0x7610, R24 ;  /* 0x0000761000187816 */ /* 0x000fe20000000018 */
[----:B------:R-:W-:Y:S06]  /*4720*/  BRA `(.L_x_1412) ;  /* 0x0000000c00687947 */ /* 0x000fec0003800000 */
.L_x_1408:
        /* <DEDUP_REMOVED lines=9> */
.L_x_1416:
[----:B------:R1:W5:Y:S01]  /*47c0*/  LDG.E.U16 R24, desc[UR36][R4.64] ;  /* 0x0000002404187981 */ /* 0x000362000c1e1500 */
[----:B------:R-:W-:Y:S05]  /*47d0*/  BRA `(.L_x_1412) ;  /* 0x0000000c003c7947 */ /* 0x000fea0003800000 */
.L_x_1415:
        /* <DEDUP_REMOVED lines=9> */
.L_x_1418:
[----:B------:R0:W5:Y:S01]  /*4870*/  LDG.E.U16 R24, desc[UR36][R4.64] ;  /* 0x0000002404187981 */ /* 0x000162000c1e1500 */
[----:B------:R-:W-:Y:S05]  /*4880*/  BRA `(.L_x_1412) ;  /* 0x0000000c00107947 */ /* 0x000fea0003800000 */
.L_x_1417:
        /* <DEDUP_REMOVED lines=9> */
.L_x_1407:
        /* <DEDUP_REMOVED lines=14> */
.L_x_1421:
        /* <DEDUP_REMOVED lines=9> */
.L_x_1420:
        /* <DEDUP_REMOVED lines=28> */
.L_x_1423:
        /* <DEDUP_REMOVED lines=15> */
.L_x_1422:
[----:B------:R-:W2:Y:S02]  /*4d40*/  LDG.E.U16 R0, desc[UR36][R4.64] ;  /* 0x0000002404007981 */ /* 0x000ea4000c1e1500 */
[----:B--2---:R-:W-:-:S05]  /*4d50*/  IMAD.U32 R0, R0, 0x10000, RZ ;  /* 0x0001000000007824 */ /* 0x004fca00078e00ff */
[----:B------:R-:W-:-:S04]  /*4d60*/  F2FP.F16.F32.PACK_AB R0, RZ, R0 ;  /* 0x00000000ff00723e */ /* 0x000fc800000000ff */
[----:B------:R-:W-:Y:S01]  /*4d70*/  PRMT R24, R0, 0x7610, R24 ;  /* 0x0000761000187816 */ /* 0x000fe20000000018 */
[----:B------:R-:W-:Y:S06]  /*4d80*/  BRA `(.L_x_1412) ;  /* 0x0000000400d07947 */ /* 0x000fec0003800000 */
.L_x_1419:
        /* <DEDUP_REMOVED lines=13> */
.L_x_1426:
        /* <DEDUP_REMOVED lines=21> */
.L_x_1430:
[----:B------:R-:W-:Y:S05]  /*4fb0*/  BSYNC B1 ;  /* 0x0000000000017941 */ /* 0x000fea0003800000 */
.L_x_1429:
[----:B------:R-:W-:Y:S01]  /*4fc0*/  LEA R5, R0, 0x3b800000, 0x17 ;  /* 0x3b80000000057811 */ /* 0x000fe200078eb8ff */
[----:B------:R-:W-:-:S05]  /*4fd0*/  IMAD.SHL.U32 R0, R3, 0x100000, RZ ;  /* 0x0010000003007824 */ /* 0x000fca00078e00ff */
[----:B------:R-:W-:-:S07]  /*4fe0*/  LOP3.LUT R0, R5, R0, R6, 0xfe, !PT ;  /* 0x0000000005007212 */ /* 0x000fce00078efe06 */
.L_x_1428:
[----:B------:R-:W-:Y:S05]  /*4ff0*/  BSYNC B0 ;  /* 0x0000000000007941 */ /* 0x000fea0003800000 */
.L_x_1427:
[----:B------:R-:W-:-:S04]  /*5000*/  F2FP.F16.F32.PACK_AB R0, RZ, R0 ;  /* 0x00000000ff00723e */ /* 0x000fc800000000ff */
[----:B------:R-:W-:Y:S01]  /*5010*/  PRMT R24, R0, 0x7610, R24 ;  /* 0x0000761000187816 */ /* 0x000fe20000000018 */
[----:B------:R-:W-:Y:S06]  /*5020*/  BRA `(.L_x_1412) ;  /* 0x0000000400287947 */ /* 0x000fec0003800000 */
.L_x_1425:
        /* <DEDUP_REMOVED lines=21> */
.L_x_1434:
[----:B------:R-:W-:Y:S05]  /*5180*/  BSYNC B1 ;  /* 0x0000000000017941 */ /* 0x000fea0003800000 */
.L_x_1433:
[----:B------:R-:W-:Y:S01]  /*5190*/  LEA R5, R0, 0x37800000, 0x17 ;  /* 0x3780000000057811 */ /* 0x000fe200078eb8ff */
[----:B------:R-:W-:-:S05]  /*51a0*/  IMAD.SHL.U32 R0, R3, 0x200000, RZ ;  /* 0x0020000003007824 */ /* 0x000fca00078e00ff */
[----:B------:R-:W-:-:S07]  /*51b0*/  LOP3.LUT R0, R5, R0, R6, 0xfe, !PT ;  /* 0x0000000005007212 */ /* 0x000fce00078efe06 */
.L_x_1432:
[----:B------:R-:W-:Y:S05]  /*51c0*/  BSYNC B0 ;  /* 0x0000000000007941 */ /* 0x000fea0003800000 */
.L_x_1431:
[----:B------:R-:W-:-:S04]  /*51d0*/  F2FP.F16.F32.PACK_AB R0, RZ, R0 ;  /* 0x00000000ff00723e */ /* 0x000fc800000000ff */
[----:B------:R-:W-:Y:S01]  /*51e0*/  PRMT R24, R0, 0x7610, R24 ;  /* 0x0000761000187816 */ /* 0x000fe20000000018 */
[----:B------:R-:W-:Y:S06]  /*51f0*/  BRA `(.L_x_1412) ;  /* 0x0000000000b47947 */ /* 0x000fec0003800000 */
.L_x_1424:
        /* <DEDUP_REMOVED lines=14> */
.L_x_1438:
[----:B------:R-:W-:Y:S05]  /*52e0*/  BSYNC B0 ;  /* 0x0000000000007941 */ /* 0x000fea0003800000 */
.L_x_1437:
[----:B------:R-:W-:-:S04]  /*52f0*/  F2FP.F16.F32.PACK_AB R0, RZ, R0 ;  /* 0x00000000ff00723e */ /* 0x000fc800000000ff */
[----:B------:R-:W-:Y:S01]  /*5300*/  PRMT R24, R0, 0x7610, R24 ;  /* 0x0000761000187816 */ /* 0x000fe20000000018 */
[----:B------:R-:W-:Y:S06]  /*5310*/  BRA `(.L_x_1412) ;  /* 0x00000000006c7947 */ /* 0x000fec0003800000 */
.L_x_1411:
        /* <DEDUP_REMOVED lines=16> */
.L_x_1439:
[----:B------:R-:W-:Y:S01]  /*5420*/  PRMT R24, RZ, 0x7610, R24 ;  /* 0x00007610ff187816 */ /* 0x000fe20000000018 */
[----:B------:R-:W-:Y:S06]  /*5430*/  BRA `(.L_x_1412) ;  /* 0x0000000000247947 */ /* 0x000fec0003800000 */
.L_x_1436:
[----:B------:R-:W2:Y:S02]  /*5440*/  LDG.E.64 R4, desc[UR36][R4.64] ;  /* 0x0000002404047981 */ /* 0x000ea4000c1e1b00 */
[----:B--2---:R-:W0:Y:S02]  /*5450*/  I2F.U64 R0, R4 ;  /* 0x0000000400007312 */ /* 0x004e240000301000 */
[----:B0-----:R-:W-:-:S04]  /*5460*/  F2FP.F16.F32.PACK_AB R0, RZ, R0 ;  /* 0x00000000ff00723e */ /* 0x001fc800000000ff */
[----:B------:R-:W-:Y:S01]  /*5470*/  PRMT R24, R0, 0x7610, R24 ;  /* 0x0000761000187816 */ /* 0x000fe20000000018 */
[----:B------:R-:W-:Y:S06]  /*5480*/  BRA `(.L_x_1412) ;  /* 0x0000000000107947 */ /* 0x000fec0003800000 */
.L_x_1435:
[----:B------:R-:W2:Y:S02]  /*5490*/  LDG.E R4, desc[UR36][R4.64] ;  /* 0x0000002404047981 */ /* 0x000ea4000c1e1900 */
[----:B--2---:R-:W-:-:S04]  /*54a0*/  I2FP.F32.U32 R0, R4 ;  /* 0x0000000400007245 */ /* 0x004fc80000201000 */
[----:B------:R-:W-:-:S04]  /*54b0*/  F2FP.F16.F32.PACK_AB R0, RZ, R0 ;  /* 0x00000000ff00723e */ /* 0x000fc800000000ff */
[----:B------:R-:W-:-:S07]  /*54c0*/  PRMT R24, R0, 0x7610, R24 ;  /* 0x0000761000187816 */ /* 0x000fce0000000018 */
.L_x_1412:
[----:B------:R-:W2:Y:S01]  /*54d0*/  LDC.U8 R3, c[0x0][0x245] ;  /* 0x00009140ff037b82 */ /* 0x000ea20000000000 */
[----:B------:R-:W-:Y:S02]  /*54e0*/  ULDC UR4, c[0x0][0x24c] ;  /* 0x0000930000047ab9 */ /* 0x000fe40000000800 */
[----:B------:R-:W-:-:S05]  /*54f0*/  IMAD R17, R17, UR4, RZ ;  /* 0x0000000411117c24 */ /* 0x000fca000f8e02ff */
[----:B01----:R-:W0:Y:S01]  /*5500*/  LDC.64 R4, c[0x0][0x238] ;  /* 0x00008e00ff047b82 */ /* 0x003e220000000a00 */
[----:B--2---:R-:W-:-:S04]  /*5510*/  PRMT R0, R3, 0x9910, RZ ;  /* 0x0000991003007816 */ /* 0x004fc800000000ff */
        /* <DEDUP_REMOVED lines=17> */
.L_x_1443:
[----:B------:R-:W2:Y:S02]  /*5630*/  LDG.E.U8 R4, desc[UR36][R4.64] ;  /* 0x0000002404047981 */ /* 0x000ea4000c1e1100 */
[----:B--2---:R-:W-:-:S04]  /*5640*/  I2FP.F32.U32 R0, R4 ;  /* 0x0000000400007245 */ /* 0x004fc80000201000 */
[----:B------:R-:W-:-:S04]  /*5650*/  F2FP.F16.F32.PACK_AB R0, RZ, R0 ;  /* 0x00000000ff00723e */ /* 0x000fc800000000ff */
[----:B------:R-:W-:Y:S01]  /*5660*/  PRMT R17, R0, 0x7610, R17 ;  /* 0x0000761000117816 */ /* 0x000fe20000000011 */
[----:B------:R-:W-:Y:S06]  /*5670*/  BRA `(.L_x_1445) ;  /* 0x0000000c00bc7947 */ /* 0x000fec0003800000 */
.L_x_1442:
        /* <DEDUP_REMOVED lines=11> */
.L_x_1447:
[----:B------:R-:W2:Y:S02]  /*5730*/  LDG.E R4, desc[UR36][R4.64] ;  /* 0x0000002404047981 */ /* 0x000ea4000c1e1900 */
[----:B--2---:R-:W-:-:S04]  /*5740*/  I2FP.F32.S32 R0, R4 ;  /* 0x0000000400007245 */ /* 0x004fc80000201400 */
[----:B------:R-:W-:-:S04]  /*5750*/  F2FP.F16.F32.PACK_AB R0, RZ, R0 ;  /* 0x00000000ff00723e */ /* 0x000fc800000000ff */
[----:B------:R-:W-:Y:S01]  /*5760*/  PRMT R17, R0, 0x7610, R17 ;  /* 0x0000761000117816 */ /* 0x000fe20000000011 */
[----:B------:R-:W-:Y:S06]  /*5770*/  BRA `(.L_x_1445) ;  /* 0x0000000c007c7947 */ /* 0x000fec0003800000 */
.L_x_1446:
[----:B------:R-:W2:Y:S02]  /*5780*/  LDG.E.U16 R4, desc[UR36][R4.64] ;  /* 0x0000002404047981 */ /* 0x000ea4000c1e1500 */
[----:B--2---:R-:W0:Y:S02]  /*5790*/  I2F.S16 R0, R4 ;  /* 0x0000000400007306 */ /* 0x004e240000101400 */
[----:B0-----:R-:W-:-:S04]  /*57a0*/  F2FP.F16.F32.PACK_AB R0, RZ, R0 ;  /* 0x00000000ff00723e */ /* 0x001fc800000000ff */
[----:B------:R-:W-:Y:S01]  /*57b0*/  PRMT R17, R0, 0x7610, R17 ;  /* 0x0000761000117816 */ /* 0x000fe20000000011 */
[----:B------:R-:W-:Y:S06]  /*57c0*/  BRA `(.L_x_1445) ;  /* 0x0000000c00687947 */ /* 0x000fec0003800000 */
.L_x_1441:
        /* <DEDUP_REMOVED lines=9> */
.L_x_1449:
[----:B------:R1:W5:Y:S01]  /*5860*/  LDG.E.U16 R17, desc[UR36][R4.64] ;  /* 0x0000002404117981 */ /* 0x000362000c1e1500 */
[----:B------:R-:W-:Y:S05]  /*5870*/  BRA `(.L_x_1445) ;  /* 0x0000000c003c7947 */ /* 0x000fea0003800000 */
.L_x_1448:
        /* <DEDUP_REMOVED lines=9> */
.L_x_1451:
[----:B------:R0:W5:Y:S01]  /*5910*/  LDG.E.U16 R17, desc[UR36][R4.64] ;  /* 0x0000002404117981 */ /* 0x000162000c1e1500 */
[----:B------:R-:W-:Y:S05]  /*5920*/  BRA `(.L_x_1445) ;  /* 0x0000000c00107947 */ /* 0x000fea0003800000 */
.L_x_1450:
        /* <DEDUP_REMOVED lines=9> */
.L_x_1440:
        /* <DEDUP_REMOVED lines=14> */
.L_x_1454:
        /* <DEDUP_REMOVED lines=9> */
.L_x_1453:
        /* <DEDUP_REMOVED lines=28> */
.L_x_1456:
        /* <DEDUP_REMOVED lines=15> */
.L_x_1455:
[----:B------:R-:W2:Y:S02]  /*5de0*/  LDG.E.U16 R0, desc[UR36][R4.64] ;  /* 0x0000002404007981 */ /* 0x000ea4000c1e1500 */
[----:B--2---:R-:W-:-:S05]  /*5df0*/  IMAD.U32 R0, R0, 0x10000, RZ ;  /* 0x0001000000007824 */ /* 0x004fca00078e00ff */
[----:B------:R-:W-:-:S04]  /*5e00*/  F2FP.F16.F32.PACK_AB R0, RZ, R0 ;  /* 0x00000000ff00723e */ /* 0x000fc800000000ff */
[----:B------:R-:W-:Y:S01]  /*5e10*/  PRMT R17, R0, 0x7610, R17 ;  /* 0x0000761000117816 */ /* 0x000fe20000000011 */
[----:B------:R-:W-:Y:S06]  /*5e20*/  BRA `(.L_x_1445) ;  /* 0x0000000400d07947 */ /* 0x000fec0003800000 */
.L_x_1452:
        /* <DEDUP_REMOVED lines=13> */
.L_x_1459:
        /* <DEDUP_REMOVED lines=21> */
.L_x_1463:
[----:B------:R-:W-:Y:S05]  /*6050*/  BSYNC B1 ;  /* 0x0000000000017941 */ /* 0x000fea0003800000 */
.L_x_1462:
[----:B------:R-:W-:Y:S01]  /*6060*/  LEA R5, R0, 0x3b800000, 0x17 ;  /* 0x3b80000000057811 */ /* 0x000fe200078eb8ff */
[----:B------:R-:W-:-:S05]  /*6070*/  IMAD.SHL.U32 R0, R3, 0x100000, RZ ;  /* 0x0010000003007824 */ /* 0x000fca00078e00ff */
[----:B------:R-:W-:-:S07]  /*6080*/  LOP3.LUT R0, R5, R0, R6, 0xfe, !PT ;  /* 0x0000000005007212 */ /* 0x000fce00078efe06 */
.L_x_1461:
[----:B------:R-:W-:Y:S05]  /*6090*/  BSYNC B0 ;  /* 0x0000000000007941 */ /* 0x000fea0003800000 */
.L_x_1460:
[----:B------:R-:W-:-:S04]  /*60a0*/  F2FP.F16.F32.PACK_AB R0, RZ, R0 ;  /* 0x00000000ff00723e */ /* 0x000fc800000000ff */
[----:B------:R-:W-:Y:S01]  /*60b0*/  PRMT R17, R0, 0x7610, R17 ;  /* 0x0000761000117816 */ /* 0x000fe20000000011 */
[----:B------:R-:W-:Y:S06]  /*60c0*/  BRA `(.L_x_1445) ;  /* 0x0000000400287947 */ /* 0x000fec0003800000 */
.L_x_1458:
        /* <DEDUP_REMOVED lines=21> */
.L_x_1467:
[----:B------:R-:W-:Y:S05]  /*6220*/  BSYNC B1 ;  /* 0x0000000000017941 */ /* 0x000fea0003800000 */
.L_x_1466:
[----:B------:R-:W-:Y:S01]  /*6230*/  LEA R5, R0, 0x37800000, 0x17 ;  /* 0x3780000000057811 */ /* 0x000fe200078eb8ff */
[----:B------:R-:W-:-:S05]  /*6240*/  IMAD.SHL.U32 R0, R3, 0x200000, RZ ;  /* 0x0020000003007824 */ /* 0x000fca00078e00ff */
[----:B------:R-:W-:-:S07]  /*6250*/  LOP3.LUT R0, R5, R0, R6, 0xfe, !PT ;  /* 0x0000000005007212 */ /* 0x000fce00078efe06 */
.L_x_1465:
[----:B------:R-:W-:Y:S05]  /*6260*/  BSYNC B0 ;  /* 0x0000000000007941 */ /* 0x000fea0003800000 */
.L_x_1464:
[----:B------:R-:W-:-:S04]  /*6270*/  F2FP.F16.F32.PACK_AB R0, RZ, R0 ;  /* 0x00000000ff00723e */ /* 0x000fc800000000ff */
[----:B------:R-:W-:Y:S01]  /*6280*/  PRMT R17, R0, 0x7610, R17 ;  /* 0x0000761000117816 */ /* 0x000fe20000000011 */
[----:B------:R-:W-:Y:S06]  /*6290*/  BRA `(.L_x_1445) ;  /* 0x0000000000b47947 */ /* 0x000fec0003800000 */
.L_x_1457:
        /* <DEDUP_REMOVED lines=14> */
.L_x_1471:
[----:B------:R-:W-:Y:S05]  /*6380*/  BSYNC B0 ;  /* 0x0000000000007941 */ /* 0x000fea0003800000 */
.L_x_1470:
[----:B------:R-:W-:-:S04]  /*6390*/  F2FP.F16.F32.PACK_AB R0, RZ, R0 ;  /* 0x00000000ff00723e */ /* 0x000fc800000000ff */
[----:B------:R-:W-:Y:S01]  /*63a0*/  PRMT R17, R0, 0x7610, R17 ;  /* 0x0000761000117816 */ /* 0x000fe20000000011 */
[----:B------:R-:W-:Y:S06]  /*63b0*/  BRA `(.L_x_1445) ;  /* 0x00000000006c7947 */ /* 0x000fec0003800000 */
.L_x_1444:
        /* <DEDUP_REMOVED lines=16> */
.L_x_1472:
[----:B------:R-:W-:Y:S01]  /*64c0*/  PRMT R17, RZ, 0x7610, R17 ;  /* 0x00007610ff117816 */ /* 0x000fe20000000011 */
[----:B------:R-:W-:Y:S06]  /*64d0*/  BRA `(.L_x_1445) ;  /* 0x0000000000247947 */ /* 0x000fec0003800000 */
.L_x_1469:
[----:B------:R-:W2:Y:S02]  /*64e0*/  LDG.E.64 R4, desc[UR36][R4.64] ;  /* 0x0000002404047981 */ /* 0x000ea4000c1e1b00 */
[----:B--2---:R-:W0:Y:S02]  /*64f0*/  I2F.U64 R0, R4 ;  /* 0x0000000400007312 */ /* 0x004e240000301000 */
[----:B0-----:R-:W-:-:S04]  /*6500*/  F2FP.F16.F32.PACK_AB R0, RZ, R0 ;  /* 0x00000000ff00723e */ /* 0x001fc800000000ff */
[----:B------:R-:W-:Y:S01]  /*6510*/  PRMT R17, R0, 0x7610, R17 ;  /* 0x0000761000117816 */ /* 0x000fe20000000011 */
[----:B------:R-:W-:Y:S06]  /*6520*/  BRA `(.L_x_1445) ;  /* 0x0000000000107947 */ /* 0x000fec0003800000 */
.L_x_1468:
[----:B------:R-:W2:Y:S02]  /*6530*/  LDG.E R4, desc[UR36][R4.64] ;  /* 0x0000002404047981 */ /* 0x000ea4000c1e1900 */
[----:B--2---:R-:W-:-:S04]  /*6540*/  I2FP.F32.U32 R0, R4 ;  /* 0x0000000400007245 */ /* 0x004fc80000201000 */
[----:B------:R-:W-:-:S04]  /*6550*/  F2FP.F16.F32.PACK_AB R0, RZ, R0 ;  /* 0x00000000ff00723e */ /* 0x000fc800000000ff */
[----:B------:R-:W-:-:S07]  /*6560*/  PRMT R17, R0, 0x7610, R17 ;  /* 0x0000761000117816 */ /* 0x000fce0000000011 */
.L_x_1445:
[----:B------:R-:W-:-:S07]  /*6570*/  VIADD R23, R23, 0x80 ;  /* 0x0000008017177836 */ /* 0x000fce0000000000 */
.L_x_1406:
[----:B------:R-:W-:Y:S05]  /*6580*/  BSYNC B6 ;  /* 0x0000000000067941 */ /* 0x000fea0003800000 */
.L_x_1405:
        /* <DEDUP_REMOVED lines=26> */
.L_x_1478:
[----:B------:R-:W2:Y:S02]  /*6730*/  LDG.E.U8 R4, desc[UR36][R4.64] ;  /* 0x0000002404047981 */ /* 0x000ea4000c1e1100 */
[----:B--2---:R-:W-:-:S04]  /*6740*/  I2FP.F32.U32 R0, R4 ;  /* 0x0000000400007245 */ /* 0x004fc80000201000 */
[----:B------:R-:W-:-:S04]  /*6750*/  F2FP.F16.F32.PACK_AB R0, RZ, R0 ;  /* 0x00000000ff00723e */ /* 0x000fc800000000ff */
[----:B------:R-:W-:Y:S01]  /*6760*/  PRMT R22, R0, 0x7610, R22 ;  /* 0x0000761000167816 */ /* 0x000fe20000000016 */
[----:B------:R-:W-:Y:S06]  /*6770*/  BRA `(.L_x_1480) ;  /* 0x0000000c00bc7947 */ /* 0x000fec0003800000 */
.L_x_1477:
        /* <DEDUP_REMOVED lines=11> */
.L_x_1482:
[----:B------:R-:W2:Y:S02]  /*6830*/  LDG.E R4, desc[UR36][R4.64] ;  /* 0x0000002404047981 */ /* 0x000ea4000c1e1900 */
[----:B--2---:R-:W-:-:S04]  /*6840*/  I2FP.F32.S32 R0, R4 ;  /* 0x0000000400007245 */ /* 0x004fc80000201400 */
[----:B------:R-:W-:-:S04]  /*6850*/  F2FP.F16.F32.PACK_AB R0, RZ, R0 ;  /* 0x00000000ff00723e */ /* 0x000fc800000000ff */
[----:B------:R-:W-:Y:S01]  /*6860*/  PRMT R22, R0, 0x7610, R22 ;  /* 0x0000761000167816 */ /* 0x000fe20000000016 */
[----:B------:R-:W-:Y:S06]  /*6870*/  BRA `(.L_x_1480) ;  /* 0x0000000c007c7947 */ /* 0x000fec0003800000 */
.L_x_1481:
[----:B------:R-:W2:Y:S02]  /*6880*/  LDG.E.U16 R4, desc[UR36][R4.64] ;  /* 0x0000002404047981 */ /* 0x000ea4000c1e1500 */
[----:B--2---:R-:W0:Y:S02]  /*6890*/  I2F.S16 R0, R4 ;  /* 0x0000000400007306 */ /* 0x004e240000101400 */
[----:B0-----:R-:W-:-:S04]  /*68a0*/  F2FP.F16.F32.PACK_AB R0, RZ, R0 ;  /* 0x00000000ff00723e */ /* 0x001fc800000000ff */
[----:B------:R-:W-:Y:S01]  /*68b0*/  PRMT R22, R0, 0x7610, R22 ;  /* 0x0000761000167816 */ /* 0x000fe20000000016 */
[----:B------:R-:W-:Y:S06]  /*68c0*/  BRA `(.L_x_1480) ;  /* 0x0000000c00687947 */ /* 0x000fec0003800000 */
.L_x_1476:
        /* <DEDUP_REMOVED lines=9> */
.L_x_1484:
[----:B------:R0:W5:Y:S01]  /*6960*/  LDG.E.U16 R22, desc[UR36][R4.64] ;  /* 0x0000002404167981 */ /* 0x000162000c1e1500 */
[----:B------:R-:W-:Y:S05]  /*6970*/  BRA `(.L_x_1480) ;  /* 0x0000000c003c7947 */ /* 0x000fea0003800000 */
.L_x_1483:
        /* <DEDUP_REMOVED lines=9> */
.L_x_1486:
[----:B------:R1:W5:Y:S01]  /*6a10*/  LDG.E.U16 R22, desc[UR36][R4.64] ;  /* 0x0000002404167981 */ /* 0x000362000c1e1500 */
[----:B------:R-:W-:Y:S05]  /*6a20*/  BRA `(.L_x_1480) ;  /* 0x0000000c00107947 */ /* 0x000fea0003800000 */
.L_x_1485:
        /* <DEDUP_REMOVED lines=9> */
.L_x_1475:
        /* <DEDUP_REMOVED lines=14> */
.L_x_1489:
        /* <DEDUP_REMOVED lines=9> */
.L_x_1488:
        /* <DEDUP_REMOVED lines=28> */
.L_x_1491:
        /* <DEDUP_REMOVED lines=15> */
.L_x_1490:
[----:B------:R-:W2:Y:S02]  /*6ee0*/  LDG.E.U16 R0, desc[UR36][R4.64] ;  /* 0x0000002404007981 */ /* 0x000ea4000c1e1500 */
[----:B--2---:R-:W-:-:S05]  /*6ef0*/  IMAD.U32 R0, R0, 0x10000, RZ ;  /* 0x0001000000007824 */ /* 0x004fca00078e00ff */
[----:B------:R-:W-:-:S04]  /*6f00*/  F2FP.F16.F32.PACK_AB R0, RZ, R0 ;  /* 0x00000000ff00723e */ /* 0x000fc800000000ff */
[----:B------:R-:W-:Y:S01]  /*6f10*/  PRMT R22, R0, 0x7610, R22 ;  /* 0x0000761000167816 */ /* 0x000fe20000000016 */
[----:B------:R-:W-:Y:S06]  /*6f20*/  BRA `(.L_x_1480) ;  /* 0x0000000400d07947 */ /* 0x000fec0003800000 */
.L_x_1487:
        /* <DEDUP_REMOVED lines=13> */
.L_x_1494:
        /* <DEDUP_REMOVED lines=21> */
.L_x_1498:
[----:B------:R-:W-:Y:S05]  /*7150*/  BSYNC B1 ;  /* 0x0000000000017941 */ /* 0x000fea0003800000 */
.L_x_1497:
[----:B------:R-:W-:Y:S01]  /*7160*/  LEA R5, R0, 0x3b800000, 0x17 ;  /* 0x3b80000000057811 */ /* 0x000fe200078eb8ff */
[----:B------:R-:W-:-:S05]  /*7170*/  IMAD.SHL.U32 R0, R3, 0x100000, RZ ;  /* 0x0010000003007824 */ /* 0x000fca00078e00ff */
[----:B------:R-:W-:-:S07]  /*7180*/  LOP3.LUT R0, R5, R0, R6, 0xfe, !PT ;  /* 0x0000000005007212 */ /* 0x000fce00078efe06 */
.L_x_1496:
[----:B------:R-:W-:Y:S05]  /*7190*/  BSYNC B0 ;  /* 0x0000000000007941 */ /* 0x000fea0003800000 */
.L_x_1495:
[----:B------:R-:W-:-:S04]  /*71a0*/  F2FP.F16.F32.PACK_AB R0, RZ, R0 ;  /* 0x00000000ff00723e */ /* 0x000fc800000000ff */
[----:B------:R-:W-:Y:S01]  /*71b0*/  PRMT R22, R0, 0x7610, R22 ;  /* 0x0000761000167816 */ /* 0x000fe20000000016 */
[----:B------:R-:W-:Y:S06]  /*71c0*/  BRA `(.L_x_1480) ;  /* 0x0000000400287947 */ /* 0x000fec0003800000 */
.L_x_1493:
        /* <DEDUP_REMOVED lines=21> */
.L_x_1502:
[----:B------:R-:W-:Y:S05]  /*7320*/  BSYNC B1 ;  /* 0x0000000000017941 */ /* 0x000fea0003800000 */
.L_x_1501:
[----:B------:R-:W-:Y:S01]  /*7330*/  LEA R5, R0, 0x37800000, 0x17 ;  /* 0x3780000000057811 */ /* 0x000fe200078eb8ff */
[----:B------:R-:W-:-:S05]  /*7340*/  IMAD.SHL.U32 R0, R3, 0x200000, RZ ;  /* 0x0020000003007824 */ /* 0x000fca00078e00ff */
[----:B------:R-:W-:-:S07]  /*7350*/  LOP3.LUT R0, R5, R0, R6, 0xfe, !PT ;  /* 0x0000000005007212 */ /* 0x000fce00078efe06 */
.L_x_1500:
[----:B------:R-:W-:Y:S05]  /*7360*/  BSYNC B0 ;  /* 0x0000000000007941 */ /* 0x000fea0003800000 */
.L_x_1499:
[----:B------:R-:W-:-:S04]  /*7370*/  F2FP.F16.F32.PACK_AB R0, RZ, R0 ;  /* 0x00000000ff00723e */ /* 0x000fc800000000ff */
[----:B------:R-:W-:Y:S01]  /*7380*/  PRMT R22, R0, 0x7610, R22 ;  /* 0x0000761000167816 */ /* 0x000fe20000000016 */
[----:B------:R-:W-:Y:S06]  /*7390*/  BRA `(.L_x_1480) ;  /* 0x0000000000b47947 */ /* 0x000fec0003800000 */
.L_x_1492:
        /* <DEDUP_REMOVED lines=14> */
.L_x_1506:
[----:B------:R-:W-:Y:S05]  /*7480*/  BSYNC B0 ;  /* 0x0000000000007941 */ /* 0x000fea0003800000 */
.L_x_1505:
[----:B------:R-:W-:-:S04]  /*7490*/  F2FP.F16.F32.PACK_AB R0, RZ, R0 ;  /* 0x00000000ff00723e */ /* 0x000fc800000000ff */
[----:B------:R-:W-:Y:S01]  /*74a0*/  PRMT R22, R0, 0x7610, R22 ;  /* 0x0000761000167816 */ /* 0x000fe20000000016 */
[----:B------:R-:W-:Y:S06]  /*74b0*/  BRA `(.L_x_1480) ;  /* 0x00000000006c7947 */ /* 0x000fec0003800000 */
.L_x_1479:
        /* <DEDUP_REMOVED lines=16> */
.L_x_1507:
[----:B------:R-:W-:Y:S01]  /*75c0*/  PRMT R22, RZ, 0x7610, R22 ;  /* 0x00007610ff167816 */ /* 0x000fe20000000016 */
[----:B------:R-:W-:Y:S06]  /*75d0*/  BRA `(.L_x_1480) ;  /* 0x0000000000247947 */ /* 0x000fec0003800000 */
.L_x_1504:
[----:B------:R-:W2:Y:S02]  /*75e0*/  LDG.E.64 R4, desc[UR36][R4.64] ;  /* 0x0000002404047981 */ /* 0x000ea4000c1e1b00 */
[----:B--2---:R-:W0:Y:S02]  /*75f0*/  I2F.U64 R0, R4 ;  /* 0x0000000400007312 */ /* 0x004e240000301000 */
[----:B0-----:R-:W-:-:S04]  /*7600*/  F2FP.F16.F32.PACK_AB R0, RZ, R0 ;  /* 0x00000000ff00723e */ /* 0x001fc800000000ff */
[----:B------:R-:W-:Y:S01]  /*7610*/  PRMT R22, R0, 0x7610, R22 ;  /* 0x0000761000167816 */ /* 0x000fe20000000016 */
[----:B------:R-:W-:Y:S06]  /*7620*/  BRA `(.L_x_1480) ;  /* 0x0000000000107947 */ /* 0x000fec0003800000 */
.L_x_1503:
[----:B------:R-:W2:Y:S02]  /*7630*/  LDG.E R4, desc[UR36][R4.64] ;  /* 0x0000002404047981 */ /* 0x000ea4000c1e1900 */
[----:B--2---:R-:W-:-:S04]  /*7640*/  I2FP.F32.U32 R0, R4 ;  /* 0x0000000400007245 */ /* 0x004fc80000201000 */
[----:B------:R-:W-:-:S04]  /*7650*/  F2FP.F16.F32.PACK_AB R0, RZ, R0 ;  /* 0x00000000ff00723e */ /* 0x000fc800000000ff */
[----:B------:R-:W-:-:S07]  /*7660*/  PRMT R22, R0, 0x7610, R22 ;  /* 0x0000761000167816 */ /* 0x000fce0000000016 */
.L_x_1480:
        /* <DEDUP_REMOVED lines=21> */
.L_x_1511:
[----:B------:R-:W2:Y:S02]  /*77c0*/  LDG.E.U8 R4, desc[UR36][R4.64] ;  /* 0x0000002404047981 */ /* 0x000ea4000c1e1100 */
[----:B--2---:R-:W-:-:S04]  /*77d0*/  I2FP.F32.U32 R0, R4 ;  /* 0x0000000400007245 */ /* 0x004fc80000201000 */
[----:B------:R-:W-:Y:S01]  /*77e0*/  F2FP.F16.F32.PACK_AB R0, RZ, R0 ;  /* 0x00000000ff00723e */ /* 0x000fe200000000ff */
[----:B------:R-:W-:Y:S06]  /*77f0*/  BRA `(.L_x_1474) ;  /* 0x0000000c00847947 */ /* 0x000fec0003800000 */
.L_x_1510:
        /* <DEDUP_REMOVED lines=10> */
.L_x_1514:
[----:B------:R-:W2:Y:S02]  /*78a0*/  LDG.E R4, desc[UR36][R4.64] ;  /* 0x0000002404047981 */ /* 0x000ea4000c1e1900 */
[----:B--2---:R-:W-:-:S04]  /*78b0*/  I2FP.F32.S32 R0, R4 ;  /* 0x0000000400007245 */ /* 0x004fc80000201400 */
[----:B------:R-:W-:Y:S01]  /*78c0*/  F2FP.F16.F32.PACK_AB R0, RZ, R0 ;  /* 0x00000000ff00723e */ /* 0x000fe200000000ff */
[----:B------:R-:W-:Y:S06]  /*78d0*/  BRA `(.L_x_1474) ;  /* 0x0000000c004c7947 */ /* 0x000fec0003800000 */
.L_x_1513:
[----:B------:R-:W2:Y:S02]  /*78e0*/  LDG.E.U16 R4, desc[UR36][R4.64] ;  /* 0x0000002404047981 */ /* 0x000ea4000c1e1500 */
[----:B--2---:R-:W0:Y:S02]  /*78f0*/  I2F.S16 R0, R4 ;  /* 0x0000000400007306 */ /* 0x004e240000101400 */
[----:B0-----:R-:W-:Y:S01]  /*7900*/  F2FP.F16.F32.PACK_AB R0, RZ, R0 ;  /* 0x00000000ff00723e */ /* 0x001fe200000000ff */
[----:B------:R-:W-:Y:S06]  /*7910*/  BRA `(.L_x_1474) ;  /* 0x0000000c003c7947 */ /* 0x000fec0003800000 */
.L_x_1509:
        /* <DEDUP_REMOVED lines=9> */
.L_x_1516:
[----:B------:R2:W5:Y:S01]  /*79b0*/  LDG.E.U16 R0, desc[UR36][R4.64] ;  /* 0x0000002404007981 */ /* 0x000562000c1e1500 */
[----:B------:R-:W-:Y:S05]  /*79c0*/  BRA `(.L_x_1474) ;  /* 0x0000000c00107947 */ /* 0x000fea0003800000 */
.L_x_1515:
        /* <DEDUP_REMOVED lines=9> */
.L_x_1518:
[----:B------:R3:W5:Y:S01]  /*7a60*/  LDG.E.U16 R0, desc[UR36][R4.64] ;  /* 0x0000002404007981 */ /* 0x000762000c1e1500 */
[----:B------:R-:W-:Y:S05]  /*7a70*/  BRA `(.L_x_1474) ;  /* 0x0000000800e47947 */ /* 0x000fea0003800000 */
.L_x_1517:
        /* <DEDUP_REMOVED lines=8> */
.L_x_1508:
        /* <DEDUP_REMOVED lines=13> */
.L_x_1521:
        /* <DEDUP_REMOVED lines=8> */
.L_x_1520:
        /* <DEDUP_REMOVED lines=28> */
.L_x_1523:
        /* <DEDUP_REMOVED lines=12> */
[----:B------:R-:W-:Y:S01]  /*7ed0*/  F2FP.F16.F32.PACK_AB R0, RZ, R0 ;  /* 0x00000000ff00723e */ /* 0x000fe200000000ff */
[----:B------:R-:W-:Y:S06]  /*7ee0*/  BRA `(.L_x_1474) ;  /* 0x0000000400c87947 */ /* 0x000fec0003800000 */
.L_x_1522:
[----:B------:R-:W2:Y:S02]  /*7ef0*/  LDG.E.U16 R0, desc[UR36][R4.64] ;  /* 0x0000002404007981 */ /* 0x000ea4000c1e1500 */
[----:B--2---:R-:W-:-:S05]  /*7f00*/  IMAD.U32 R0, R0, 0x10000, RZ ;  /* 0x0001000000007824 */ /* 0x004fca00078e00ff */
[----:B------:R-:W-:Y:S01]  /*7f10*/  F2FP.F16.F32.PACK_AB R0, RZ, R0 ;  /* 0x00000000ff00723e */ /* 0x000fe200000000ff */
[----:B------:R-:W-:Y:S06]  /*7f20*/  BRA `(.L_x_1474) ;  /* 0x0000000400b87947 */ /* 0x000fec0003800000 */
.L_x_1519:
        /* <DEDUP_REMOVED lines=12> */
.L_x_1526:
        /* <DEDUP_REMOVED lines=21> */
.L_x_1530:
[----:B------:R-:W-:Y:S05]  /*8140*/  BSYNC B1 ;  /* 0x0000000000017941 */ /* 0x000fea0003800000 */
.L_x_1529:
[----:B------:R-:W-:Y:S01]  /*8150*/  LEA R5, R0, 0x3b800000, 0x17 ;  /* 0x3b80000000057811 */ /* 0x000fe200078eb8ff */
[----:B------:R-:W-:-:S05]  /*8160*/  IMAD.SHL.U32 R0, R3, 0x100000, RZ ;  /* 0x0010000003007824 */ /* 0x000fca00078e00ff */
[----:B------:R-:W-:-:S07]  /*8170*/  LOP3.LUT R0, R5, R0, R6, 0xfe, !PT ;  /* 0x0000000005007212 */ /* 0x000fce00078efe06 */
.L_x_1528:
[----:B------:R-:W-:Y:S05]  /*8180*/  BSYNC B0 ;  /* 0x0000000000007941 */ /* 0x000fea0003800000 */
.L_x_1527:
[----:B------:R-:W-:Y:S01]  /*8190*/  F2FP.F16.F32.PACK_AB R0, RZ, R0 ;  /* 0x00000000ff00723e */ /* 0x000fe200000000ff */
[----:B------:R-:W-:Y:S06]  /*81a0*/  BRA `(.L_x_1474) ;  /* 0x0000000400187947 */ /* 0x000fec0003800000 */
.L_x_1525:
        /* <DEDUP_REMOVED lines=21> */
.L_x_1534:
[----:B------:R-:W-:Y:S05]  /*8300*/  BSYNC B1 ;  /* 0x0000000000017941 */ /* 0x000fea0003800000 */
.L_x_1533:
[----:B------:R-:W-:Y:S01]  /*8310*/  LEA R5, R0, 0x37800000, 0x17 ;  /* 0x3780000000057811 */ /* 0x000fe200078eb8ff */
[----:B------:R-:W-:-:S05]  /*8320*/  IMAD.SHL.U32 R0, R3, 0x200000, RZ ;  /* 0x0020000003007824 */ /* 0x000fca00078e00ff */
[----:B------:R-:W-:-:S07]  /*8330*/  LOP3.LUT R0, R5, R0, R6, 0xfe, !PT ;  /* 0x0000000005007212 */ /* 0x000fce00078efe06 */
.L_x_1532:
[----:B------:R-:W-:Y:S05]  /*8340*/  BSYNC B0 ;  /* 0x0000000000007941 */ /* 0x000fea0003800000 */
.L_x_1531:
[----:B------:R-:W-:Y:S01]  /*8350*/  F2FP.F16.F32.PACK_AB R0, RZ, R0 ;  /* 0x00000000ff00723e */ /* 0x000fe200000000ff */
[----:B------:R-:W-:Y:S06]  /*8360*/  BRA `(.L_x_1474) ;  /* 0x0000000000a87947 */ /* 0x000fec0003800000 */
.L_x_1524:
        /* <DEDUP_REMOVED lines=14> */
.L_x_1538:
[----:B------:R-:W-:Y:S05]  /*8450*/  BSYNC B0 ;  /* 0x0000000000007941 */ /* 0x000fea0003800000 */
.L_x_1537:
[----:B------:R-:W-:Y:S01]  /*8460*/  F2FP.F16.F32.PACK_AB R0, RZ, R0 ;  /* 0x00000000ff00723e */ /* 0x000fe200000000ff */
[----:B------:R-:W-:Y:S06]  /*8470*/  BRA `(.L_x_1474) ;  /* 0x0000000000647947 */ /* 0x000fec0003800000 */
.L_x_1512:
        /* <DEDUP_REMOVED lines=16> */
.L_x_1539:
[----:B------:R-:W-:Y:S01]  /*8580*/  PRMT R0, RZ, 0x7610, R0 ;  /* 0x00007610ff007816 */ /* 0x000fe20000000000 */
[----:B------:R-:W-:Y:S06]  /*8590*/  BRA `(.L_x_1474) ;  /* 0x00000000001c7947 */ /* 0x000fec0003800000 */
.L_x_1536:
[----:B------:R-:W2:Y:S02]  /*85a0*/  LDG.E.64 R4, desc[UR36][R4.64] ;  /* 0x0000002404047981 */ /* 0x000ea4000c1e1b00 */
[----:B--2---:R-:W0:Y:S02]  /*85b0*/  I2F.U64 R0, R4 ;  /* 0x0000000400007312 */ /* 0x004e240000301000 */
[----:B0-----:R-:W-:Y:S01]  /*85c0*/  F2FP.F16.F32.PACK_AB R0, RZ, R0 ;  /* 0x00000000ff00723e */ /* 0x001fe200000000ff */
[----:B------:R-:W-:Y:S06]  /*85d0*/  BRA `(.L_x_1474) ;  /* 0x00000000000c7947 */ /* 0x000fec0003800000 */
.L_x_1535:
[----:B------:R-:W2:Y:S02]  /*85e0*/  LDG.E R4, desc[UR36][R4.64] ;  /* 0x0000002404047981 */ /* 0x000ea4000c1e1900 */
[----:B--2---:R-:W-:-:S04]  /*85f0*/  I2FP.F32.U32 R0, R4 ;  /* 0x0000000400007245 */ /* 0x004fc80000201000 */
[----:B------:R-:W-:-:S07]  /*8600*/  F2FP.F16.F32.PACK_AB R0, RZ, R0 ;  /* 0x00000000ff00723e */ /* 0x000fce00000000ff */
.L_x_1474:
[----:B------:R-:W-:Y:S05]  /*8610*/  BSYNC B6 ;  /* 0x0000000000067941 */ /* 0x000fea0003800000 */
.L_x_1473:
[----:B------:R-:W4:Y:S01]  /*8620*/  S2R R19, SR_TID.X ;  /* 0x0000000000137919 */ /* 0x000f220000002100 */
[----:B------:R-:W-:Y:S01]  /*8630*/  BSSY B6, `(.L_x_1540) ;  /* 0x000013a000067945 */ /* 0x000fe20003800000 */
[CC--:B----4-:R-:W-:Y:S01]  /*8640*/  ISETP.GE.AND P2, PT, R19.reuse, R16.reuse, PT ;  /* 0x000000101300720c */ /* 0x0d0fe20003f46270 */
[C---:B------:R-:W-:Y:S02]  /*8650*/  VIADD R3, R19.reuse, 0x100 ;  /* 0x0000010013037836 */ /* 0x040fe40000000000 */
[C---:B0123--:R-:W-:Y:S02]  /*8660*/  VIADD R5, R19.reuse, 0x180 ;  /* 0x0000018013057836 */ /* 0x04ffe40000000000 */
[----:B------:R-:W-:Y:S01]  /*8670*/  VIADD R23, R19, 0x80 ;  /* 0x0000008013177836 */ /* 0x000fe20000000000 */
[-C--:B------:R-:W-:Y:S02]  /*8680*/  ISETP.GE.AND P5, PT, R3, R16.reuse, PT ;  /* 0x000000100300720c */ /* 0x080fe40003fa6270 */
[----:B------:R-:W-:-:S02]  /*8690*/  ISETP.GE.AND P4, PT, R5, R16, PT ;  /* 0x000000100500720c */ /* 0x000fc40003f86270 */
[----:B------:R-:W-:-:S03]  /*86a0*/  ISETP.GE.AND P3, PT, R23, R16, PT ;  /* 0x000000101700720c */ /* 0x000fc60003f66270 */
[----:B------:R-:W0:Y:S01]  /*86b0*/  @!P2 LDC.64 R6, c[0x0][0x218] ;  /* 0x00008600ff06ab82 */ /* 0x000e220000000a00 */
[----:B-----5:R-:W-:Y:S02]  /*86c0*/  @!P2 HADD2.F32 R26, -RZ, R26.H0_H0 ;  /* 0x2000001aff1aa230 */ /* 0x020fe40000004100 */
[----:B------:R-:W-:-:S03]  /*86d0*/  @!P2 HADD2.F32 R27, -RZ, R27.H0_H0 ;  /* 0x2000001bff1ba230 */ /* 0x000fc60000004100 */
[----:B------:R-:W-:Y:S02]  /*86e0*/  @!P5 HADD2.F32 R17, -RZ, R17.H0_H0 ;  /* 0x20000011ff11d230 */ /* 0x000fe40000004100 */
[----:B------:R-:W1:Y:S01]  /*86f0*/  @!P5 LDC.64 R8, c[0x0][0x218] ;  /* 0x00008600ff08db82 */ /* 0x000e620000000a00 */
[----:B------:R-:W-:Y:S02]  /*8700*/  @!P5 HADD2.F32 R3, -RZ, R24.H0_H0 ;  /* 0x20000018ff03d230 */ /* 0x000fe40000004100 */
[----:B------:R-:W-:-:S05]  /*8710*/  @!P3 HADD2.F32 R25, -RZ, R25.H0_H0 ;  /* 0x20000019ff19b230 */ /* 0x000fca0000004100 */
[----:B------:R-:W2:Y:S08]  /*8720*/  @!P4 LDC.64 R10, c[0x0][0x218] ;  /* 0x00008600ff0acb82 */ /* 0x000eb00000000a00 */
[----:B------:R-:W3:Y:S01]  /*8730*/  @!P3 LDC.64 R4, c[0x0][0x218] ;  /* 0x00008600ff04bb82 */ /* 0x000ee20000000a00 */
[C---:B0-----:R-:W-:Y:S01]  /*8740*/  @!P2 FSETP.GTU.FTZ.AND P0, PT, R26.reuse, R6, PT ;  /* 0x000000061a00a20b */ /* 0x041fe20003f1c000 */
[----:B------:R-:W-:Y:S01]  /*8750*/  @!P4 HADD2.F32 R6, -RZ, R0.H0_H0 ;  /* 0x20000000ff06c230 */ /* 0x000fe20000004100 */
[----:B------:R-:W-:-:S04]  /*8760*/  @!P2 FSETP.GE.FTZ.AND P1, PT, R26, R7, PT ;  /* 0x000000071a00a20b */ /* 0x000fc80003f36000 */
[----:B------:R-:W-:Y:S02]  /*8770*/  @!P2 PLOP3.LUT P0, PT, P0, P1, PT, 0x20, 0x0 ;  /* 0x000000000000a81c */ /* 0x000fe40000702470 */
[C---:B-1----:R-:W-:Y:S02]  /*8780*/  @!P5 FSETP.GTU.FTZ.AND P1, PT, R17.reuse, R8, PT ;  /* 0x000000081100d20b */ /* 0x042fe40003f3c000 */
[----:B------:R-:W-:Y:S02]  /*8790*/  @!P5 FSETP.GE.FTZ.AND P6, PT, R17, R9, PT ;  /* 0x000000091100d20b */ /* 0x000fe40003fd6000 */
[----:B------:R-:W0:Y:S01]  /*87a0*/  LDC.U8 R17, c[0x0][0x250] ;  /* 0x00009400ff117b82 */ /* 0x000e220000000000 */
[----:B------:R-:W-:Y:S02]  /*87b0*/  @!P2 FSEL R27, R27, RZ, P0 ;  /* 0x000000ff1b1ba208 */ /* 0x000fe40000000000 */
[----:B------:R-:W-:Y:S02]  /*87c0*/  @!P5 PLOP3.LUT P1, PT, P1, P6, PT, 0x20, 0x0 ;  /* 0x000000000000d81c */ /* 0x000fe40000f2c470 */
[----:B--2---:R-:W-:-:S02]  /*87d0*/  @!P4 FSETP.GTU.FTZ.AND P0, PT, R6, R10, PT ;  /* 0x0000000a0600c20b */ /* 0x004fc40003f1c000 */
[----:B------:R-:W-:Y:S02]  /*87e0*/  @!P4 FSETP.GE.FTZ.AND P6, PT, R6, R11, PT ;  /* 0x0000000b0600c20b */ /* 0x000fe40003fd6000 */
[----:B------:R-:W-:Y:S01]  /*87f0*/  @!P5 FSEL R6, R3, RZ, P1 ;  /* 0x000000ff0306d208 */ /* 0x000fe20000800000 */
[----:B------:R-:W-:Y:S01]  /*8800*/  @!P3 HADD2.F32 R3, -RZ, R18.H0_H0 ;  /* 0x20000012ff03b230 */ /* 0x000fe20000004100 */
[----:B------:R-:W-:Y:S02]  /*8810*/  @!P4 PLOP3.LUT P0, PT, P0, P6, PT, 0x20, 0x0 ;  /* 0x000000000000c81c */ /* 0x000fe4000070c470 */
[C---:B---3--:R-:W-:Y:S01]  /*8820*/  @!P3 FSETP.GTU.FTZ.AND P1, PT, R25.reuse, R4, PT ;  /* 0x000000041900b20b */ /* 0x048fe20003f3c000 */
[----:B------:R-:W-:Y:S01]  /*8830*/  @!P4 HADD2.F32 R4, -RZ, R22.H0_H0 ;  /* 0x20000016ff04c230 */ /* 0x000fe20000004100 */
[----:B------:R-:W-:Y:S02]  /*8840*/  @!P3 FSETP.GE.FTZ.AND P6, PT, R25, R5, PT ;  /* 0x000000051900b20b */ /* 0x000fe40003fd6000 */
[----:B------:R-:W-:-:S02]  /*8850*/  @!P2 F2FP.F16.F32.PACK_AB R0, RZ, R27 ;  /* 0x0000001bff00a23e */ /* 0x000fc400000000ff */
[----:B------:R-:W-:Y:S02]  /*8860*/  @!P3 PLOP3.LUT P1, PT, P1, P6, PT, 0x20, 0x0 ;  /* 0x000000000000b81c */ /* 0x000fe40000f2c470 */
[----:B------:R-:W-:Y:S02]  /*8870*/  @!P4 FSEL R4, R4, RZ, P0 ;  /* 0x000000ff0404c208 */ /* 0x000fe40000000000 */
[----:B------:R-:W-:Y:S02]  /*8880*/  @!P3 FSEL R3, R3, RZ, P1 ;  /* 0x000000ff0303b208 */ /* 0x000fe40000800000 */
[----:B------:R-:W-:Y:S02]  /*8890*/  @!P5 F2FP.F16.F32.PACK_AB R18, RZ, R6 ;  /* 0x00000006ff12d23e */ /* 0x000fe400000000ff */
[----:B------:R-:W-:Y:S02]  /*88a0*/  @!P4 F2FP.F16.F32.PACK_AB R22, RZ, R4 ;  /* 0x00000004ff16c23e */ /* 0x000fe400000000ff */
[----:B------:R-:W-:Y:S01]  /*88b0*/  @!P3 F2FP.F16.F32.PACK_AB R24, RZ, R3 ;  /* 0x00000003ff18b23e */ /* 0x000fe200000000ff */
[----:B------:R-:W-:Y:S06]  /*88c0*/  @P2 BRA `(.L_x_1541) ;  /* 0x0000001000402947 */ /* 0x000fec0003800000 */
[----:B------:R-:W1:Y:S01]  /*88d0*/  LDC.64 R8, c[0x0][0x228] ;  /* 0x00008a00ff087b82 */ /* 0x000e620000000a00 */
[----:B0-----:R-:W-:Y:S01]  /*88e0*/  PRMT R3, R17, 0x9910, RZ ;  /* 0x0000991011037816 */ /* 0x001fe200000000ff */
[----:B------:R-:W-:Y:S01]  /*88f0*/  IMAD R19, R2, 0x200, R19 ;  /* 0x0000020002137824 */ /* 0x000fe200078e0213 */
[----:B------:R-:W-:Y:S02]  /*8900*/  ULDC UR4, c[0x0][0x254] ;  /* 0x0000950000047ab9 */ /* 0x000fe40000000800 */
[----:B------:R-:W-:Y:S01]  /*8910*/  ISETP.GT.AND P0, PT, R3, 0x9, PT ;  /* 0x000000090300780c */ /* 0x000fe20003f04270 */
[----:B------:R-:W-:-:S05]  /*8920*/  IMAD R19, R19, UR4, RZ ;  /* 0x0000000413137c24 */ /* 0x000fca000f8e02ff */
[----:B-1----:R-:W-:-:S05]  /*8930*/  IADD3 R8, P1, R19, R8, RZ ;  /* 0x0000000813087210 */ /* 0x002fca0007f3e0ff */
        /* <DEDUP_REMOVED lines=10> */
[----:B------:R-:W-:Y:S02]  /*89e0*/  HADD2.F32 R0, -RZ, R0.H0_H0 ;  /* 0x20000000ff007230 */ /* 0x000fe40000004100 */
[----:B------:R-:W-:Y:S02]  /*89f0*/  IMAD.MOV.U32 R19, RZ, RZ, R23 ;  /* 0x000000ffff137224 */ /* 0x000fe400078e0017 */
[----:B------:R-:W0:Y:S02]  /*8a00*/  F2I.FTZ.TRUNC.NTZ R3, R0 ;  /* 0x0000000000037305 */ /* 0x000e24000021f100 */
[----:B0-----:R0:W-:Y:S01]  /*8a10*/  STG.E.U8 desc[UR36][R8.64], R3 ;  /* 0x0000000308007986 */ /* 0x0011e2000c101124 */
[----:B------:R-:W-:Y:S05]  /*8a20*/  BRA `(.L_x_1541) ;  /* 0x0000000c00e87947 */ /* 0x000fea0003800000 */
.L_x_1545:
[----:B------:R-:W-:Y:S02]  /*8a30*/  HADD2.F32 R5, -RZ, R0.H0_H0 ;  /* 0x20000000ff057230 */ /* 0x000fe40000004100 */
[----:B------:R-:W-:-:S04]  /*8a40*/  IMAD.MOV.U32 R19, RZ, RZ, R23 ;  /* 0x000000ffff137224 */ /* 0x000fc800078e0017 */
[----:B------:R-:W0:Y:S02]  /*8a50*/  F2I.S64.TRUNC R4, R5 ;  /* 0x0000000500047311 */ /* 0x000e24000020d900 */
[----:B0-----:R0:W-:Y:S01]  /*8a60*/  STG.E.U8 desc[UR36][R8.64], R4 ;  /* 0x0000000408007986 */ /* 0x0011e2000c101124 */
[----:B------:R-:W-:Y:S05]  /*8a70*/  BRA `(.L_x_1541) ;  /* 0x0000000c00d47947 */ /* 0x000fea0003800000 */
.L_x_1544:
[----:B------:R-:W-:-:S13]  /*8a80*/  ISETP.NE.AND P0, PT, R3, 0x2, PT ;  /* 0x000000020300780c */ /* 0x000fda0003f05270 */
[----:B------:R-:W-:Y:S05]  /*8a90*/  @!P0 BRA `(.L_x_1547) ;  /* 0x0000000000388947 */ /* 0x000fea0003800000 */
[----:B------:R-:W-:-:S13]  /*8aa0*/  ISETP.NE.AND P0, PT, R3, 0x3, PT ;  /* 0x000000030300780c */ /* 0x000fda0003f05270 */
[----:B------:R-:W-:Y:S05]  /*8ab0*/  @!P0 BRA `(.L_x_1548) ;  /* 0x00000000001c8947 */ /* 0x000fea0003800000 */
[----:B------:R-:W-:-:S13]  /*8ac0*/  ISETP.NE.AND P0, PT, R3, 0x4, PT ;  /* 0x000000040300780c */ /* 0x000fda0003f05270 */
[----:B------:R-:W-:Y:S05]  /*8ad0*/  @P0 BRA `(.L_x_1546) ;  /* 0x0000000c00500947 */ /* 0x000fea0003800000 */
[----:B------:R-:W-:Y:S02]  /*8ae0*/  HADD2.F32 R4, -RZ, R0.H0_H0 ;  /* 0x20000000ff047230 */ /* 0x000fe40000004100 */
[----:B------:R-:W-:-:S04]  /*8af0*/  IMAD.MOV.U32 R19, RZ, RZ, R23 ;  /* 0x000000ffff137224 */ /* 0x000fc800078e0017 */
[----:B------:R-:W0:Y:S02]  /*8b00*/  F2I.S64.TRUNC R4, R4 ;  /* 0x0000000400047311 */ /* 0x000e24000020d900 */
[----:B0-----:R0:W-:Y:S01]  /*8b10*/  STG.E.64 desc[UR36][R8.64], R4 ;  /* 0x0000000408007986 */ /* 0x0011e2000c101b24 */
[----:B------:R-:W-:Y:S05]  /*8b20*/  BRA `(.L_x_1541) ;  /* 0x0000000c00a87947 */ /* 0x000fea0003800000 */
.L_x_1548:
[----:B------:R-:W-:Y:S02]  /*8b30*/  HADD2.F32 R0, -RZ, R0.H0_H0 ;  /* 0x20000000ff007230 */ /* 0x000fe40000004100 */
[----:B------:R-:W-:Y:S02]  /*8b40*/  IMAD.MOV.U32 R19, RZ, RZ, R23 ;  /* 0x000000ffff137224 */ /* 0x000fe400078e0017 */
[----:B------:R-:W0:Y:S02]  /*8b50*/  F2I.FTZ.TRUNC.NTZ R3, R0 ;  /* 0x0000000000037305 */ /* 0x000e24000021f100 */
[----:B0-----:R0:W-:Y:S01]  /*8b60*/  STG.E desc[UR36][R8.64], R3 ;  /* 0x0000000308007986 */ /* 0x0011e2000c101924 */
[----:B------:R-:W-:Y:S05]  /*8b70*/  BRA `(.L_x_1541) ;  /* 0x0000000c00947947 */ /* 0x000fea0003800000 */
.L_x_1547:
[----:B------:R-:W-:Y:S02]  /*8b80*/  HADD2.F32 R0, -RZ, R0.H0_H0 ;  /* 0x20000000ff007230 */ /* 0x000fe40000004100 */
[----:B------:R-:W-:Y:S02]  /*8b90*/  IMAD.MOV.U32 R19, RZ, RZ, R23 ;  /* 0x000000ffff137224 */ /* 0x000fe400078e0017 */
[----:B------:R-:W0:Y:S02]  /*8ba0*/  F2I.FTZ.TRUNC.NTZ R3, R0 ;  /* 0x0000000000037305 */ /* 0x000e24000021f100 */
[----:B0-----:R0:W-:Y:S01]  /*8bb0*/  STG.E.U16 desc[UR36][R8.64], R3 ;  /* 0x0000000308007986 */ /* 0x0011e2000c101524 */
[----:B------:R-:W-:Y:S05]  /*8bc0*/  BRA `(.L_x_1541) ;  /* 0x0000000c00807947 */ /* 0x000fea0003800000 */
.L_x_1543:
[----:B------:R-:W-:-:S13]  /*8bd0*/  ISETP.GT.AND P0, PT, R3, 0x6, PT ;  /* 0x000000060300780c */ /* 0x000fda0003f04270 */
[----:B------:R-:W-:Y:S05]  /*8be0*/  @P0 BRA `(.L_x_1549) ;  /* 0x00000000002c0947 */ /* 0x000fea0003800000 */
[----:B------:R-:W-:-:S13]  /*8bf0*/  ISETP.NE.AND P0, PT, R3, 0x5, PT ;  /* 0x000000050300780c */ /* 0x000fda0003f05270 */
[----:B------:R-:W-:Y:S05]  /*8c00*/  @!P0 BRA `(.L_x_1550) ;  /* 0x0000000000188947 */ /* 0x000fea0003800000 */
[----:B------:R-:W-:-:S13]  /*8c10*/  ISETP.NE.AND P0, PT, R3, 0x6, PT ;  /* 0x000000060300780c */ /* 0x000fda0003f05270 */
[----:B------:R-:W-:Y:S05]  /*8c20*/  @P0 BRA `(.L_x_1546) ;  /* 0x0000000800fc0947 */ /* 0x000fea0003800000 */
[----:B------:R-:W-:Y:S02]  /*8c30*/  HADD2.F32 R3, -RZ, R0.H0_H0 ;  /* 0x20000000ff037230 */ /* 0x000fe40000004100 */
[----:B------:R-:W-:-:S03]  /*8c40*/  IMAD.MOV.U32 R19, RZ, RZ, R23 ;  /* 0x000000ffff137224 */ /* 0x000fc600078e0017 */
[----:B------:R2:W-:Y:S01]  /*8c50*/  STG.E desc[UR36][R8.64], R3 ;  /* 0x0000000308007986 */ /* 0x0005e2000c101924 */
[----:B------:R-:W-:Y:S05]  /*8c60*/  BRA `(.L_x_1541) ;  /* 0x0000000c00587947 */ /* 0x000fea0003800000 */
.L_x_1550:
[----:B------:R1:W-:Y:S01]  /*8c70*/  STG.E.U16 desc[UR36][R8.64], R0 ;  /* 0x0000000008007986 */ /* 0x0003e2000c101524 */
[----:B------:R-:W-:Y:S01]  /*8c80*/  IMAD.MOV.U32 R19, RZ, RZ, R23 ;  /* 0x000000ffff137224 */ /* 0x000fe200078e0017 */
[----:B------:R-:W-:Y:S06]  /*8c90*/  BRA `(.L_x_1541) ;  /* 0x0000000c004c7947 */ /* 0x000fec0003800000 */
.L_x_1549:
[----:B------:R-:W-:-:S13]  /*8ca0*/  ISETP.NE.AND P0, PT, R3, 0x7, PT ;  /* 0x000000070300780c */ /* 0x000fda0003f05270 */
[----:B------:R-:W-:Y:S05]  /*8cb0*/  @!P0 BRA `(.L_x_1551) ;  /* 0x00000000003c8947 */ /* 0x000fea0003800000 */
[----:B------:R-:W-:-:S13]  /*8cc0*/  ISETP.NE.AND P0, PT, R3, 0x8, PT ;  /* 0x000000080300780c */ /* 0x000fda0003f05270 */
[----:B------:R-:W-:Y:S05]  /*8cd0*/  @!P0 BRA `(.L_x_1552) ;  /* 0x00000000001c8947 */ /* 0x000fea0003800000 */
[----:B------:R-:W-:-:S13]  /*8ce0*/  ISETP.NE.AND P0, PT, R3, 0x9, PT ;  /* 0x000000090300780c */ /* 0x000fda0003f05270 */
[----:B------:R-:W-:Y:S05]  /*8cf0*/  @P0 BRA `(.L_x_1546) ;  /* 0x0000000800c80947 */ /* 0x000fea0003800000 */
[----:B------:R-:W-:Y:S02]  /*8d00*/  HADD2.F32 R4, -RZ, R0.H0_H0 ;  /* 0x20000000ff047230 */ /* 0x000fe40000004100 */
[----:B------:R-:W-:Y:S02]  /*8d10*/  IMAD.MOV.U32 R5, RZ, RZ, RZ ;  /* 0x000000ffff057224 */ /* 0x000fe400078e00ff */
[----:B------:R-:W-:-:S03]  /*8d20*/  IMAD.MOV.U32 R19, RZ, RZ, R23 ;  /* 0x000000ffff137224 */ /* 0x000fc600078e0017 */
[----:B------:R3:W-:Y:S01]  /*8d30*/  STG.E.64 desc[UR36][R8.64], R4 ;  /* 0x0000000408007986 */ /* 0x0007e2000c101b24 */
[----:B------:R-:W-:Y:S05]  /*8d40*/  BRA `(.L_x_1541) ;  /* 0x0000000c00207947 */ /* 0x000fea0003800000 */
.L_x_1552:
[----:B------:R-:W-:Y:S02]  /*8d50*/  HADD2.F32 R0, -RZ, R0.H0_H0 ;  /* 0x20000000ff007230 */ /* 0x000fe40000004100 */
[----:B------:R-:W-:-:S03]  /*8d60*/  IMAD.MOV.U32 R19, RZ, RZ, R23 ;  /* 0x000000ffff137224 */ /* 0x000fc600078e0017 */
[----:B------:R-:W-:-:S04]  /*8d70*/  F2FP.F16.F32.PACK_AB R0, RZ, R0 ;  /* 0x00000000ff00723e */ /* 0x000fc800000000ff */
[----:B------:R-:W-:-:S05]  /*8d80*/  PRMT R0, R0, 0x5410, RZ ;  /* 0x0000541000007816 */ /* 0x000fca00000000ff */
[----:B------:R4:W-:Y:S01]  /*8d90*/  STG.E desc[UR36][R8.64], R0 ;  /* 0x0000000008007986 */ /* 0x0009e2000c101924 */
[----:B------:R-:W-:Y:S05]  /*8da0*/  BRA `(.L_x_1541) ;  /* 0x0000000c00087947 */ /* 0x000fea0003800000 */
.L_x_1551:
[----:B------:R-:W-:Y:S02]  /*8db0*/  HADD2.F32 R4, -RZ, R0.H0_H0 ;  /* 0x20000000ff047230 */ /* 0x000fe40000004100 */
[----:B------:R-:W-:-:S03]  /*8dc0*/  IMAD.MOV.U32 R19, RZ, RZ, R23 ;  /* 0x000000ffff137224 */ /* 0x000fc600078e0017 */
[----:B------:R-:W-:-:S06]  /*8dd0*/  FMUL.FTZ R4, R4, 1 ;  /* 0x3f80000004047820 */ /* 0x000fcc0000410000 */
[----:B------:R-:W0:Y:S02]  /*8de0*/  F2F.F64.F32 R4, R4 ;  /* 0x0000000400047310 */ /* 0x000e240000201800 */
[----:B0-----:R0:W-:Y:S01]  /*8df0*/  STG.E.64 desc[UR36][R8.64], R4 ;  /* 0x0000000408007986 */ /* 0x0011e2000c101b24 */
[----:B------:R-:W-:Y:S05]  /*8e00*/  BRA `(.L_x_1541) ;  /* 0x0000000800f07947 */ /* 0x000fea0003800000 */
.L_x_1542:
        /* <DEDUP_REMOVED lines=10> */
[----:B------:R-:W-:-:S04]  /*8eb0*/  FSETP.NEU.FTZ.AND P0, PT, R0, RZ, PT ;  /* 0x000000ff0000720b */ /* 0x000fc80003f1d000 */
[----:B------:R-:W-:-:S05]  /*8ec0*/  SEL R3, RZ, 0x1, !P0 ;  /* 0x00000001ff037807 */ /* 0x000fca0004000000 */
[----:B------:R0:W-:Y:S01]  /*8ed0*/  STG.E.U8 desc[UR36][R8.64], R3 ;  /* 0x0000000308007986 */ /* 0x0001e2000c101124 */
[----:B------:R-:W-:Y:S05]  /*8ee0*/  BRA `(.L_x_1541) ;  /* 0x0000000800b87947 */ /* 0x000fea0003800000 */
.L_x_1555:
[----:B------:R-:W-:Y:S01]  /*8ef0*/  HADD2.F32 R0, -RZ, R0.H0_H0 ;  /* 0x20000000ff007230 */ /* 0x000fe20000004100 */
[----:B------:R-:W-:Y:S01]  /*8f00*/  CS2R R6, SRZ ;  /* 0x0000000000067805 */ /* 0x000fe2000001ff00 */
[----:B------:R-:W-:-:S03]  /*8f10*/  IMAD.MOV.U32 R19, RZ, RZ, R23 ;  /* 0x000000ffff137224 */ /* 0x000fc600078e0017 */
[----:B------:R-:W-:-:S04]  /*8f20*/  FMUL.FTZ R0, R0, 1 ;  /* 0x3f80000000007820 */ /* 0x000fc80000410000 */
[----:B------:R-:W0:Y:S02]  /*8f30*/  F2F.F64.F32 R4, R0 ;  /* 0x0000000000047310 */ /* 0x000e240000201800 */
[----:B0-----:R0:W-:Y:S01]  /*8f40*/  STG.E.128 desc[UR36][R8.64], R4 ;  /* 0x0000000408007986 */ /* 0x0011e2000c101d24 */
[----:B------:R-:W-:Y:S05]  /*8f50*/  BRA `(.L_x_1541) ;  /* 0x00000008009c7947 */ /* 0x000fea0003800000 */
.L_x_1554:
        /* <DEDUP_REMOVED lines=21> */
.L_x_1559:
[----:B------:R-:W-:Y:S05]  /*90b0*/  BSYNC B0 ;  /* 0x0000000000007941 */ /* 0x000fea0003800000 */
.L_x_1558:
[----:B------:R-:W-:Y:S01]  /*90c0*/  LOP3.LUT R5, R0, R5, RZ, 0xfc, !PT ;  /* 0x0000000500057212 */ /* 0x000fe200078efcff */
[----:B------:R-:W-:-:S04]  /*90d0*/  IMAD.MOV.U32 R19, RZ, RZ, R23 ;  /* 0x000000ffff137224 */ /* 0x000fc800078e0017 */
[----:B------:R0:W-:Y:S01]  /*90e0*/  STG.E.U8 desc[UR36][R8.64], R5 ;  /* 0x0000000508007986 */ /* 0x0001e2000c101124 */
[----:B------:R-:W-:Y:S05]  /*90f0*/  BRA `(.L_x_1541) ;  /* 0x0000000800347947 */ /* 0x000fea0003800000 */
.L_x_1557:
        /* <DEDUP_REMOVED lines=13> */
.L_x_1561:
[----:B------:R-:W-:Y:S01]  /*91d0*/  IMAD.MOV.U32 R0, RZ, RZ, 0x7f ;  /* 0x0000007fff007424 */ /* 0x000fe200078e00ff */
[----:B------:R-:W-:-:S04]  /*91e0*/  ISETP.GT.U32.AND P0, PT, R3, 0x7f800000, PT ;  /* 0x7f8000000300780c */ /* 0x000fc80003f04070 */
[----:B------:R-:W-:-:S09]  /*91f0*/  SEL R0, R0, 0x7c, P0 ;  /* 0x0000007c00007807 */ /* 0x000fd20000000000 */
.L_x_1562:
[----:B------:R-:W-:Y:S05]  /*9200*/  BSYNC B0 ;  /* 0x0000000000007941 */ /* 0x000fea0003800000 */
.L_x_1560:
[----:B------:R-:W-:Y:S01]  /*9210*/  LOP3.LUT R3, R5, 0x80000000, RZ, 0xc0, !PT ;  /* 0x8000000005037812 */ /* 0x000fe200078ec0ff */
[----:B------:R-:W-:-:S03]  /*9220*/  IMAD.MOV.U32 R19, RZ, RZ, R23 ;  /* 0x000000ffff137224 */ /* 0x000fc600078e0017 */
[----:B------:R-:W-:-:S04]  /*9230*/  SHF.R.U32.HI R3, RZ, 0x18, R3 ;  /* 0x00000018ff037819 */ /* 0x000fc80000011603 */
[----:B------:R-:W-:-:S05]  /*9240*/  LOP3.LUT R3, R0, R3, RZ, 0xfc, !PT ;  /* 0x0000000300037212 */ /* 0x000fca00078efcff */
[----:B------:R0:W-:Y:S01]  /*9250*/  STG.E.U8 desc[UR36][R8.64], R3 ;  /* 0x0000000308007986 */ /* 0x0001e2000c101124 */
[----:B------:R-:W-:Y:S05]  /*9260*/  BRA `(.L_x_1541) ;  /* 0x0000000400d87947 */ /* 0x000fea0003800000 */
.L_x_1556:
[----:B------:R-:W-:Y:S02]  /*9270*/  HADD2.F32 R0, -RZ, R0.H0_H0 ;  /* 0x20000000ff007230 */ /* 0x000fe40000004100 */
[----:B------:R-:W-:-:S03]  /*9280*/  IMAD.MOV.U32 R19, RZ, RZ, R23 ;  /* 0x000000ffff137224 */ /* 0x000fc600078e0017 */
[----:B------:R-:W-:-:S05]  /*9290*/  F2FP.BF16.F32.PACK_AB R0, RZ, R0 ;  /* 0x00000000ff00723e */ /* 0x000fca00000010ff */
[----:B------:R0:W-:Y:S01]  /*92a0*/  STG.E.U16 desc[UR36][R8.64], R0 ;  /* 0x0000000008007986 */ /* 0x0001e2000c101524 */
[----:B------:R-:W-:Y:S05]  /*92b0*/  BRA `(.L_x_1541) ;  /* 0x0000000400c47947 */ /* 0x000fea0003800000 */
.L_x_1553:
        /* <DEDUP_REMOVED lines=10> */
[----:B------:R-:W0:Y:S02]  /*9360*/  F2I.FTZ.U32.TRUNC.NTZ R3, R3 ;  /* 0x0000000300037305 */ /* 0x000e24000021f000 */
[----:B0-----:R0:W-:Y:S01]  /*9370*/  STG.E.U16 desc[UR36][R8.64], R3 ;  /* 0x0000000308007986 */ /* 0x0011e2000c101524 */
[----:B------:R-:W-:Y:S05]  /*9380*/  BRA `(.L_x_1541) ;  /* 0x0000000400907947 */ /* 0x000fea0003800000 */
.L_x_1565:
        /* <DEDUP_REMOVED lines=17> */
.L_x_1568:
[----:B------:R-:W-:-:S04]  /*94a0*/  LOP3.LUT R3, R5, 0x80000000, RZ, 0xc0, !PT ;  /* 0x8000000005037812 */ /* 0x000fc800078ec0ff */
[----:B------:R-:W-:-:S04]  /*94b0*/  SHF.R.U32.HI R3, RZ, 0x18, R3 ;  /* 0x00000018ff037819 */ /* 0x000fc80000011603 */
[----:B------:R-:W-:-:S04]  /*94c0*/  LOP3.LUT R0, R0, R3, RZ, 0xfc, !PT ;  /* 0x0000000300007212 */ /* 0x000fc800078efcff */
[----:B------:R-:W-:-:S07]  /*94d0*/  PRMT R4, R0, 0x7610, R4 ;  /* 0x0000761000047816 */ /* 0x000fce0000000004 */
.L_x_1567:
[----:B------:R-:W-:Y:S05]  /*94e0*/  BSYNC B0 ;  /* 0x0000000000007941 */ /* 0x000fea0003800000 */
.L_x_1566:
[----:B------:R0:W-:Y:S01]  /*94f0*/  STG.E.U8 desc[UR36][R8.64], R4 ;  /* 0x0000000408007986 */ /* 0x0001e2000c101124 */
[----:B------:R-:W-:Y:S01]  /*9500*/  IMAD.MOV.U32 R19, RZ, RZ, R23 ;  /* 0x000000ffff137224 */ /* 0x000fe200078e0017 */
[----:B------:R-:W-:Y:S06]  /*9510*/  BRA `(.L_x_1541) ;  /* 0x00000004002c7947 */ /* 0x000fec0003800000 */
.L_x_1564:
        /* <DEDUP_REMOVED lines=17> */
.L_x_1571:
[----:B------:R-:W-:-:S04]  /*9630*/  LOP3.LUT R3, R5, 0x80000000, RZ, 0xc0, !PT ;  /* 0x8000000005037812 */ /* 0x000fc800078ec0ff */
[----:B------:R-:W-:-:S04]  /*9640*/  SHF.R.U32.HI R3, RZ, 0x18, R3 ;  /* 0x00000018ff037819 */ /* 0x000fc80000011603 */
[----:B------:R-:W-:-:S04]  /*9650*/  LOP3.LUT R0, R0, R3, RZ, 0xfc, !PT ;  /* 0x0000000300007212 */ /* 0x000fc800078efcff */
[----:B------:R-:W-:-:S07]  /*9660*/  PRMT R4, R0, 0x7610, R4 ;  /* 0x0000761000047816 */ /* 0x000fce0000000004 */
.L_x_1570:
[----:B------:R-:W-:Y:S05]  /*9670*/  BSYNC B0 ;  /* 0x0000000000007941 */ /* 0x000fea0003800000 */
.L_x_1569:
[----:B------:R0:W-:Y:S01]  /*9680*/  STG.E.U8 desc[UR36][R8.64], R4 ;  /* 0x0000000408007986 */ /* 0x0001e2000c101124 */
[----:B------:R-:W-:Y:S01]  /*9690*/  IMAD.MOV.U32 R19, RZ, RZ, R23 ;  /* 0x000000ffff137224 */ /* 0x000fe200078e0017 */
[----:B------:R-:W-:Y:S06]  /*96a0*/  BRA `(.L_x_1541) ;  /* 0x0000000000c87947 */ /* 0x000fec0003800000 */
.L_x_1563:
[----:B------:R-:W-:-:S13]  /*96b0*/  ISETP.NE.AND P0, PT, R3, 0x1c, PT ;  /* 0x0000001c0300780c */ /* 0x000fda0003f05270 */
[----:B------:R-:W-:Y:S05]  /*96c0*/  @!P0 BRA `(.L_x_1572) ;  /* 0x0000000000b08947 */ /* 0x000fea0003800000 */
[----:B------:R-:W-:-:S13]  /*96d0*/  ISETP.NE.AND P0, PT, R3, 0x1d, PT ;  /* 0x0000001d0300780c */ /* 0x000fda0003f05270 */
[----:B------:R-:W-:Y:S05]  /*96e0*/  @!P0 BRA `(.L_x_1573) ;  /* 0x0000000000948947 */ /* 0x000fea0003800000 */
[----:B------:R-:W-:-:S13]  /*96f0*/  ISETP.NE.AND P0, PT, R3, 0x2c, PT ;  /* 0x0000002c0300780c */ /* 0x000fda0003f05270 */
[----:B------:R-:W-:Y:S05]  /*9700*/  @P0 BRA `(.L_x_1546) ;  /* 0x0000000000440947 */ /* 0x000fea0003800000 */
[----:B------:R-:W-:Y:S02]  /*9710*/  HADD2.F32 R4, -RZ, R0.H0_H0 ;  /* 0x20000000ff047230 */ /* 0x000fe40000004100 */
        /* <DEDUP_REMOVED lines=16> */
.L_x_1546:
        /* <DEDUP_REMOVED lines=16> */
.L_x_1574:
[----:B------:R-:W-:Y:S01]  /*9920*/  IMAD.MOV.U32 R19, RZ, RZ, R23 ;  /* 0x000000ffff137224 */ /* 0x000fe200078e0017 */
[----:B------:R-:W-:Y:S06]  /*9930*/  BRA `(.L_x_1541) ;  /* 0x0000000000247947 */ /* 0x000fec0003800000 */
.L_x_1573:
[----:B------:R-:W-:Y:S02]  /*9940*/  HADD2.F32 R4, -RZ, R0.H0_H0 ;  /* 0x20000000ff047230 */ /* 0x000fe40000004100 */
[----:B------:R-:W-:-:S04]  /*9950*/  IMAD.MOV.U32 R19, RZ, RZ, R23 ;  /* 0x000000ffff137224 */ /* 0x000fc800078e0017 */
[----:B------:R-:W0:Y:S02]  /*9960*/  F2I.U64.TRUNC R4, R4 ;  /* 0x0000000400047311 */ /* 0x000e24000020d800 */
[----:B0-----:R0:W-:Y:S01]  /*9970*/  STG.E.64 desc[UR36][R8.64], R4 ;  /* 0x0000000408007986 */ /* 0x0011e2000c101b24 */
[----:B------:R-:W-:Y:S05]  /*9980*/  BRA `(.L_x_1541) ;  /* 0x0000000000107947 */ /* 0x000fea0003800000 */
.L_x_1572:
[----:B------:R-:W-:Y:S02]  /*9990*/  HADD2.F32 R0, -RZ, R0.H0_H0 ;  /* 0x20000000ff007230 */ /* 0x000fe40000004100 */
[----:B------:R-:W-:Y:S02]  /*99a0*/  IMAD.MOV.U32 R19, RZ, RZ, R23 ;  /* 0x000000ffff137224 */ /* 0x000fe400078e0017 */
[----:B------:R-:W0:Y:S02]  /*99b0*/  F2I.FTZ.U32.TRUNC.NTZ R3, R0 ;  /* 0x0000000000037305 */ /* 0x000e24000021f000 */
[----:B0-----:R0:W-:Y:S03]  /*99c0*/  STG.E desc[UR36][R8.64], R3 ;  /* 0x0000000308007986 */ /* 0x0011e6000c101924 */
.L_x_1541:
[----:B------:R-:W-:Y:S05]  /*99d0*/  BSYNC B6 ;  /* 0x0000000000067941 */ /* 0x000fea0003800000 */
.L_x_1540:
[----:B------:R-:W-:Y:S01]  /*99e0*/  ISETP.GE.AND P0, PT, R19, R16, PT ;  /* 0x000000101300720c */ /* 0x000fe20003f06270 */
[----:B------:R-:W-:-:S12]  /*99f0*/  BSSY B6, `(.L_x_1575) ;  /* 0x00001fc000067945 */ /* 0x000fd80003800000 */
[----:B------:R-:W-:Y:S05]  /*9a00*/  @P0 BRA `(.L_x_1576) ;  /* 0x0000001c00e80947 */ /* 0x000fea0003800000 */
[----:B01234-:R-:W0:Y:S01]  /*9a10*/  LDC.64 R8, c[0x0][0x228] ;  /* 0x00008a00ff087b82 */ /* 0x01fe220000000a00 */
        /* <DEDUP_REMOVED lines=21> */
.L_x_1580:
[----:B------:R-:W-:-:S06]  /*9b70*/  HADD2.F32 R5, -RZ, R24.H0_H0 ;  /* 0x20000018ff057230 */ /* 0x000fcc0000004100 */
[----:B------:R-:W0:Y:S02]  /*9b80*/  F2I.S64.TRUNC R4, R5 ;  /* 0x0000000500047311 */ /* 0x000e24000020d900 */
[----:B0-----:R0:W-:Y:S01]  /*9b90*/  STG.E.U8 desc[UR36][R8.64], R4 ;  /* 0x0000000408007986 */ /* 0x0011e2000c101124 */
[----:B------:R-:W-:Y:S05]  /*9ba0*/  BRA `(.L_x_1582) ;  /* 0x0000000c00847947 */ /* 0x000fea0003800000 */
.L_x_1579:
        /* <DEDUP_REMOVED lines=10> */
.L_x_1584:
[----:B------:R-:W-:-:S04]  /*9c50*/  HADD2.F32 R24, -RZ, R24.H0_H0 ;  /* 0x20000018ff187230 */ /* 0x000fc80000004100 */
[----:B------:R-:W0:Y:S02]  /*9c60*/  F2I.FTZ.TRUNC.NTZ R3, R24 ;  /* 0x0000001800037305 */ /* 0x000e24000021f100 */
[----:B0-----:R0:W-:Y:S01]  /*9c70*/  STG.E desc[UR36][R8.64], R3 ;  /* 0x0000000308007986 */ /* 0x0011e2000c101924 */
[----:B------:R-:W-:Y:S05]  /*9c80*/  BRA `(.L_x_1582) ;  /* 0x0000000c004c7947 */ /* 0x000fea0003800000 */
.L_x_1583:
[----:B------:R-:W-:-:S04]  /*9c90*/  HADD2.F32 R24, -RZ, R24.H0_H0 ;  /* 0x20000018ff187230 */ /* 0x000fc80000004100 */
[----:B------:R-:W0:Y:S02]  /*9ca0*/  F2I.FTZ.TRUNC.NTZ R3, R24 ;  /* 0x0000001800037305 */ /* 0x000e24000021f100 */
[----:B0-----:R0:W-:Y:S01]  /*9cb0*/  STG.E.U16 desc[UR36][R8.64], R3 ;  /* 0x0000000308007986 */ /* 0x0011e2000c101524 */
[----:B------:R-:W-:Y:S05]  /*9cc0*/  BRA `(.L_x_1582) ;  /* 0x0000000c003c7947 */ /* 0x000fea0003800000 */
.L_x_1578:
        /* <DEDUP_REMOVED lines=9> */
.L_x_1586:
[----:B------:R0:W-:Y:S01]  /*9d60*/  STG.E.U16 desc[UR36][R8.64], R24 ;  /* 0x0000001808007986 */ /* 0x0001e2000c101524 */
[----:B------:R-:W-:Y:S05]  /*9d70*/  BRA `(.L_x_1582) ;  /* 0x0000000c00107947 */ /* 0x000fea0003800000 */
.L_x_1585:
        /* <DEDUP_REMOVED lines=10> */
.L_x_1588:
[----:B------:R-:W-:-:S05]  /*9e20*/  HADD2.F32 R0, -RZ, R24.H0_H0 ;  /* 0x20000018ff007230 */ /* 0x000fca0000004100 */
[----:B------:R-:W-:-:S04]  /*9e30*/  F2FP.F16.F32.PACK_AB R0, RZ, R0 ;  /* 0x00000000ff00723e */ /* 0x000fc800000000ff */
[----:B------:R-:W-:-:S05]  /*9e40*/  PRMT R0, R0, 0x5410, RZ ;  /* 0x0000541000007816 */ /* 0x000fca00000000ff */
[----:B------:R3:W-:Y:S01]  /*9e50*/  STG.E desc[UR36][R8.64], R0 ;  /* 0x0000000008007986 */ /* 0x0007e2000c101924 */
[----:B------:R-:W-:Y:S05]  /*9e60*/  BRA `(.L_x_1582) ;  /* 0x0000000800d47947 */ /* 0x000fea0003800000 */
.L_x_1587:
[----:B------:R-:W-:-:S05]  /*9e70*/  HADD2.F32 R4, -RZ, R24.H0_H0 ;  /* 0x20000018ff047230 */ /* 0x000fca0000004100 */
[----:B------:R-:W-:-:S06]  /*9e80*/  FMUL.FTZ R4, R4, 1 ;  /* 0x3f80000004047820 */ /* 0x000fcc0000410000 */
[----:B------:R-:W0:Y:S02]  /*9e90*/  F2F.F64.F32 R4, R4 ;  /* 0x0000000400047310 */ /* 0x000e240000201800 */
[----:B0-----:R4:W-:Y:S01]  /*9ea0*/  STG.E.64 desc[UR36][R8.64], R4 ;  /* 0x0000000408007986 */ /* 0x0019e2000c101b24 */
[----:B------:R-:W-:Y:S05]  /*9eb0*/  BRA `(.L_x_1582) ;  /* 0x0000000800c07947 */ /* 0x000fea0003800000 */
.L_x_1577:
        /* <DEDUP_REMOVED lines=13> */
.L_x_1591:
[----:B------:R-:W-:Y:S01]  /*9f90*/  HADD2.F32 R24, -RZ, R24.H0_H0 ;  /* 0x20000018ff187230 */ /* 0x000fe20000004100 */
[----:B------:R-:W-:-:S04]  /*9fa0*/  CS2R R6, SRZ ;  /* 0x0000000000067805 */ /* 0x000fc8000001ff00 */
[----:B------:R-:W-:-:S06]  /*9fb0*/  FMUL.FTZ R4, R24, 1 ;  /* 0x3f80000018047820 */ /* 0x000fcc0000410000 */
[----:B------:R-:W0:Y:S02]  /*9fc0*/  F2F.F64.F32 R4, R4 ;  /* 0x0000000400047310 */ /* 0x000e240000201800 */
[----:B0-----:R0:W-:Y:S01]  /*9fd0*/  STG.E.128 desc[UR36][R8.64], R4 ;  /* 0x0000000408007986 */ /* 0x0011e2000c101d24 */
[----:B------:R-:W-:Y:S05]  /*9fe0*/  BRA `(.L_x_1582) ;  /* 0x0000000800747947 */ /* 0x000fea0003800000 */
.L_x_1590:
        /* <DEDUP_REMOVED lines=21> */
.L_x_1595:
[----:B------:R-:W-:Y:S05]  /*a140*/  BSYNC B0 ;  /* 0x0000000000007941 */ /* 0x000fea0003800000 */
.L_x_1594:
[----:B------:R-:W-:-:S05]  /*a150*/  LOP3.LUT R5, R0, R5, RZ, 0xfc, !PT ;  /* 0x0000000500057212 */ /* 0x000fca00078efcff */
[----:B------:R0:W-:Y:S01]  /*a160*/  STG.E.U8 desc[UR36][R8.64], R5 ;  /* 0x0000000508007986 */ /* 0x0001e2000c101124 */
[----:B------:R-:W-:Y:S05]  /*a170*/  BRA `(.L_x_1582) ;  /* 0x0000000800107947 */ /* 0x000fea0003800000 */
.L_x_1593:
        /* <DEDUP_REMOVED lines=13> */
.L_x_1597:
[----:B------:R-:W-:Y:S01]  /*a250*/  IMAD.MOV.U32 R0, RZ, RZ, 0x7f ;  /* 0x0000007fff007424 */ /* 0x000fe200078e00ff */
[----:B------:R-:W-:-:S04]  /*a260*/  ISETP.GT.U32.AND P0, PT, R3, 0x7f800000, PT ;  /* 0x7f8000000300780c */ /* 0x000fc80003f04070 */
[----:B------:R-:W-:-:S09]  /*a270*/  SEL R0, R0, 0x7c, P0 ;  /* 0x0000007c00007807 */ /* 0x000fd20000000000 */
.L_x_1598:
[----:B------:R-:W-:Y:S05]  /*a280*/  BSYNC B0 ;  /* 0x0000000000007941 */ /* 0x000fea0003800000 */
.L_x_1596:
[----:B------:R-:W-:-:S04]  /*a290*/  LOP3.LUT R3, R5, 0x80000000, RZ, 0xc0, !PT ;  /* 0x8000000005037812 */ /* 0x000fc800078ec0ff */
[----:B------:R-:W-:-:S04]  /*a2a0*/  SHF.R.U32.HI R3, RZ, 0x18, R3 ;  /* 0x00000018ff037819 */ /* 0x000fc80000011603 */
[----:B------:R-:W-:-:S05]  /*a2b0*/  LOP3.LUT R3, R0, R3, RZ, 0xfc, !PT ;  /* 0x0000000300037212 */ /* 0x000fca00078efcff */
[----:B------:R0:W-:Y:S01]  /*a2c0*/  STG.E.U8 desc[UR36][R8.64], R3 ;  /* 0x0000000308007986 */ /* 0x0001e2000c101124 */
[----:B------:R-:W-:Y:S05]  /*a2d0*/  BRA `(.L_x_1582) ;  /* 0x0000000400b87947 */ /* 0x000fea0003800000 */
.L_x_1592:
[----:B------:R-:W-:-:S05]  /*a2e0*/  HADD2.F32 R0, -RZ, R24.H0_H0 ;  /* 0x20000018ff007230 */ /* 0x000fca0000004100 */
[----:B------:R-:W-:-:S05]  /*a2f0*/  F2FP.BF16.F32.PACK_AB R0, RZ, R0 ;  /* 0x00000000ff00723e */ /* 0x000fca00000010ff */
[----:B------:R0:W-:Y:S01]  /*a300*/  STG.E.U16 desc[UR36][R8.64], R0 ;  /* 0x0000000008007986 */ /* 0x0001e2000c101524 */
[----:B------:R-:W-:Y:S05]  /*a310*/  BRA `(.L_x_1582) ;  /* 0x0000000400a87947 */ /* 0x000fea0003800000 */
.L_x_1589:
        /* <DEDUP_REMOVED lines=12> */
.L_x_1601:
        /* <DEDUP_REMOVED lines=17> */
.L_x_1604:
[----:B------:R-:W-:-:S04]  /*a4f0*/  LOP3.LUT R3, R5, 0x80000000, RZ, 0xc0, !PT ;  /* 0x8000000005037812 */ /* 0x000fc800078ec0ff */
[----:B------:R-:W-:-:S04]  /*a500*/  SHF.R.U32.HI R3, RZ, 0x18, R3 ;  /* 0x00000018ff037819 */ /* 0x000fc80000011603 */
[----:B------:R-:W-:-:S04]  /*a510*/  LOP3.LUT R0, R0, R3, RZ, 0xfc, !PT ;  /* 0x0000000300007212 */ /* 0x000fc800078efcff */
[----:B------:R-:W-:-:S07]  /*a520*/  PRMT R4, R0, 0x7610, R4 ;  /* 0x0000761000047816 */ /* 0x000fce0000000004 */
.L_x_1603:
[----:B------:R-:W-:Y:S05]  /*a530*/  BSYNC B0 ;  /* 0x0000000000007941 */ /* 0x000fea0003800000 */
.L_x_1602:
[----:B------:R0:W-:Y:S01]  /*a540*/  STG.E.U8 desc[UR36][R8.64], R4 ;  /* 0x0000000408007986 */ /* 0x0001e2000c101124 */
[----:B------:R-:W-:Y:S05]  /*a550*/  BRA `(.L_x_1582) ;  /* 0x0000000400187947 */ /* 0x000fea0003800000 */
.L_x_1600:
        /* <DEDUP_REMOVED lines=17> */
.L_x_1607:
[----:B------:R-:W-:-:S04]  /*a670*/  LOP3.LUT R3, R5, 0x80000000, RZ, 0xc0, !PT ;  /* 0x8000000005037812 */ /* 0x000fc800078ec0ff */
[----:B------:R-:W-:-:S04]  /*a680*/  SHF.R.U32.HI R3, RZ, 0x18, R3 ;  /* 0x00000018ff037819 */ /* 0x000fc80000011603 */
[----:B------:R-:W-:-:S04]  /*a690*/  LOP3.LUT R0, R0, R3, RZ, 0xfc, !PT ;  /* 0x0000000300007212 */ /* 0x000fc800078efcff */
[----:B------:R-:W-:-:S07]  /*a6a0*/  PRMT R4, R0, 0x7610, R4 ;  /* 0x0000761000047816 */ /* 0x000fce0000000004 */
.L_x_1606:
[----:B------:R-:W-:Y:S05]  /*a6b0*/  BSYNC B0 ;  /* 0x0000000000007941 */ /* 0x000fea0003800000 */
.L_x_1605:
[----:B------:R0:W-:Y:S01]  /*a6c0*/  STG.E.U8 desc[UR36][R8.64], R4 ;  /* 0x0000000408007986 */ /* 0x0001e2000c101124 */
[----:B------:R-:W-:Y:S05]  /*a6d0*/  BRA `(.L_x_1582) ;  /* 0x0000000000b87947 */ /* 0x000fea0003800000 */
.L_x_1599:
        /* <DEDUP_REMOVED lines=22> */
.L_x_1581:
        /* <DEDUP_REMOVED lines=16> */
.L_x_1610:
[----:B------:R-:W-:Y:S05]  /*a940*/  BRA `(.L_x_1582) ;  /* 0x00000000001c7947 */ /* 0x000fea0003800000 */
.L_x_1609:
[----:B------:R-:W-:-:S06]  /*a950*/  HADD2.F32 R4, -RZ, R24.H0_H0 ;  /* 0x20000018ff047230 */ /* 0x000fcc0000004100 */
[----:B------:R-:W0:Y:S02]  /*a960*/  F2I.U64.TRUNC R4, R4 ;  /* 0x0000000400047311 */ /* 0x000e24000020d800 */
[----:B0-----:R0:W-:Y:S01]  /*a970*/  STG.E.64 desc[UR36][R8.64], R4 ;  /* 0x0000000408007986 */ /* 0x0011e2000c101b24 */
[----:B------:R-:W-:Y:S05]  /*a980*/  BRA `(.L_x_1582) ;  /* 0x00000000000c7947 */ /* 0x000fea0003800000 */
.L_x_1608:
[----:B------:R-:W-:-:S04]  /*a990*/  HADD2.F32 R24, -RZ, R24.H0_H0 ;  /* 0x20000018ff187230 */ /* 0x000fc80000004100 */
[----:B------:R-:W0:Y:S02]  /*a9a0*/  F2I.FTZ.U32.TRUNC.NTZ R3, R24 ;  /* 0x0000001800037305 */ /* 0x000e24000021f000 */
[----:B0-----:R0:W-:Y:S02]  /*a9b0*/  STG.E desc[UR36][R8.64], R3 ;  /* 0x0000000308007986 */ /* 0x0011e4000c101924 */
.L_x_1582:
[----:B------:R-:W-:-:S05]  /*a9c0*/  VIADD R19, R19, 0x80 ;  /* 0x0000008013137836 */ /* 0x000fca0000000000 */
[----:B------:R-:W-:-:S13]  /*a9d0*/  ISETP.GE.AND P0, PT, R19, R16, PT ;  /* 0x000000101300720c */ /* 0x000fda0003f06270 */
        /* <DEDUP_REMOVED lines=23> */
.L_x_1614:
[----:B------:R-:W-:-:S06]  /*ab50*/  HADD2.F32 R5, -RZ, R18.H0_H0 ;  /* 0x20000012ff057230 */ /* 0x000fcc0000004100 */
[----:B------:R-:W0:Y:S02]  /*ab60*/  F2I.S64.TRUNC R4, R5 ;  /* 0x0000000500047311 */ /* 0x000e24000020d900 */
[----:B0-----:R0:W-:Y:S01]  /*ab70*/  STG.E.U8 desc[UR36][R8.64], R4 ;  /* 0x0000000408007986 */ /* 0x0011e2000c101124 */
[----:B------:R-:W-:Y:S05]  /*ab80*/  BRA `(.L_x_1616) ;  /* 0x0000000c00847947 */ /* 0x000fea0003800000 */
.L_x_1613:
        /* <DEDUP_REMOVED lines=10> */
.L_x_1618:
[----:B------:R-:W-:-:S04]  /*ac30*/  HADD2.F32 R18, -RZ, R18.H0_H0 ;  /* 0x20000012ff127230 */ /* 0x000fc80000004100 */
[----:B------:R-:W0:Y:S02]  /*ac40*/  F2I.FTZ.TRUNC.NTZ R3, R18 ;  /* 0x0000001200037305 */ /* 0x000e24000021f100 */
[----:B0-----:R0:W-:Y:S01]  /*ac50*/  STG.E desc[UR36][R8.64], R3 ;  /* 0x0000000308007986 */ /* 0x0011e2000c101924 */
[----:B------:R-:W-:Y:S05]  /*ac60*/  BRA `(.L_x_1616) ;  /* 0x0000000c004c7947 */ /* 0x000fea0003800000 */
.L_x_1617:
[----:B------:R-:W-:-:S04]  /*ac70*/  HADD2.F32 R18, -RZ, R18.H0_H0 ;  /* 0x20000012ff127230 */ /* 0x000fc80000004100 */
[----:B------:R-:W0:Y:S02]  /*ac80*/  F2I.FTZ.TRUNC.NTZ R3, R18 ;  /* 0x0000001200037305 */ /* 0x000e24000021f100 */
[----:B0-----:R0:W-:Y:S01]  /*ac90*/  STG.E.U16 desc[UR36][R8.64], R3 ;  /* 0x0000000308007986 */ /* 0x0011e2000c101524 */
[----:B------:R-:W-:Y:S05]  /*aca0*/  BRA `(.L_x_1616) ;  /* 0x0000000c003c7947 */ /* 0x000fea0003800000 */
.L_x_1612:
        /* <DEDUP_REMOVED lines=9> */
.L_x_1620:
[----:B------:R4:W-:Y:S01]  /*ad40*/  STG.E.U16 desc[UR36][R8.64], R18 ;  /* 0x0000001208007986 */ /* 0x0009e2000c101524 */
[----:B------:R-:W-:Y:S05]  /*ad50*/  BRA `(.L_x_1616) ;  /* 0x0000000c00107947 */ /* 0x000fea0003800000 */
.L_x_1619:
        /* <DEDUP_REMOVED lines=10> */
.L_x_1622:
[----:B------:R-:W-:-:S05]  /*ae00*/  HADD2.F32 R0, -RZ, R18.H0_H0 ;  /* 0x20000012ff007230 */ /* 0x000fca0000004100 */
[----:B------:R-:W-:-:S04]  /*ae10*/  F2FP.F16.F32.PACK_AB R0, RZ, R0 ;  /* 0x00000000ff00723e */ /* 0x000fc800000000ff */
[----:B------:R-:W-:-:S05]  /*ae20*/  PRMT R0, R0, 0x5410, RZ ;  /* 0x0000541000007816 */ /* 0x000fca00000000ff */
[----:B------:R2:W-:Y:S01]  /*ae30*/  STG.E desc[UR36][R8.64], R0 ;  /* 0x0000000008007986 */ /* 0x0005e2000c101924 */
[----:B------:R-:W-:Y:S05]  /*ae40*/  BRA `(.L_x_1616) ;  /* 0x0000000800d47947 */ /* 0x000fea0003800000 */
.L_x_1621:
[----:B------:R-:W-:-:S05]  /*ae50*/  HADD2.F32 R4, -RZ, R18.H0_H0 ;  /* 0x20000012ff047230 */ /* 0x000fca0000004100 */
[----:B------:R-:W-:-:S06]  /*ae60*/  FMUL.FTZ R4, R4, 1 ;  /* 0x3f80000004047820 */ /* 0x000fcc0000410000 */
[----:B------:R-:W0:Y:S02]  /*ae70*/  F2F.F64.F32 R4, R4 ;  /* 0x0000000400047310 */ /* 0x000e240000201800 */
[----:B0-----:R0:W-:Y:S01]  /*ae80*/  STG.E.64 desc[UR36][R8.64], R4 ;  /* 0x0000000408007986 */ /* 0x0011e2000c101b24 */
[----:B------:R-:W-:Y:S05]  /*ae90*/  BRA `(.L_x_1616) ;  /* 0x0000000800c07947 */ /* 0x000fea0003800000 */
.L_x_1611:
        /* <DEDUP_REMOVED lines=13> */
.L_x_1625:
[----:B------:R-:W-:Y:S01]  /*af70*/  HADD2.F32 R18, -RZ, R18.H0_H0 ;  /* 0x20000012ff127230 */ /* 0x000fe20000004100 */
[----:B------:R-:W-:-:S04]  /*af80*/  CS2R R6, SRZ ;  /* 0x0000000000067805 */ /* 0x000fc8000001ff00 */
[----:B------:R-:W-:-:S06]  /*af90*/  FMUL.FTZ R4, R18, 1 ;  /* 0x3f80000012047820 */ /* 0x000fcc0000410000 */
[----:B------:R-:W0:Y:S02]  /*afa0*/  F2F.F64.F32 R4, R4 ;  /* 0x0000000400047310 */ /* 0x000e240000201800 */
[----:B0-----:R0:W-:Y:S01]  /*afb0*/  STG.E.128 desc[UR36][R8.64], R4 ;  /* 0x0000000408007986 */ /* 0x0011e2000c101d24 */
[----:B------:R-:W-:Y:S05]  /*afc0*/  BRA `(.L_x_1616) ;  /* 0x0000000800747947 */ /* 0x000fea0003800000 */
.L_x_1624:
        /* <DEDUP_REMOVED lines=21> */
.L_x_1629:
[----:B------:R-:W-:Y:S05]  /*b120*/  BSYNC B0 ;  /* 0x0000000000007941 */ /* 0x000fea0003800000 */
.L_x_1628:
[----:B------:R-:W-:-:S05]  /*b130*/  LOP3.LUT R5, R0, R5, RZ, 0xfc, !PT ;  /* 0x0000000500057212 */ /* 0x000fca00078efcff */
[----:B------:R0:W-:Y:S01]  /*b140*/  STG.E.U8 desc[UR36][R8.64], R5 ;  /* 0x0000000508007986 */ /* 0x0001e2000c101124 */
[----:B------:R-:W-:Y:S05]  /*b150*/  BRA `(.L_x_1616) ;  /* 0x0000000800107947 */ /* 0x000fea0003800000 */
.L_x_1627:
        /* <DEDUP_REMOVED lines=13> */
.L_x_1631:
[----:B------:R-:W-:Y:S01]  /*b230*/  IMAD.MOV.U32 R0, RZ, RZ, 0x7f ;  /* 0x0000007fff007424 */ /* 0x000fe200078e00ff */
[----:B------:R-:W-:-:S04]  /*b240*/  ISETP.GT.U32.AND P0, PT, R3, 0x7f800000, PT ;  /* 0x7f8000000300780c */ /* 0x000fc80003f04070 */
[----:B------:R-:W-:-:S09]  /*b250*/  SEL R0, R0, 0x7c, P0 ;  /* 0x0000007c00007807 */ /* 0x000fd20000000000 */
.L_x_1632:
[----:B------:R-:W-:Y:S05]  /*b260*/  BSYNC B0 ;  /* 0x0000000000007941 */ /* 0x000fea0003800000 */
.L_x_1630:
[----:B------:R-:W-:-:S04]  /*b270*/  LOP3.LUT R3, R5, 0x80000000, RZ, 0xc0, !PT ;  /* 0x8000000005037812 */ /* 0x000fc800078ec0ff */
[----:B------:R-:W-:-:S04]  /*b280*/  SHF.R.U32.HI R3, RZ, 0x18, R3 ;  /* 0x00000018ff037819 */ /* 0x000fc80000011603 */
[----:B------:R-:W-:-:S05]  /*b290*/  LOP3.LUT R3, R0, R3, RZ, 0xfc, !PT ;  /* 0x0000000300037212 */ /* 0x000fca00078efcff */
[----:B------:R0:W-:Y:S01]  /*b2a0*/  STG.E.U8 desc[UR36][R8.64], R3 ;  /* 0x0000000308007986 */ /* 0x0001e2000c101124 */
[----:B------:R-:W-:Y:S05]  /*b2b0*/  BRA `(.L_x_1616) ;  /* 0x0000000400b87947 */ /* 0x000fea0003800000 */
.L_x_1626:
[----:B------:R-:W-:-:S05]  /*b2c0*/  HADD2.F32 R0, -RZ, R18.H0_H0 ;  /* 0x20000012ff007230 */ /* 0x000fca0000004100 */
[----:B------:R-:W-:-:S05]  /*b2d0*/  F2FP.BF16.F32.PACK_AB R0, RZ, R0 ;  /* 0x00000000ff00723e */ /* 0x000fca00000010ff */
[----:B------:R0:W-:Y:S01]  /*b2e0*/  STG.E.U16 desc[UR36][R8.64], R0 ;  /* 0x0000000008007986 */ /* 0x0001e2000c101524 */
[----:B------:R-:W-:Y:S05]  /*b2f0*/  BRA `(.L_x_1616) ;  /* 0x0000000400a87947 */ /* 0x000fea0003800000 */
.L_x_1623:
        /* <DEDUP_REMOVED lines=12> */
.L_x_1635:
        /* <DEDUP_REMOVED lines=17> */
.L_x_1638:
[----:B------:R-:W-:-:S04]  /*b4d0*/  LOP3.LUT R3, R5, 0x80000000, RZ, 0xc0, !PT ;  /* 0x8000000005037812 */ /* 0x000fc800078ec0ff */
[----:B------:R-:W-:-:S04]  /*b4e0*/  SHF.R.U32.HI R3, RZ, 0x18, R3 ;  /* 0x00000018ff037819 */ /* 0x000fc80000011603 */
[----:B------:R-:W-:-:S04]  /*b4f0*/  LOP3.LUT R0, R0, R3, RZ, 0xfc, !PT ;  /* 0x0000000300007212 */ /* 0x000fc800078efcff */
[----:B------:R-:W-:-:S07]  /*b500*/  PRMT R4, R0, 0x7610, R4 ;  /* 0x0000761000047816 */ /* 0x000fce0000000004 */
.L_x_1637:
[----:B------:R-:W-:Y:S05]  /*b510*/  BSYNC B0 ;  /* 0x0000000000007941 */ /* 0x000fea0003800000 */
.L_x_1636:
[----:B------:R0:W-:Y:S01]  /*b520*/  STG.E.U8 desc[UR36][R8.64], R4 ;  /* 0x0000000408007986 */ /* 0x0001e2000c101124 */
[----:B------:R-:W-:Y:S05]  /*b530*/  BRA `(.L_x_1616) ;  /* 0x0000000400187947 */ /* 0x000fea0003800000 */
.L_x_1634:
        /* <DEDUP_REMOVED lines=17> */
.L_x_1641:
[----:B------:R-:W-:-:S04]  /*b650*/  LOP3.LUT R3, R5, 0x80000000, RZ, 0xc0, !PT ;  /* 0x8000000005037812 */ /* 0x000fc800078ec0ff */
[----:B------:R-:W-:-:S04]  /*b660*/  SHF.R.U32.HI R3, RZ, 0x18, R3 ;  /* 0x00000018ff037819 */ /* 0x000fc80000011603 */
[----:B------:R-:W-:-:S04]  /*b670*/  LOP3.LUT R0, R0, R3, RZ, 0xfc, !PT ;  /* 0x0000000300007212 */ /* 0x000fc800078efcff */
[----:B------:R-:W-:-:S07]  /*b680*/  PRMT R4, R0, 0x7610, R4 ;  /* 0x0000761000047816 */ /* 0x000fce0000000004 */
.L_x_1640:
[----:B------:R-:W-:Y:S05]  /*b690*/  BSYNC B0 ;  /* 0x0000000000007941 */ /* 0x000fea0003800000 */
.L_x_1639:
[----:B------:R0:W-:Y:S01]  /*b6a0*/  STG.E.U8 desc[UR36][R8.64], R4 ;  /* 0x0000000408007986 */ /* 0x0001e2000c101124 */
[----:B------:R-:W-:Y:S05]  /*b6b0*/  BRA `(.L_x_1616) ;  /* 0x0000000000b87947 */ /* 0x000fea0003800000 */
.L_x_1633:
        /* <DEDUP_REMOVED lines=22> */
.L_x_1615:
        /* <DEDUP_REMOVED lines=16> */
.L_x_1644:
[----:B------:R-:W-:Y:S05]  /*b920*/  BRA `(.L_x_1616) ;  /* 0x00000000001c7947 */ /* 0x000fea0003800000 */
.L_x_1643:
[----:B------:R-:W-:-:S06]  /*b930*/  HADD2.F32 R4, -RZ, R18.H0_H0 ;  /* 0x20000012ff047230 */ /* 0x000fcc0000004100 */
[----:B------:R-:W0:Y:S02]  /*b940*/  F2I.U64.TRUNC R4, R4 ;  /* 0x0000000400047311 */ /* 0x000e24000020d800 */
[----:B0-----:R0:W-:Y:S01]  /*b950*/  STG.E.64 desc[UR36][R8.64], R4 ;  /* 0x0000000408007986 */ /* 0x0011e2000c101b24 */
[----:B------:R-:W-:Y:S05]  /*b960*/  BRA `(.L_x_1616) ;  /* 0x00000000000c7947 */ /* 0x000fea0003800000 */
.L_x_1642:
[----:B------:R-:W-:-:S04]  /*b970*/  HADD2.F32 R18, -RZ, R18.H0_H0 ;  /* 0x20000012ff127230 */ /* 0x000fc80000004100 */
[----:B------:R-:W0:Y:S02]  /*b980*/  F2I.FTZ.U32.TRUNC.NTZ R3, R18 ;  /* 0x0000001200037305 */ /* 0x000e24000021f000 */
[----:B0-----:R0:W-:Y:S02]  /*b990*/  STG.E desc[UR36][R8.64], R3 ;  /* 0x0000000308007986 */ /* 0x0011e4000c101924 */
.L_x_1616:
[----:B------:R-:W-:-:S07]  /*b9a0*/  VIADD R19, R19, 0x80 ;  /* 0x0000008013137836 */ /* 0x000fce0000000000 */
.L_x_1576:
[----:B------:R-:W-:Y:S05]  /*b9b0*/  BSYNC B6 ;  /* 0x0000000000067941 */ /* 0x000fea0003800000 */
.L_x_1575:
[----:B------:R-:W-:-:S13]  /*b9c0*/  ISETP.GE.AND P0, PT, R19, R16, PT ;  /* 0x000000101300720c */ /* 0x000fda0003f06270 */
[----:B------:R-:W-:Y:S05]  /*b9d0*/  @P0 EXIT ;  /* 0x000000000000094d */ /* 0x000fea0003800000 */
[----:B01-34-:R-:W0:Y:S01]  /*b9e0*/  LDC.64 R4, c[0x0][0x228] ;  /* 0x00008a00ff047b82 */ /* 0x01be220000000a00 */
[----:B--2---:R-:W-:Y:S01]  /*b9f0*/  PRMT R0, R17, 0x9910, RZ ;  /* 0x0000991011007816 */ /* 0x004fe200000000ff */
        /* <DEDUP_REMOVED lines=19> */
.L_x_1648:
[----:B------:R-:W-:-:S06]  /*bb30*/  HADD2.F32 R5, -RZ, R22.H0_H0 ;  /* 0x20000016ff057230 */ /* 0x000fcc0000004100 */
[----:B------:R-:W0:Y:S02]  /*bb40*/  F2I.S64.TRUNC R4, R5 ;  /* 0x0000000500047311 */ /* 0x000e24000020d900 */
[----:B0-----:R-:W-:Y:S01]  /*bb50*/  STG.E.U8 desc[UR36][R2.64], R4 ;  /* 0x0000000402007986 */ /* 0x001fe2000c101124 */
[----:B------:R-:W-:Y:S05]  /*bb60*/  EXIT ;  /* 0x000000000000794d */ /* 0x000fea0003800000 */
.L_x_1647:
        /* <DEDUP_REMOVED lines=10> */
.L_x_1651:
[----:B------:R-:W-:-:S04]  /*bc10*/  HADD2.F32 R22, -RZ, R22.H0_H0 ;  /* 0x20000016ff167230 */ /* 0x000fc80000004100 */
[----:B------:R-:W0:Y:S02]  /*bc20*/  F2I.FTZ.TRUNC.NTZ R5, R22 ;  /* 0x0000001600057305 */ /* 0x000e24000021f100 */
[----:B0-----:R-:W-:Y:S01]  /*bc30*/  STG.E desc[UR36][R2.64], R5 ;  /* 0x0000000502007986 */ /* 0x001fe2000c101924 */
[----:B------:R-:W-:Y:S05]  /*bc40*/  EXIT ;  /* 0x000000000000794d */ /* 0x000fea0003800000 */
.L_x_1650:
[----:B------:R-:W-:-:S04]  /*bc50*/  HADD2.F32 R22, -RZ, R22.H0_H0 ;  /* 0x20000016ff167230 */ /* 0x000fc80000004100 */
[----:B------:R-:W0:Y:S02]  /*bc60*/  F2I.FTZ.TRUNC.NTZ R5, R22 ;  /* 0x0000001600057305 */ /* 0x000e24000021f100 */
[----:B0-----:R-:W-:Y:S01]  /*bc70*/  STG.E.U16 desc[UR36][R2.64], R5 ;  /* 0x0000000502007986 */ /* 0x001fe2000c101524 */
[----:B------:R-:W-:Y:S05]  /*bc80*/  EXIT ;  /* 0x000000000000794d */ /* 0x000fea0003800000 */
.L_x_1646:
        /* <DEDUP_REMOVED lines=9> */
.L_x_1653:
[----:B------:R-:W-:Y:S01]  /*bd20*/  STG.E.U16 desc[UR36][R2.64], R22 ;  /* 0x0000001602007986 */ /* 0x000fe2000c101524 */
[----:B------:R-:W-:Y:S05]  /*bd30*/  EXIT ;  /* 0x000000000000794d */ /* 0x000fea0003800000 */
.L_x_1652:
        /* <DEDUP_REMOVED lines=10> */
.L_x_1655:
[----:B------:R-:W-:-:S05]  /*bde0*/  HADD2.F32 R0, -RZ, R22.H0_H0 ;  /* 0x20000016ff007230 */ /* 0x000fca0000004100 */
[----:B------:R-:W-:-:S04]  /*bdf0*/  F2FP.F16.F32.PACK_AB R0, RZ, R0 ;  /* 0x00000000ff00723e */ /* 0x000fc800000000ff */
[----:B------:R-:W-:-:S05]  /*be00*/  PRMT R0, R0, 0x5410, RZ ;  /* 0x0000541000007816 */ /* 0x000fca00000000ff */
[----:B------:R-:W-:Y:S01]  /*be10*/  STG.E desc[UR36][R2.64], R0 ;  /* 0x0000000002007986 */ /* 0x000fe2000c101924 */
[----:B------:R-:W-:Y:S05]  /*be20*/  EXIT ;  /* 0x000000000000794d */ /* 0x000fea0003800000 */
.L_x_1654:
[----:B------:R-:W-:-:S05]  /*be30*/  HADD2.F32 R4, -RZ, R22.H0_H0 ;  /* 0x20000016ff047230 */ /* 0x000fca0000004100 */
[----:B------:R-:W-:-:S06]  /*be40*/  FMUL.FTZ R4, R4, 1 ;  /* 0x3f80000004047820 */ /* 0x000fcc0000410000 */
[----:B------:R-:W0:Y:S02]  /*be50*/  F2F.F64.F32 R4, R4 ;  /* 0x0000000400047310 */ /* 0x000e240000201800 */
[----:B0-----:R-:W-:Y:S01]  /*be60*/  STG.E.64 desc[UR36][R2.64], R4 ;  /* 0x0000000402007986 */ /* 0x001fe2000c101b24 */
[----:B------:R-:W-:Y:S05]  /*be70*/  EXIT ;  /* 0x000000000000794d */ /* 0x000fea0003800000 */
.L_x_1645:
        /* <DEDUP_REMOVED lines=13> */
.L_x_1658:
[----:B------:R-:W-:Y:S01]  /*bf50*/  HADD2.F32 R22, -RZ, R22.H0_H0 ;  /* 0x20000016ff167230 */ /* 0x000fe20000004100 */
[----:B------:R-:W-:-:S04]  /*bf60*/  CS2R R6, SRZ ;  /* 0x0000000000067805 */ /* 0x000fc8000001ff00 */
[----:B------:R-:W-:-:S06]  /*bf70*/  FMUL.FTZ R4, R22, 1 ;  /* 0x3f80000016047820 */ /* 0x000fcc0000410000 */
[----:B------:R-:W0:Y:S02]  /*bf80*/  F2F.F64.F32 R4, R4 ;  /* 0x0000000400047310 */ /* 0x000e240000201800 */
[----:B0-----:R-:W-:Y:S01]  /*bf90*/  STG.E.128 desc[UR36][R2.64], R4 ;  /* 0x0000000402007986 */ /* 0x001fe2000c101d24 */
[----:B------:R-:W-:Y:S05]  /*bfa0*/  EXIT ;  /* 0x000000000000794d */ /* 0x000fea0003800000 */
.L_x_1657:
        /* <DEDUP_REMOVED lines=21> */
.L_x_1662:
[----:B------:R-:W-:Y:S05]  /*c100*/  BSYNC B0 ;  /* 0x0000000000007941 */ /* 0x000fea0003800000 */
.L_x_1661:
[----:B------:R-:W-:-:S05]  /*c110*/  LOP3.LUT R5, R0, R5, RZ, 0xfc, !PT ;  /* 0x0000000500057212 */ /* 0x000fca00078efcff */
[----:B------:R-:W-:Y:S01]  /*c120*/  STG.E.U8 desc[UR36][R2.64], R5 ;  /* 0x0000000502007986 */ /* 0x000fe2000c101124 */
[----:B------:R-:W-:Y:S05]  /*c130*/  EXIT ;  /* 0x000000000000794d */ /* 0x000fea0003800000 */
.L_x_1660:
        /* <DEDUP_REMOVED lines=13> */
.L_x_1664:
[----:B------:R-:W-:Y:S01]  /*c210*/  IMAD.MOV.U32 R0, RZ, RZ, 0x7f ;  /* 0x0000007fff007424 */ /* 0x000fe200078e00ff */
[----:B------:R-:W-:-:S04]  /*c220*/  ISETP.GT.U32.AND P0, PT, R4, 0x7f800000, PT ;  /* 0x7f8000000400780c */ /* 0x000fc80003f04070 */
[----:B------:R-:W-:-:S09]  /*c230*/  SEL R0, R0, 0x7c, P0 ;  /* 0x0000007c00007807 */ /* 0x000fd20000000000 */
.L_x_1665:
[----:B------:R-:W-:Y:S05]  /*c240*/  BSYNC B0 ;  /* 0x0000000000007941 */ /* 0x000fea0003800000 */
.L_x_1663:
[----:B------:R-:W-:-:S04]  /*c250*/  LOP3.LUT R4, R5, 0x80000000, RZ, 0xc0, !PT ;  /* 0x8000000005047812 */ /* 0x000fc800078ec0ff */
[----:B------:R-:W-:-:S04]  /*c260*/  SHF.R.U32.HI R5, RZ, 0x18, R4 ;  /* 0x00000018ff057819 */ /* 0x000fc80000011604 */
[----:B------:R-:W-:-:S05]  /*c270*/  LOP3.LUT R5, R0, R5, RZ, 0xfc, !PT ;  /* 0x0000000500057212 */ /* 0x000fca00078efcff */
[----:B------:R-:W-:Y:S01]  /*c280*/  STG.E.U8 desc[UR36][R2.64], R5 ;  /* 0x0000000502007986 */ /* 0x000fe2000c101124 */
[----:B------:R-:W-:Y:S05]  /*c290*/  EXIT ;  /* 0x000000000000794d */ /* 0x000fea0003800000 */
.L_x_1659:
[----:B------:R-:W-:-:S05]  /*c2a0*/  HADD2.F32 R0, -RZ, R22.H0_H0 ;  /* 0x20000016ff007230 */ /* 0x000fca0000004100 */
[----:B------:R-:W-:-:S05]  /*c2b0*/  F2FP.BF16.F32.PACK_AB R0, RZ, R0 ;  /* 0x00000000ff00723e */ /* 0x000fca00000010ff */
[----:B------:R-:W-:Y:S01]  /*c2c0*/  STG.E.U16 desc[UR36][R2.64], R0 ;  /* 0x0000000002007986 */ /* 0x000fe2000c101524 */
[----:B------:R-:W-:Y:S05]  /*c2d0*/  EXIT ;  /* 0x000000000000794d */ /* 0x000fea0003800000 */
.L_x_1656:
        /* <DEDUP_REMOVED lines=12> */
.L_x_1668:
        /* <DEDUP_REMOVED lines=17> */
.L_x_1671:
[----:B------:R-:W-:-:S04]  /*c4b0*/  LOP3.LUT R0, R7, 0x80000000, RZ, 0xc0, !PT ;  /* 0x8000000007007812 */ /* 0x000fc800078ec0ff */
[----:B------:R-:W-:-:S04]  /*c4c0*/  SHF.R.U32.HI R5, RZ, 0x18, R0 ;  /* 0x00000018ff057819 */ /* 0x000fc80000011600 */
[----:B------:R-:W-:-:S04]  /*c4d0*/  LOP3.LUT R4, R4, R5, RZ, 0xfc, !PT ;  /* 0x0000000504047212 */ /* 0x000fc800078efcff */
[----:B------:R-:W-:-:S07]  /*c4e0*/  PRMT R0, R4, 0x7610, R0 ;  /* 0x0000761004007816 */ /* 0x000fce0000000000 */
.L_x_1670:
[----:B------:R-:W-:Y:S05]  /*c4f0*/  BSYNC B0 ;  /* 0x0000000000007941 */ /* 0x000fea0003800000 */
.L_x_1669:
[----:B------:R-:W-:Y:S01]  /*c500*/  STG.E.U8 desc[UR36][R2.64], R0 ;  /* 0x0000000002007986 */ /* 0x000fe2000c101124 */
[----:B------:R-:W-:Y:S05]  /*c510*/  EXIT ;  /* 0x000000000000794d */ /* 0x000fea0003800000 */
.L_x_1667:
        /* <DEDUP_REMOVED lines=17> */
.L_x_1674:
[----:B------:R-:W-:-:S04]  /*c630*/  LOP3.LUT R0, R7, 0x80000000, RZ, 0xc0, !PT ;  /* 0x8000000007007812 */ /* 0x000fc800078ec0ff */
[----:B------:R-:W-:-:S04]  /*c640*/  SHF.R.U32.HI R5, RZ, 0x18, R0 ;  /* 0x00000018ff057819 */ /* 0x000fc80000011600 */
[----:B------:R-:W-:-:S04]  /*c650*/  LOP3.LUT R4, R4, R5, RZ, 0xfc, !PT ;  /* 0x0000000504047212 */ /* 0x000fc800078efcff */
[----:B------:R-:W-:-:S07]  /*c660*/  PRMT R0, R4, 0x7610, R0 ;  /* 0x0000761004007816 */ /* 0x000fce0000000000 */
.L_x_1673:
[----:B------:R-:W-:Y:S05]  /*c670*/  BSYNC B0 ;  /* 0x0000000000007941 */ /* 0x000fea0003800000 */
.L_x_1672:
[----:B------:R-:W-:Y:S01]  /*c680*/  STG.E.U8 desc[UR36][R2.64], R0 ;  /* 0x0000000002007986 */ /* 0x000fe2000c101124 */
[----:B------:R-:W-:Y:S05]  /*c690*/  EXIT ;  /* 0x000000000000794d */ /* 0x000fea0003800000 */
.L_x_1666:
        /* <DEDUP_REMOVED lines=22> */
.L_x_1649:
        /* <DEDUP_REMOVED lines=16> */
.L_x_1677:
[----:B------:R-:W-:Y:S05]  /*c900*/  EXIT ;  /* 0x000000000000794d */ /* 0x000fea0003800000 */
.L_x_1676:
[----:B------:R-:W-:-:S06]  /*c910*/  HADD2.F32 R4, -RZ, R22.H0_H0 ;  /* 0x20000016ff047230 */ /* 0x000fcc0000004100 */
[----:B------:R-:W0:Y:S02]  /*c920*/  F2I.U64.TRUNC R4, R4 ;  /* 0x0000000400047311 */ /* 0x000e24000020d800 */
[----:B0-----:R-:W-:Y:S01]  /*c930*/  STG.E.64 desc[UR36][R2.64], R4 ;  /* 0x0000000402007986 */ /* 0x001fe2000c101b24 */
[----:B------:R-:W-:Y:S05]  /*c940*/  EXIT ;  /* 0x000000000000794d */ /* 0x000fea0003800000 */
.L_x_1675:
[----:B------:R-:W-:-:S04]  /*c950*/  HADD2.F32 R22, -RZ, R22.H0_H0 ;  /* 0x20000016ff167230 */ /* 0x000fc80000004100 */
[----:B------:R-:W0:Y:S02]  /*c960*/  F2I.FTZ.U32.TRUNC.NTZ R5, R22 ;  /* 0x0000001600057305 */ /* 0x000e24000021f000 */
[----:B0-----:R-:W-:Y:S01]  /*c970*/  STG.E desc[UR36][R2.64], R5 ;  /* 0x0000000502007986 */ /* 0x001fe2000c101924 */
[----:B------:R-:W-:Y:S05]  /*c980*/  EXIT ;  /* 0x000000000000794d */ /* 0x000fea0003800000 */
.L_x_1678:
        /* <DEDUP_REMOVED lines=15> */
.L_x_3355:


//--------------------- .text._ZN2at6native18elementwise_kernelILi128ELi4EZNS0_22gpu_kernel_impl_nocastIZZZNS0_65_GLOBAL__N__eb3311e5_27_ActivationHardtanhKernel_cu_9e10b42f_293424hardtanh_backward_kernelERNS_14TensorIteratorERKN3c106ScalarES9_ENKUlvE_clEvENKUlvE1_clEvEUlNS6_4HalfESC_E_EEvRNS_18TensorIteratorBaseERKT_EUliE_EEviT1_ --------------------------
	.section	.text._ZN2at6native18elementwise_kernelILi128ELi4EZNS0_22gpu_kernel_impl_nocastIZZZNS0_65_GLOBAL__N__eb3311e5_27_ActivationHardtanhKernel_cu_9e10b42f_293424hardtanh_backward_kernelERNS_14TensorIteratorERKN3c106ScalarES9_ENKUlvE_clEvENKUlvE1_clEvEUlNS6_4HalfESC_E_EEvRNS_18TensorIteratorBaseERKT_EUliE_EEviT1_,"ax",@progbits
	.align	128
        .global         _ZN2at6native18elementwise_kernelILi128ELi4EZNS0_22gpu_kernel_impl_nocastIZZZNS0_65_GLOBAL__N__eb3311e5_27_ActivationHardtanhKernel_cu_9e10b42f_293424hardtanh_backward_kernelERNS_14TensorIteratorERKN3c106ScalarES9_ENKUlvE_clEvENKUlvE1_clEvEUlNS6_4HalfESC_E_EEvRNS_18TensorIteratorBaseERKT_EUliE_EEviT1_
        .type           _ZN2at6native18elementwise_kernelILi128ELi4EZNS0_22gpu_kernel_impl_nocastIZZZNS0_65_GLOBAL__N__eb3311e5_27_ActivationHardtanhKernel_cu_9e10b42f_293424hardtanh_backward_kernelERNS_14TensorIteratorERKN3c106ScalarES9_ENKUlvE_clEvENKUlvE1_clEvEUlNS6_4HalfESC_E_EEvRNS_18TensorIteratorBaseERKT_EUliE_EEviT1_,@function
        .size           _ZN2at6native18elementwise_kernelILi128ELi4EZNS0_22gpu_kernel_impl_nocastIZZZNS0_65_GLOBAL__N__eb3311e5_27_ActivationHardtanhKernel_cu_9e10b42f_293424hardtanh_backward_kernelERNS_14TensorIteratorERKN3c106ScalarES9_ENKUlvE_clEvENKUlvE1_clEvEUlNS6_4HalfESC_E_EEvRNS_18TensorIteratorBaseERKT_EUliE_EEviT1_,(.L_x_3356 - _ZN2at6native18elementwise_kernelILi128ELi4EZNS0_22gpu_kernel_impl_nocastIZZZNS0_65_GLOBAL__N__eb3311e5_27_ActivationHardtanhKernel_cu_9e10b42f_293424hardtanh_backward_kernelERNS_14TensorIteratorERKN3c106ScalarES9_ENKUlvE_clEvENKUlvE1_clEvEUlNS6_4HalfESC_E_EEvRNS_18TensorIteratorBaseERKT_EUliE_EEviT1_)
        .other          _ZN2at6native18elementwise_kernelILi128ELi4EZNS0_22gpu_kernel_impl_nocastIZZZNS0_65_GLOBAL__N__eb3311e5_27_ActivationHardtanhKernel_cu_9e10b42f_293424hardtanh_backward_kernelERNS_14TensorIteratorERKN3c106ScalarES9_ENKUlvE_clEvENKUlvE1_clEvEUlNS6_4HalfESC_E_EEvRNS_18TensorIteratorBaseERKT_EUliE_EEviT1_,@"STO_CUDA_ENTRY STV_DEFAULT"
_ZN2at6native18elementwise_kernelILi128ELi4EZNS0_22gpu_kernel_impl_nocastIZZZNS0_65_GLOBAL__N__eb3311e5_27_ActivationHardtanhKernel_cu_9e10b42f_293424hardtanh_backward_kernelERNS_14TensorIteratorERKN3c106ScalarES9_ENKUlvE_clEvENKUlvE1_clEvEUlNS6_4HalfESC_E_EEvRNS_18TensorIteratorBaseERKT_EUliE_EEviT1_:
.text._ZN2at6native18elementwise_kernelILi128ELi4EZNS0_22gpu_kernel_impl_nocastIZZZNS0_65_GLOBAL__N__eb3311e5_27_ActivationHardtanhKernel_cu_9e10b42f_293424hardtanh_backward_kernelERNS_14TensorIteratorERKN3c106ScalarES9_ENKUlvE_clEvENKUlvE1_clEvEUlNS6_4HalfESC_E_EEvRNS_18TensorIteratorBaseERKT_EUliE_EEviT1_:
        /* <DEDUP_REMOVED lines=363> */
.L_x_1681:
        /* <DEDUP_REMOVED lines=9> */
[----:B------:R-:W-:Y:S01]  /*1740*/  IADD3 R3, R3, 0x80, RZ ;  /* 0x0000008003037810 */ /* 0x000fe20007ffe0ff */
[----:B--2---:R-:W-:-:S05]  /*1750*/  HADD2.F32 R0, -RZ, R8.H0_H0 ;  /* 0x20000008ff007230 */ /* 0x004fca0000004100 */
[C---:B------:R-:W-:Y:S02]  /*1760*/  FSETP.GTU.FTZ.AND P0, PT, R0.reuse, UR8, PT ;  /* 0x0000000800007c0b */ /* 0x040fe4000bf1c000 */
[----:B------:R-:W-:Y:S01]  /*1770*/  FSETP.GE.FTZ.AND P1, PT, R0, UR9, PT ;  /* 0x0000000900007c0b */ /* 0x000fe2000bf36000 */
[----:B---3--:R-:W-:Y:S01]  /*1780*/  HADD2.F32 R0, -RZ, R6.H0_H0 ;  /* 0x20000006ff007230 */ /* 0x008fe20000004100 */
[----:B------:R-:W-:Y:S02]  /*1790*/  ULDC.64 UR8, c[0x0][0x478] ;  /* 0x00011e0000087ab9 */ /* 0x000fe40000000a00 */
[----:B------:R-:W-:-:S04]  /*17a0*/  PLOP3.LUT P0, PT, P0, P1, PT, 0x20, 0x0 ;  /* 0x000000000000781c */ /* 0x000fc80000702470 */
[----:B------:R-:W-:Y:S02]  /*17b0*/  FSEL R0, R0, RZ, P0 ;  /* 0x000000ff00007208 */ /* 0x000fe40000000000 */
[----:B------:R-:W-:Y:S02]  /*17c0*/  IADD3 R4, P0, R5, UR8, RZ ;  /* 0x0000000805047c10 */ /* 0x000fe4000ff1e0ff */
[----:B------:R-:W-:Y:S02]  /*17d0*/  F2FP.F16.F32.PACK_AB R0, RZ, R0 ;  /* 0x00000000ff00723e */ /* 0x000fe400000000ff */
[----:B------:R-:W-:-:S05]  /*17e0*/  IADD3.X R5, RZ, UR9, RZ, P0, !PT ;  /* 0x00000009ff057c10 */ /* 0x000fca00087fe4ff */
[----:B------:R0:W-:Y:S04]  /*17f0*/  STG.E.U16 desc[UR4][R4.64], R0 ;  /* 0x0000000004007986 */ /* 0x0001e8000c101504 */
.L_x_1680:
[----:B------:R-:W-:Y:S05]  /*1800*/  BSYNC B0 ;  /* 0x0000000000007941 */ /* 0x000fea0003800000 */
.L_x_1679:
        /* <DEDUP_REMOVED lines=356> */
.L_x_1684:
        /* <DEDUP_REMOVED lines=376> */
.L_x_1685:
        /* <DEDUP_REMOVED lines=21> */
.L_x_1683:
[----:B------:R-:W-:Y:S05]  /*4720*/  BSYNC B0 ;  /* 0x0000000000007941 */ /* 0x000fea0003800000 */
.L_x_1682:
        /* <DEDUP_REMOVED lines=355> */
.L_x_1686:
        /* <DEDUP_REMOVED lines=19> */
[----:B------:R-:W-:Y:S01]  /*5e90*/  STG.E.U16 desc[UR4][R4.64], R0 ;  /* 0x0000000004007986 */ /* 0x000fe2000c101504 */
[----:B------:R-:W-:Y:S05]  /*5ea0*/  EXIT ;  /* 0x000000000000794d */ /* 0x000fea0003800000 */
.L_x_1687:
        /* <DEDUP_REMOVED lines=13> */
.L_x_3356:


//--------------------- .text._ZN2at6native27unrolled_elementwise_kernelIZZZNS0_65_GLOBAL__N__eb3311e5_27_ActivationHardtanhKernel_cu_9e10b42f_293424hardtanh_backward_kernelERNS_14TensorIteratorERKN3c106ScalarES8_ENKUlvE_clEvENKUlvE1_clEvEUlNS5_4HalfESB_E_St5arrayIPcLm3EELi4E23TrivialOffsetCalculatorILi2EjESG_ILi1EjENS0_6memory15LoadWithoutCastENSJ_16StoreWithoutCastEEEviT_T0_T2_T3_T4_T5_ --------------------------
	.section	.text._ZN2at6native27unrolled_elementwise_kernelIZZZNS0_65_GLOBAL__N__eb3311e5_27_ActivationHardtanhKernel_cu_9e10b42f_293424hardtanh_backward_kernelERNS_14TensorIteratorERKN3c106ScalarES8_ENKUlvE_clEvENKUlvE1_clEvEUlNS5_4HalfESB_E_St5arrayIPcLm3EELi4E23TrivialOffsetCalculatorILi2EjESG_ILi1EjENS0_6memory15LoadWithoutCastENSJ_16StoreWithoutCastEEEviT_T0_T2_T3_T4_T5_,"ax",@progbits
	.align	128
        .global         _ZN2at6native27unrolled_elementwise_kernelIZZZNS0_65_GLOBAL__N__eb3311e5_27_ActivationHardtanhKernel_cu_9e10b42f_293424hardtanh_backward_kernelERNS_14TensorIteratorERKN3c106ScalarES8_ENKUlvE_clEvENKUlvE1_clEvEUlNS5_4HalfESB_E_St5arrayIPcLm3EELi4E23TrivialOffsetCalculatorILi2EjESG_ILi1EjENS0_6memory15LoadWithoutCastENSJ_16StoreWithoutCastEEEviT_T0_T2_T3_T4_T5_
        .type           _ZN2at6native27unrolled_elementwise_kernelIZZZNS0_65_GLOBAL__N__eb3311e5_27_ActivationHardtanhKernel_cu_9e10b42f_293424hardtanh_backward_kernelERNS_14TensorIteratorERKN3c106ScalarES8_ENKUlvE_clEvENKUlvE1_clEvEUlNS5_4HalfESB_E_St5arrayIPcLm3EELi4E23TrivialOffsetCalculatorILi2EjESG_ILi1EjENS0_6memory15LoadWithoutCastENSJ_16StoreWithoutCastEEEviT_T0_T2_T3_T4_T5_,@function
        .size           _ZN2at6native27unrolled_elementwise_kernelIZZZNS0_65_GLOBAL__N__eb3311e5_27_ActivationHardtanhKernel_cu_9e10b42f_293424hardtanh_backward_kernelERNS_14TensorIteratorERKN3c106ScalarES8_ENKUlvE_clEvENKUlvE1_clEvEUlNS5_4HalfESB_E_St5arrayIPcLm3EELi4E23TrivialOffsetCalculatorILi2EjESG_ILi1EjENS0_6memory15LoadWithoutCastENSJ_16StoreWithoutCastEEEviT_T0_T2_T3_T4_T5_,(.L_x_3357 - _ZN2at6native27unrolled_elementwise_kernelIZZZNS0_65_GLOBAL__N__eb3311e5_27_ActivationHardtanhKernel_cu_9e10b42f_293424hardtanh_backward_kernelERNS_14TensorIteratorERKN3c106ScalarES8_ENKUlvE_clEvENKUlvE1_clEvEUlNS5_4HalfESB_E_St5arrayIPcLm3EELi4E23TrivialOffsetCalculatorILi2EjESG_ILi1EjENS0_6memory15LoadWithoutCastENSJ_16StoreWithoutCastEEEviT_T0_T2_T3_T4_T5_)
        .other          _ZN2at6native27unrolled_elementwise_kernelIZZZNS0_65_GLOBAL__N__eb3311e5_27_ActivationHardtanhKernel_cu_9e10b42f_293424hardtanh_backward_kernelERNS_14TensorIteratorERKN3c106ScalarES8_ENKUlvE_clEvENKUlvE1_clEvEUlNS5_4HalfESB_E_St5arrayIPcLm3EELi4E23TrivialOffsetCalculatorILi2EjESG_ILi1EjENS0_6memory15LoadWithoutCastENSJ_16StoreWithoutCastEEEviT_T0_T2_T3_T4_T5_,@"STO_CUDA_ENTRY STV_DEFAULT"
_ZN2at6native27unrolled_elementwise_kernelIZZZNS0_65_GLOBAL__N__eb3311e5_27_ActivationHardtanhKernel_cu_9e10b42f_293424hardtanh_backward_kernelERNS_14TensorIteratorERKN3c106ScalarES8_ENKUlvE_clEvENKUlvE1_clEvEUlNS5_4HalfESB_E_St5arrayIPcLm3EELi4E23TrivialOffsetCalculatorILi2EjESG_ILi1EjENS0_6memory15LoadWithoutCastENSJ_16StoreWithoutCastEEEviT_T0_T2_T3_T4_T5_:
.text._ZN2at6native27unrolled_elementwise_kernelIZZZNS0_65_GLOBAL__N__eb3311e5_27_ActivationHardtanhKernel_cu_9e10b42f_293424hardtanh_backward_kernelERNS_14TensorIteratorERKN3c106ScalarES8_ENKUlvE_clEvENKUlvE1_clEvEUlNS5_4HalfESB_E_St5arrayIPcLm3EELi4E23TrivialOffsetCalculatorILi2EjESG_ILi1EjENS0_6memory15LoadWithoutCastENSJ_16StoreWithoutCastEEEviT_T0_T2_T3_T4_T5_:
[----:B------:R-:W-:Y:S01]  /*0000*/  LDC R1, c[0x0][0x28] ;  /* 0x00000a00ff017b82 */ /* 0x000fe20000000800 */
[----:B------:R-:W0:Y:S07]  /*0010*/  S2R R0, SR_CTAID.X ;  /* 0x0000000000007919 */ /* 0x000e2e0000002500 */
[----:B------:R-:W0:Y:S01]  /*0020*/  LDC R3, c[0x0][0x210] ;  /* 0x00008400ff037b82 */ /* 0x000e220000000800 */
[----:B------:R-:W-:Y:S01]  /*0030*/  PRMT R16, RZ, 0x7610, R16 ;  /* 0x00007610ff107816 */ /* 0x000fe20000000010 */
[----:B------:R-:W-:Y:S01]  /*0040*/  ULDC.64 UR4, c[0x0][0x208] ;  /* 0x0000820000047ab9 */ /* 0x000fe20000000a00 */
[----:B------:R-:W1:Y:S01]  /*0050*/  S2R R13, SR_TID.X ;  /* 0x00000000000d7919 */ /* 0x000e620000002100 */
[----:B------:R-:W-:Y:S01]  /*0060*/  PRMT R17, RZ, 0x7610, R17 ;  /* 0x00007610ff117816 */ /* 0x000fe20000000011 */
        /* <DEDUP_REMOVED lines=14> */
[----:B------:R-:W3:Y:S11]  /*0150*/  @!P2 LDG.E.U16 R16, desc[UR4][R20.64] ;  /* 0x000000041410a981 */ /* 0x000ef6000c1e1500 */
[----:B------:R-:W4:Y:S01]  /*0160*/  @!P3 LDC.64 R8, c[0x0][0x238] ;  /* 0x00008e00ff08bb82 */ /* 0x000f220000000a00 */
[----:B--2---:R-:W-:Y:S01]  /*0170*/  @!P0 IMAD.WIDE.U32 R22, R11, 0x2, R22 ;  /* 0x000000020b168825 */ /* 0x004fe200078e0016 */
[----:B------:R-:W-:-:S04]  /*0180*/  PRMT R12, RZ, 0x7610, R12 ;  /* 0x00007610ff0c7816 */ /* 0x000fc8000000000c */
[----:B------:R-:W2:Y:S01]  /*0190*/  @!P0 LDG.E.U16 R17, desc[UR4][R22.64] ;  /* 0x0000000416118981 */ /* 0x000ea2000c1e1500 */
[----:B-1----:R-:W-:Y:S01]  /*01a0*/  @!P2 IMAD.WIDE.U32 R4, R19, 0x2, R4 ;  /* 0x000000021304a825 */ /* 0x002fe200078e0004 */
[----:B------:R-:W1:Y:S01]  /*01b0*/  @!P3 LDC.64 R2, c[0x0][0x230] ;  /* 0x00008c00ff02bb82 */ /* 0x000e620000000a00 */
[----:B------:R-:W-:Y:S02]  /*01c0*/  PRMT R19, RZ, 0x7610, R19 ;  /* 0x00007610ff137816 */ /* 0x000fe40000000013 */
[----:B------:R-:W-:Y:S01]  /*01d0*/  @!P3 IMAD R27, R0, 0x200, R25 ;  /* 0x00000200001bb824 */ /* 0x000fe200078e0219 */
[----:B------:R4:W2:Y:S01]  /*01e0*/  @!P2 LDG.E.U16 R12, desc[UR4][R4.64] ;  /* 0x00000004040ca981 */ /* 0x0008a2000c1e1500 */
[----:B0-----:R-:W-:Y:S01]  /*01f0*/  @!P0 IMAD.WIDE.U32 R6, R11, 0x2, R6 ;  /* 0x000000020b068825 */ /* 0x001fe200078e0006 */
[----:B------:R-:W-:-:S04]  /*0200*/  PRMT R11, RZ, 0x7610, R11 ;  /* 0x00007610ff0b7816 */ /* 0x000fc8000000000b */
[----:B------:R-:W2:Y:S01]  /*0210*/  @!P0 LDG.E.U16 R19, desc[UR4][R6.64] ;  /* 0x0000000406138981 */ /* 0x000ea2000c1e1500 */
[C---:B----4-:R-:W-:Y:S01]  /*0220*/  @!P3 IMAD.WIDE.U32 R8, R27.reuse, 0x2, R8 ;  /* 0x000000021b08b825 */ /* 0x050fe200078e0008 */
[----:B------:R-:W-:Y:S01]  /*0230*/  PRMT R24, RZ, 0x7610, R24 ;  /* 0x00007610ff187816 */ /* 0x000fe20000000018 */
[----:B------:R-:W0:Y:S03]  /*0240*/  @!P2 LDC.64 R4, c[0x0][0x218] ;  /* 0x00008600ff04ab82 */ /* 0x000e260000000a00 */
[----:B------:R4:W2:Y:S01]  /*0250*/  @!P3 LDG.E.U16 R11, desc[UR4][R8.64] ;  /* 0x00000004080bb981 */ /* 0x0008a2000c1e1500 */
[----:B-1----:R-:W-:-:S05]  /*0260*/  @!P3 IMAD.WIDE.U32 R22, R27, 0x2, R2 ;  /* 0x000000021b16b825 */ /* 0x002fca00078e0002 */
[----:B------:R1:W2:Y:S01]  /*0270*/  @!P3 LDG.E.U16 R24, desc[UR4][R22.64] ;  /* 0x000000041618b981 */ /* 0x0002a2000c1e1500 */
[----:B------:R-:W-:-:S05]  /*0280*/  @!P3 VIADD R25, R25, 0x80 ;  /* 0x000000801919b836 */ /* 0x000fca0000000000 */
[----:B------:R-:W-:-:S13]  /*0290*/  ISETP.GE.AND P1, PT, R25, R10, PT ;  /* 0x0000000a1900720c */ /* 0x000fda0003f26270 */
[----:B------:R-:W1:Y:S08]  /*02a0*/  @!P1 LDC.64 R2, c[0x0][0x238] ;  /* 0x00008e00ff029b82 */ /* 0x000e700000000a00 */
[----:B------:R-:W0:Y:S01]  /*02b0*/  @!P1 LDC.64 R20, c[0x0][0x230] ;  /* 0x00008c00ff149b82 */ /* 0x000e220000000a00 */
[----:B------:R-:W-:Y:S02]  /*02c0*/  @!P1 IMAD R27, R0, 0x200, R25 ;  /* 0x00000200001b9824 */ /* 0x000fe400078e0219 */
[----:B----4-:R-:W-:-:S02]  /*02d0*/  IMAD.MOV.U32 R9, RZ, RZ, R13 ;  /* 0x000000ffff097224 */ /* 0x010fc400078e000d */
[----:B-1----:R-:W-:-:S04]  /*02e0*/  @!P1 IMAD.WIDE.U32 R2, R27, 0x2, R2 ;  /* 0x000000021b029825 */ /* 0x002fc800078e0002 */
[----:B0-----:R-:W-:Y:S01]  /*02f0*/  @!P1 IMAD.WIDE.U32 R20, R27, 0x2, R20 ;  /* 0x000000021b149825 */ /* 0x001fe200078e0014 */
[----:B------:R-:W-:-:S04]  /*0300*/  IADD3 R27, R9, 0x80, RZ ;  /* 0x00000080091b7810 */ /* 0x000fc80007ffe0ff */
[----:B------:R-:W-:Y:S01]  /*0310*/  ISETP.GE.AND P3, PT, R27, R10, PT ;  /* 0x0000000a1b00720c */ /* 0x000fe20003f66270 */
[----:B------:R-:W-:-:S05]  /*0320*/  VIADD R23, R9, 0x100 ;  /* 0x0000010009177836 */ /* 0x000fca0000000000 */
[----:B------:R-:W-:-:S07]  /*0330*/  ISETP.GE.AND P4, PT, R23, R10, PT ;  /* 0x0000000a1700720c */ /* 0x000fce0003f86270 */
[----:B------:R-:W0:Y:S01]  /*0340*/  @!P3 LDC.64 R6, c[0x0][0x218] ;  /* 0x00008600ff06bb82 */ /* 0x000e220000000a00 */
[----:B------:R-:W-:Y:S02]  /*0350*/  PRMT R25, RZ, 0x7610, R25 ;  /* 0x00007610ff197816 */ /* 0x000fe40000000019 */
[----:B------:R-:W-:-:S04]  /*0360*/  PRMT R8, RZ, 0x7610, R8 ;  /* 0x00007610ff087816 */ /* 0x000fc80000000008 */
[----:B------:R1:W5:Y:S04]  /*0370*/  @!P1 LDG.E.U16 R25, desc[UR4][R2.64] ;  /* 0x0000000402199981 */ /* 0x000368000c1e1500 */
[----:B------:R4:W5:Y:S01]  /*0380*/  @!P1 LDG.E.U16 R8, desc[UR4][R20.64] ;  /* 0x0000000414089981 */ /* 0x000962000c1e1500 */
[----:B-1----:R-:W1:Y:S01]  /*0390*/  @!P4 LDC.64 R2, c[0x0][0x218] ;  /* 0x00008600ff02cb82 */ /* 0x002e620000000a00 */
[----:B------:R-:W-:Y:S01]  /*03a0*/  @!P2 IMAD R13, R0, 0x200, R13 ;  /* 0x00000200000da824 */ /* 0x000fe200078e020d */
[----:B------:R-:W-:Y:S01]  /*03b0*/  BSSY B0, `(.L_x_1688) ;  /* 0x0000029000007945 */ /* 0x000fe20003800000 */
[----:B---3--:R-:W-:-:S05]  /*03c0*/  @!P2 HADD2.F32 R16, -RZ, R16.H0_H0 ;  /* 0x20000010ff10a230 */ /* 0x008fca0000004100 */
[C---:B------:R-:W-:Y:S02]  /*03d0*/  @!P2 FSETP.GTU.FTZ.AND P0, PT, R16.reuse, R4, PT ;  /* 0x000000041000a20b */ /* 0x040fe40003f1c000 */
[----:B------:R-:W-:Y:S02]  /*03e0*/  @!P2 FSETP.GE.FTZ.AND P5, PT, R16, R5, PT ;  /* 0x000000051000a20b */ /* 0x000fe40003fb6000 */
[----:B------:R-:W3:Y:S02]  /*03f0*/  @!P2 LDC.64 R4, c[0x0][0x228] ;  /* 0x00008a00ff04ab82 */ /* 0x000ee40000000a00 */
[----:B------:R-:W-:Y:S01]  /*0400*/  @!P2 PLOP3.LUT P0, PT, P0, P5, PT, 0x20, 0x0 ;  /* 0x000000000000a81c */ /* 0x000fe2000070a470 */
[----:B--2---:R-:W-:-:S05]  /*0410*/  @!P3 HADD2.F32 R17, -RZ, R17.H0_H0 ;  /* 0x20000011ff11b230 */ /* 0x004fca0000004100 */
[----:B0-----:R-:W-:Y:S01]  /*0420*/  @!P3 FSETP.GE.FTZ.AND P5, PT, R17, R7, PT ;  /* 0x000000071100b20b */ /* 0x001fe20003fb6000 */
[----:B------:R-:W-:Y:S01]  /*0430*/  VIADD R7, R9, 0x180 ;  /* 0x0000018009077836 */ /* 0x000fe20000000000 */
[----:B------:R-:W-:Y:S01]  /*0440*/  @!P3 FSETP.GTU.FTZ.AND P1, PT, R17, R6, PT ;  /* 0x000000061100b20b */ /* 0x000fe20003f3c000 */
[----:B------:R-:W-:-:S03]  /*0450*/  @!P2 HADD2.F32 R12, -RZ, R12.H0_H0 ;  /* 0x2000000cff0ca230 */ /* 0x000fc60000004100 */
[----:B------:R-:W-:Y:S02]  /*0460*/  @!P3 PLOP3.LUT P1, PT, P1, P5, PT, 0x20, 0x0 ;  /* 0x000000000000b81c */ /* 0x000fe40000f2a470 */
[----:B------:R-:W-:Y:S02]  /*0470*/  ISETP.GE.AND P5, PT, R7, R10, PT ;  /* 0x0000000a0700720c */ /* 0x000fe40003fa6270 */
[----:B------:R-:W-:Y:S01]  /*0480*/  @!P2 FSEL R12, R12, RZ, P0 ;  /* 0x000000ff0c0ca208 */ /* 0x000fe20000000000 */
[----:B------:R-:W-:Y:S02]  /*0490*/  @!P3 HADD2.F32 R19, -RZ, R19.H0_H0 ;  /* 0x20000013ff13b230 */ /* 0x000fe40000004100 */
[----:B---3--:R-:W-:Y:S01]  /*04a0*/  @!P2 IMAD.WIDE.U32 R4, R13, 0x2, R4 ;  /* 0x000000020d04a825 */ /* 0x008fe200078e0004 */
[----:B------:R-:W-:-:S03]  /*04b0*/  @!P2 F2FP.F16.F32.PACK_AB R18, RZ, R12 ;  /* 0x0000000cff12a23e */ /* 0x000fc600000000ff */
[----:B------:R-:W-:Y:S01]  /*04c0*/  @!P4 HADD2.F32 R11, -RZ, R11.H0_H0 ;  /* 0x2000000bff0bc230 */ /* 0x000fe20000004100 */
[----:B------:R-:W-:Y:S01]  /*04d0*/  @!P3 FSEL R19, R19, RZ, P1 ;  /* 0x000000ff1313b208 */ /* 0x000fe20000800000 */
[----:B------:R-:W-:Y:S01]  /*04e0*/  @!P2 IMAD.MOV.U32 R9, RZ, RZ, R27 ;  /* 0x000000ffff09a224 */ /* 0x000fe200078e001b */
[----:B------:R4:W-:Y:S01]  /*04f0*/  @!P2 STG.E.U16 desc[UR4][R4.64], R18 ;  /* 0x000000120400a986 */ /* 0x0009e2000c101504 */
[----:B------:R-:W0:Y:S01]  /*0500*/  @!P5 LDC.64 R6, c[0x0][0x218] ;  /* 0x00008600ff06db82 */ /* 0x000e220000000a00 */
[C---:B-1----:R-:W-:Y:S02]  /*0510*/  @!P4 FSETP.GTU.FTZ.AND P0, PT, R11.reuse, R2, PT ;  /* 0x000000020b00c20b */ /* 0x042fe40003f1c000 */
[----:B------:R-:W-:-:S04]  /*0520*/  @!P4 FSETP.GE.FTZ.AND P1, PT, R11, R3, PT ;  /* 0x000000030b00c20b */ /* 0x000fc80003f36000 */
[----:B------:R-:W-:Y:S02]  /*0530*/  @!P4 PLOP3.LUT P0, PT, P0, P1, PT, 0x20, 0x0 ;  /* 0x000000000000c81c */ /* 0x000fe40000702470 */
[----:B------:R-:W-:Y:S01]  /*0540*/  ISETP.GE.AND P1, PT, R9, R10, PT ;  /* 0x0000000a0900720c */ /* 0x000fe20003f26270 */
[----:B------:R-:W-:Y:S01]  /*0550*/  @!P4 HADD2.F32 R24, -RZ, R24.H0_H0 ;  /* 0x20000018ff18c230 */ /* 0x000fe20000004100 */
[----:B------:R-:W-:-:S04]  /*0560*/  @!P3 F2FP.F16.F32.PACK_AB R14, RZ, R19 ;  /* 0x00000013ff0eb23e */ /* 0x000fc800000000ff */
[----:B------:R-:W-:-:S04]  /*0570*/  @!P4 FSEL R24, R24, RZ, P0 ;  /* 0x000000ff1818c208 */ /* 0x000fc80000000000 */
[----:B------:R-:W-:-:S03]  /*0580*/  @!P4 F2FP.F16.F32.PACK_AB R15, RZ, R24 ;  /* 0x00000018ff0fc23e */ /* 0x000fc600000000ff */
[----:B----4-:R-:W-:Y:S05]  /*0590*/  @P1 BRA `(.L_x_1689) ;  /* 0x0000000000281947 */ /* 0x010fea0003800000 */
[----:B------:R-:W1:Y:S01]  /*05a0*/  LDC.64 R4, c[0x0][0x228] ;  /* 0x00008a00ff047b82 */ /* 0x000e620000000a00 */
[----:B------:R-:W-:Y:S01]  /*05b0*/  IMAD R3, R0, 0x200, R9 ;  /* 0x0000020000037824 */ /* 0x000fe200078e0209 */
[----:B------:R-:W-:-:S04]  /*05c0*/  IADD3 R9, R9, 0x80, RZ ;  /* 0x0000008009097810 */ /* 0x000fc80007ffe0ff */
[----:B------:R-:W-:-:S13]  /*05d0*/  ISETP.GE.AND P0, PT, R9, R10, PT ;  /* 0x0000000a0900720c */ /* 0x000fda0003f06270 */
[----:B------:R-:W-:Y:S02]  /*05e0*/  @!P0 IMAD R11, R0, 0x200, R9 ;  /* 0x00000200000b8824 */ /* 0x000fe400078e0209 */
[----:B------:R-:W-:Y:S02]  /*05f0*/  @!P0 VIADD R9, R9, 0x80 ;  /* 0x0000008009098836 */ /* 0x000fe40000000000 */
[----:B-1----:R-:W-:-:S04]  /*0600*/  IMAD.WIDE.U32 R2, R3, 0x2, R4 ;  /* 0x0000000203027825 */ /* 0x002fc800078e0004 */
[----:B------:R-:W-:Y:S01]  /*0610*/  @!P0 IMAD.WIDE.U32 R4, R11, 0x2, R4 ;  /* 0x000000020b048825 */ /* 0x000fe200078e0004 */
[----:B------:R1:W-:Y:S04]  /*0620*/  STG.E.U16 desc[UR4][R2.64], R14 ;  /* 0x0000000e02007986 */ /* 0x0003e8000c101504 */
[----:B------:R1:W-:Y:S02]  /*0630*/  @!P0 STG.E.U16 desc[UR4][R4.64], R15 ;  /* 0x0000000f04008986 */ /* 0x0003e4000c101504 */
.L_x_1689:
[----:B------:R-:W-:Y:S05]  /*0640*/  BSYNC B0 ;  /* 0x0000000000007941 */ /* 0x000fea0003800000 */
.L_x_1688:
[----:B------:R-:W-:Y:S01]  /*0650*/  ISETP.GE.AND P0, PT, R9, R10, PT ;  /* 0x0000000a0900720c */ /* 0x000fe20003f06270 */
[----:B-----5:R-:W-:-:S12]  /*0660*/  @!P5 HADD2.F32 R25, -RZ, R25.H0_H0 ;  /* 0x20000019ff19d230 */ /* 0x020fd80000004100 */
[----:B------:R-:W-:Y:S05]  /*0670*/  @P0 EXIT ;  /* 0x000000000000094d */ /* 0x000fea0003800000 */
[----:B-1----:R-:W1:Y:S01]  /*0680*/  LDC.64 R2, c[0x0][0x228] ;  /* 0x00008a00ff027b82 */ /* 0x002e620000000a00 */
[C---:B0-----:R-:W-:Y:S01]  /*0690*/  @!P5 FSETP.GTU.FTZ.AND P0, PT, R25.reuse, R6, PT ;  /* 0x000000061900d20b */ /* 0x041fe20003f1c000 */
[----:B------:R-:W-:Y:S01]  /*06a0*/  @!P5 HADD2.F32 R8, -RZ, R8.H0_H0 ;  /* 0x20000008ff08d230 */ /* 0x000fe20000004100 */
[----:B------:R-:W-:Y:S01]  /*06b0*/  @!P5 FSETP.GE.FTZ.AND P1, PT, R25, R7, PT ;  /* 0x000000071900d20b */ /* 0x000fe20003f36000 */
[----:B------:R-:W-:-:S03]  /*06c0*/  IMAD R9, R0, 0x200, R9 ;  /* 0x0000020000097824 */ /* 0x000fc600078e0209 */
[----:B------:R-:W-:-:S04]  /*06d0*/  @!P5 PLOP3.LUT P0, PT, P0, P1, PT, 0x20, 0x0 ;  /* 0x000000000000d81c */ /* 0x000fc80000702470 */
[----:B------:R-:W-:-:S04]  /*06e0*/  @!P5 FSEL R8, R8, RZ, P0 ;  /* 0x000000ff0808d208 */ /* 0x000fc80000000000 */
[----:B------:R-:W-:Y:S01]  /*06f0*/  @!P5 F2FP.F16.F32.PACK_AB R4, RZ, R8 ;  /* 0x00000008ff04d23e */ /* 0x000fe200000000ff */
[----:B-1----:R-:W-:-:S05]  /*0700*/  IMAD.WIDE.U32 R2, R9, 0x2, R2 ;  /* 0x0000000209027825 */ /* 0x002fca00078e0002 */
[----:B------:R-:W-:Y:S01]  /*0710*/  STG.E.U16 desc[UR4][R2.64], R4 ;  /* 0x0000000402007986 */ /* 0x000fe2000c101504 */
[----:B------:R-:W-:Y:S05]  /*0720*/  EXIT ;  /* 0x000000000000794d */ /* 0x000fea0003800000 */
.L_x_1690:
        /* <DEDUP_REMOVED lines=13> */
.L_x_3357:


//--------------------- .text._ZN2at6native29vectorized_elementwise_kernelILi2EZZZNS0_65_GLOBAL__N__eb3311e5_27_ActivationHardtanhKernel_cu_9e10b42f_293424hardtanh_backward_kernelERNS_14TensorIteratorERKN3c106ScalarES8_ENKUlvE_clEvENKUlvE1_clEvEUlNS5_4HalfESB_E_St5arrayIPcLm3EEEEviT0_T1_ --------------------------
	.section	.text._ZN2at6native29vectorized_elementwise_kernelILi2EZZZNS0_65_GLOBAL__N__eb3311e5_27_ActivationHardtanhKernel_cu_9e10b42f_293424hardtanh_backward_kernelERNS_14TensorIteratorERKN3c106ScalarES8_ENKUlvE_clEvENKUlvE1_clEvEUlNS5_4HalfESB_E_St5arrayIPcLm3EEEEviT0_T1_,"ax",@progbits
	.align	128
        .global         _ZN2at6native29vectorized_elementwise_kernelILi2EZZZNS0_65_GLOBAL__N__eb3311e5_27_ActivationHardtanhKernel_cu_9e10b42f_293424hardtanh_backward_kernelERNS_14TensorIteratorERKN3c106ScalarES8_ENKUlvE_clEvENKUlvE1_clEvEUlNS5_4HalfESB_E_St5arrayIPcLm3EEEEviT0_T1_
        .type           _ZN2at6native29vectorized_elementwise_kernelILi2EZZZNS0_65_GLOBAL__N__eb3311e5_27_ActivationHardtanhKernel_cu_9e10b42f_293424hardtanh_backward_kernelERNS_14TensorIteratorERKN3c106ScalarES8_ENKUlvE_clEvENKUlvE1_clEvEUlNS5_4HalfESB_E_St5arrayIPcLm3EEEEviT0_T1_,@function
        .size           _ZN2at6native29vectorized_elementwise_kernelILi2EZZZNS0_65_GLOBAL__N__eb3311e5_27_ActivationHardtanhKernel_cu_9e10b42f_293424hardtanh_backward_kernelERNS_14TensorIteratorERKN3c106ScalarES8_ENKUlvE_clEvENKUlvE1_clEvEUlNS5_4HalfESB_E_St5arrayIPcLm3EEEEviT0_T1_,(.L_x_3358 - _ZN2at6native29vectorized_elementwise_kernelILi2EZZZNS0_65_GLOBAL__N__eb3311e5_27_ActivationHardtanhKernel_cu_9e10b42f_293424hardtanh_backward_kernelERNS_14TensorIteratorERKN3c106ScalarES8_ENKUlvE_clEvENKUlvE1_clEvEUlNS5_4HalfESB_E_St5arrayIPcLm3EEEEviT0_T1_)
        .other          _ZN2at6native29vectorized_elementwise_kernelILi2EZZZNS0_65_GLOBAL__N__eb3311e5_27_ActivationHardtanhKernel_cu_9e10b42f_293424hardtanh_backward_kernelERNS_14TensorIteratorERKN3c106ScalarES8_ENKUlvE_clEvENKUlvE1_clEvEUlNS5_4HalfESB_E_St5arrayIPcLm3EEEEviT0_T1_,@"STO_CUDA_ENTRY STV_DEFAULT"
_ZN2at6native29vectorized_elementwise_kernelILi2EZZZNS0_65_GLOBAL__N__eb3311e5_27_ActivationHardtanhKernel_cu_9e10b42f_293424hardtanh_backward_kernelERNS_14TensorIteratorERKN3c106ScalarES8_ENKUlvE_clEvENKUlvE1_clEvEUlNS5_4HalfESB_E_St5arrayIPcLm3EEEEviT0_T1_:
.text._ZN2at6native29vectorized_elementwise_kernelILi2EZZZNS0_65_GLOBAL__N__eb3311e5_27_ActivationHardtanhKernel_cu_9e10b42f_293424hardtanh_backward_kernelERNS_14TensorIteratorERKN3c106ScalarES8_ENKUlvE_clEvENKUlvE1_clEvEUlNS5_4HalfESB_E_St5arrayIPcLm3EEEEviT0_T1_:
        /* <DEDUP_REMOVED lines=17> */
[----:B------:R-:W-:-:S03]  /*0110*/  IMAD.WIDE.U32 R4, R2, 0x4, R4 ;  /* 0x0000000402047825 */ /* 0x000fc600078e0004 */
[----:B------:R-:W4:Y:S04]  /*0120*/  LDG.E R14, desc[UR4][R10.64+0x400] ;  /* 0x000400040a0e7981 */ /* 0x000f28000c1e1900 */
[----:B------:R-:W5:Y:S04]  /*0130*/  LDG.E R12, desc[UR4][R4.64] ;  /* 0x00000004040c7981 */ /* 0x000f68000c1e1900 */
[----:B------:R-:W4:Y:S04]  /*0140*/  LDG.E R15, desc[UR4][R10.64+0x600] ;  /* 0x000600040a0f7981 */ /* 0x000f28000c1e1900 */
[----:B------:R-:W4:Y:S04]  /*0150*/  LDG.E R8, desc[UR4][R4.64+0x200] ;  /* 0x0002000404087981 */ /* 0x000f28000c1e1900 */
[----:B------:R-:W4:Y:S04]  /*0160*/  LDG.E R6, desc[UR4][R4.64+0x400] ;  /* 0x0004000404067981 */ /* 0x000f28000c1e1900 */
[----:B------:R0:W4:Y:S02]  /*0170*/  LDG.E R7, desc[UR4][R4.64+0x600] ;  /* 0x0006000404077981 */ /* 0x000124000c1e1900 */
[----:B0-----:R-:W0:Y:S02]  /*0180*/  LDC.64 R4, c[0x0][0x228] ;  /* 0x00008a00ff047b82 */ /* 0x001e240000000a00 */
[----:B0-----:R-:W-:-:S04]  /*0190*/  IMAD.WIDE.U32 R4, R0, 0x2, R4 ;  /* 0x0000000200047825 */ /* 0x001fc800078e0004 */
[----:B------:R-:W-:-:S04]  /*01a0*/  IMAD.WIDE R4, R2, 0x4, R4 ;  /* 0x0000000402047825 */ /* 0x000fc800078e0204 */
[--C-:B--2---:R-:W-:Y:S02]  /*01b0*/  HADD2.F32 R3, -RZ, R9.reuse.H0_H0 ;  /* 0x20000009ff037230 */ /* 0x104fe40000004100 */
[----:B------:R-:W-:-:S03]  /*01c0*/  HADD2.F32 R9, -RZ, R9.H1_H1 ;  /* 0x30000009ff097230 */ /* 0x000fc60000004100 */
[----:B------:R-:W-:Y:S02]  /*01d0*/  FSETP.GTU.FTZ.AND P0, PT, R3, UR6, PT ;  /* 0x0000000603007c0b */ /* 0x000fe4000bf1c000 */
[C---:B------:R-:W-:Y:S02]  /*01e0*/  FSETP.GTU.FTZ.AND P1, PT, R9.reuse, UR6, PT ;  /* 0x0000000609007c0b */ /* 0x040fe4000bf3c000 */
[----:B------:R-:W-:Y:S02]  /*01f0*/  FSETP.GE.FTZ.AND P3, PT, R9, UR7, PT ;  /* 0x0000000709007c0b */ /* 0x000fe4000bf76000 */
[----:B------:R-:W-:Y:S01]  /*0200*/  FSETP.GE.FTZ.AND P2, PT, R3, UR7, PT ;  /* 0x0000000703007c0b */ /* 0x000fe2000bf56000 */
[--C-:B-----5:R-:W-:Y:S01]  /*0210*/  HADD2.F32 R9, -RZ, R12.reuse.H1_H1 ;  /* 0x3000000cff097230 */ /* 0x120fe20000004100 */
[----:B------:R-:W-:Y:S01]  /*0220*/  PLOP3.LUT P1, PT, P1, P3, PT, 0x20, 0x0 ;  /* 0x000000000000781c */ /* 0x000fe20000f26470 */
[----:B------:R-:W-:Y:S01]  /*0230*/  HADD2.F32 R3, -RZ, R12.H0_H0 ;  /* 0x2000000cff037230 */ /* 0x000fe20000004100 */
[----:B------:R-:W-:Y:S01]  /*0240*/  PLOP3.LUT P0, PT, P0, P2, PT, 0x20, 0x0 ;  /* 0x000000000000781c */ /* 0x000fe20000704470 */
[--C-:B---3--:R-:W-:Y:S01]  /*0250*/  HADD2.F32 R11, -RZ, R13.reuse.H0_H0 ;  /* 0x2000000dff0b7230 */ /* 0x108fe20000004100 */
[----:B------:R-:W-:Y:S01]  /*0260*/  FSEL R10, R9, RZ, P1 ;  /* 0x000000ff090a7208 */ /* 0x000fe20000800000 */
[----:B------:R-:W-:Y:S01]  /*0270*/  HADD2.F32 R9, -RZ, R13.H1_H1 ;  /* 0x3000000dff097230 */ /* 0x000fe20000004100 */
[----:B------:R-:W-:Y:S01]  /*0280*/  FSEL R3, R3, RZ, P0 ;  /* 0x000000ff03037208 */ /* 0x000fe20000000000 */
[----:B----4-:R-:W-:Y:S01]  /*0290*/  HADD2.F32 R12, -RZ, R14.H0_H0 ;  /* 0x2000000eff0c7230 */ /* 0x010fe20000004100 */
[----:B------:R-:W-:-:S02]  /*02a0*/  FSETP.GTU.FTZ.AND P1, PT, R11, UR6, PT ;  /* 0x000000060b007c0b */ /* 0x000fc4000bf3c000 */
[----:B------:R-:W-:Y:S01]  /*02b0*/  F2FP.F16.F32.PACK_AB R3, R10, R3 ;  /* 0x000000030a03723e */ /* 0x000fe200000000ff */
[----:B------:R-:W-:Y:S01]  /*02c0*/  HADD2.F32 R10, -RZ, R14.H1_H1 ;  /* 0x3000000eff0a7230 */ /* 0x000fe20000004100 */
[----:B------:R-:W-:Y:S01]  /*02d0*/  FSETP.GE.FTZ.AND P2, PT, R11, UR7, PT ;  /* 0x000000070b007c0b */ /* 0x000fe2000bf56000 */
[--C-:B------:R-:W-:Y:S01]  /*02e0*/  HADD2.F32 R11, -RZ, R15.reuse.H0_H0 ;  /* 0x2000000fff0b7230 */ /* 0x100fe20000004100 */
[C---:B------:R-:W-:Y:S02]  /*02f0*/  FSETP.GTU.FTZ.AND P3, PT, R9.reuse, UR6, PT ;  /* 0x0000000609007c0b */ /* 0x040fe4000bf7c000 */
[----:B------:R-:W-:Y:S02]  /*0300*/  FSETP.GE.FTZ.AND P4, PT, R9, UR7, PT ;  /* 0x0000000709007c0b */ /* 0x000fe4000bf96000 */
[C---:B------:R-:W-:Y:S02]  /*0310*/  FSETP.GTU.FTZ.AND P6, PT, R12.reuse, UR6, PT ;  /* 0x000000060c007c0b */ /* 0x040fe4000bfdc000 */
[----:B------:R-:W-:Y:S01]  /*0320*/  FSETP.GE.FTZ.AND P5, PT, R12, UR7, PT ;  /* 0x000000070c007c0b */ /* 0x000fe2000bfb6000 */
[----:B------:R-:W-:Y:S01]  /*0330*/  HADD2.F32 R9, -RZ, R15.H1_H1 ;  /* 0x3000000fff097230 */ /* 0x000fe20000004100 */
[----:B------:R-:W-:-:S02]  /*0340*/  PLOP3.LUT P1, PT, P1, P2, PT, 0x20, 0x0 ;  /* 0x000000000000781c */ /* 0x000fc40000f24470 */
[----:B------:R-:W-:Y:S02]  /*0350*/  PLOP3.LUT P3, PT, P3, P4, PT, 0x20, 0x0 ;  /* 0x000000000000781c */ /* 0x000fe40001f68470 */
[----:B------:R-:W-:Y:S02]  /*0360*/  PLOP3.LUT P6, PT, P6, P5, PT, 0x20, 0x0 ;  /* 0x000000000000781c */ /* 0x000fe400037ca470 */
[C---:B------:R-:W-:Y:S02]  /*0370*/  FSETP.GTU.FTZ.AND P0, PT, R10.reuse, UR6, PT ;  /* 0x000000060a007c0b */ /* 0x040fe4000bf1c000 */
[----:B------:R-:W-:Y:S02]  /*0380*/  FSETP.GE.FTZ.AND P2, PT, R10, UR7, PT ;  /* 0x000000070a007c0b */ /* 0x000fe4000bf56000 */
[C---:B------:R-:W-:Y:S02]  /*0390*/  FSETP.GTU.FTZ.AND P4, PT, R11.reuse, UR6, PT ;  /* 0x000000060b007c0b */ /* 0x040fe4000bf9c000 */
[----:B------:R-:W-:-:S02]  /*03a0*/  FSETP.GE.FTZ.AND P5, PT, R11, UR7, PT ;  /* 0x000000070b007c0b */ /* 0x000fc4000bfb6000 */
[----:B------:R-:W-:Y:S02]  /*03b0*/  PLOP3.LUT P0, PT, P0, P2, PT, 0x20, 0x0 ;  /* 0x000000000000781c */ /* 0x000fe40000704470 */
[----:B------:R-:W-:Y:S02]  /*03c0*/  PLOP3.LUT P4, PT, P4, P5, PT, 0x20, 0x0 ;  /* 0x000000000000781c */ /* 0x000fe4000278a470 */
[C---:B------:R-:W-:Y:S02]  /*03d0*/  FSETP.GTU.FTZ.AND P2, PT, R9.reuse, UR6, PT ;  /* 0x0000000609007c0b */ /* 0x040fe4000bf5c000 */
[----:B------:R-:W-:Y:S01]  /*03e0*/  FSETP.GE.FTZ.AND P5, PT, R9, UR7, PT ;  /* 0x0000000709007c0b */ /* 0x000fe2000bfb6000 */
[----:B------:R-:W-:Y:S02]  /*03f0*/  HADD2.F32 R0, -RZ, R8.H0_H0 ;  /* 0x20000008ff007230 */ /* 0x000fe40000004100 */
[----:B------:R-:W-:Y:S01]  /*0400*/  HADD2.F32 R9, -RZ, R6.H0_H0 ;  /* 0x20000006ff097230 */ /* 0x000fe20000004100 */
[----:B------:R-:W-:Y:S01]  /*0410*/  PLOP3.LUT P2, PT, P2, P5, PT, 0x20, 0x0 ;  /* 0x000000000000781c */ /* 0x000fe2000174a470 */
[----:B------:R-:W-:-:S02]  /*0420*/  HADD2.F32 R8, -RZ, R8.H1_H1 ;  /* 0x30000008ff087230 */ /* 0x000fc40000004100 */
[----:B------:R-:W-:Y:S02]  /*0430*/  HADD2.F32 R6, -RZ, R6.H1_H1 ;  /* 0x30000006ff067230 */ /* 0x000fe40000004100 */
[--C-:B------:R-:W-:Y:S02]  /*0440*/  HADD2.F32 R10, -RZ, R7.reuse.H0_H0 ;  /* 0x20000007ff0a7230 */ /* 0x100fe40000004100 */
[----:B------:R-:W-:Y:S01]  /*0450*/  HADD2.F32 R11, -RZ, R7.H1_H1 ;  /* 0x30000007ff0b7230 */ /* 0x000fe20000004100 */
[----:B------:R-:W-:Y:S02]  /*0460*/  FSEL R0, R0, RZ, P1 ;  /* 0x000000ff00007208 */ /* 0x000fe40000800000 */
[----:B------:R-:W-:Y:S02]  /*0470*/  FSEL R7, R8, RZ, P3 ;  /* 0x000000ff08077208 */ /* 0x000fe40001800000 */
[----:B------:R-:W-:Y:S02]  /*0480*/  FSEL R9, R9, RZ, P6 ;  /* 0x000000ff09097208 */ /* 0x000fe40003000000 */
[----:B------:R-:W-:-:S02]  /*0490*/  FSEL R6, R6, RZ, P0 ;  /* 0x000000ff06067208 */ /* 0x000fc40000000000 */
[----:B------:R-:W-:Y:S02]  /*04a0*/  FSEL R10, R10, RZ, P4 ;  /* 0x000000ff0a0a7208 */ /* 0x000fe40002000000 */
[----:B------:R-:W-:Y:S02]  /*04b0*/  FSEL R11, R11, RZ, P2 ;  /* 0x000000ff0b0b7208 */ /* 0x000fe40001000000 */
[----:B------:R-:W-:Y:S02]  /*04c0*/  F2FP.F16.F32.PACK_AB R7, R7, R0 ;  /* 0x000000000707723e */ /* 0x000fe400000000ff */
[----:B------:R-:W-:Y:S02]  /*04d0*/  F2FP.F16.F32.PACK_AB R9, R6, R9 ;  /* 0x000000090609723e */ /* 0x000fe400000000ff */
[----:B------:R-:W-:Y:S01]  /*04e0*/  F2FP.F16.F32.PACK_AB R11, R11, R10 ;  /* 0x0000000a0b0b723e */ /* 0x000fe200000000ff */
[----:B------:R-:W-:Y:S04]  /*04f0*/  STG.E desc[UR4][R4.64], R3 ;  /* 0x0000000304007986 */ /* 0x000fe8000c101904 */
[----:B------:R-:W-:Y:S04]  /*0500*/  STG.E desc[UR4][R4.64+0x200], R7 ;  /* 0x0002000704007986 */ /* 0x000fe8000c101904 */
[----:B------:R-:W-:Y:S04]  /*0510*/  STG.E desc[UR4][R4.64+0x400], R9 ;  /* 0x0004000904007986 */ /* 0x000fe8000c101904 */
[----:B------:R-:W-:Y:S01]  /*0520*/  STG.E desc[UR4][R4.64+0x600], R11 ;  /* 0x0006000b04007986 */ /* 0x000fe2000c101904 */
[----:B------:R-:W-:Y:S05]  /*0530*/  EXIT ;  /* 0x000000000000794d */ /* 0x000fea0003800000 */
.L_x_1691:
        /* <DEDUP_REMOVED lines=14> */
[----:B------:R3:W5:Y:S01]  /*0620*/  @!P0 LDG.E.U16 R12, desc[UR4][R22.64] ;  /* 0x00000004160c8981 */ /* 0x000762000c1e1500 */
[----:B------:R-:W-:-:S05]  /*0630*/  @!P0 VIADD R19, R19, 0x80 ;  /* 0x0000008013138836 */ /* 0x000fca0000000000 */
[----:B------:R-:W-:-:S13]  /*0640*/  ISETP.GE.AND P1, PT, R19, R2, PT ;  /* 0x000000021300720c */ /* 0x000fda0003f26270 */
[----:B------:R-:W1:Y:S01]  /*0650*/  @!P1 LDC.64 R28, c[0x0][0x238] ;  /* 0x00008e00ff1c9b82 */ /* 0x000e620000000a00 */
[----:B------:R-:W-:Y:S02]  /*0660*/  @!P1 IMAD.IADD R17, R0, 0x1, R19 ;  /* 0x0000000100119824 */ /* 0x000fe400078e0213 */
[----:B0-----:R-:W-:Y:S01]  /*0670*/  VIADD R7, R13, 0x80 ;  /* 0x000000800d077836 */ /* 0x001fe20000000000 */
[----:B---3--:R-:W-:Y:S01]  /*0680*/  PRMT R23, RZ, 0x7610, R23 ;  /* 0x00007610ff177816 */ /* 0x008fe20000000017 */
[----:B--2---:R-:W-:-:S03]  /*0690*/  @!P2 IMAD.WIDE.U32 R30, R27, 0x2, R30 ;  /* 0x000000021b1ea825 */ /* 0x004fc600078e001e */
[----:B------:R-:W0:Y:S01]  /*06a0*/  @!P1 LDC.64 R32, c[0x0][0x230] ;  /* 0x00008c00ff209b82 */ /* 0x000e220000000a00 */
[----:B-1----:R-:W-:-:S05]  /*06b0*/  @!P1 IMAD.WIDE.U32 R28, R17, 0x2, R28 ;  /* 0x00000002111c9825 */ /* 0x002fca00078e001c */
[----:B------:R1:W2:Y:S01]  /*06c0*/  @!P1 LDG.E.U16 R20, desc[UR4][R28.64] ;  /* 0x000000041c149981 */ /* 0x0002a2000c1e1500 */
[----:B------:R-:W-:Y:S01]  /*06d0*/  @!P1 VIADD R19, R19, 0x80 ;  /* 0x0000008013139836 */ /* 0x000fe20000000000 */
[----:B------:R-:W-:-:S04]  /*06e0*/  ISETP.GE.AND P5, PT, R7, R2, PT ;  /* 0x000000020700720c */ /* 0x000fc80003fa6270 */
[----:B------:R-:W-:Y:S01]  /*06f0*/  ISETP.GE.AND P3, PT, R19, R2, PT ;  /* 0x000000021300720c */ /* 0x000fe20003f66270 */
[----:B-1----:R-:W-:Y:S01]  /*0700*/  @!P2 IMAD.WIDE.U32 R28, R27, 0x2, R14 ;  /* 0x000000021b1ca825 */ /* 0x002fe200078e000e */
[----:B------:R-:W-:-:S04]  /*0710*/  PRMT R27, RZ, 0x7610, R27 ;  /* 0x00007610ff1b7816 */ /* 0x000fc8000000001b */
[----:B------:R1:W3:Y:S01]  /*0720*/  @!P2 LDG.E.U16 R23, desc[UR4][R28.64] ;  /* 0x000000041c17a981 */ /* 0x0002e2000c1e1500 */
[----:B----4-:R-:W-:Y:S02]  /*0730*/  @!P0 IMAD.WIDE.U32 R24, R21, 0x2, R24 ;  /* 0x0000000215188825 */ /* 0x010fe400078e0018 */
[----:B------:R-:W4:Y:S01]  /*0740*/  @!P5 LDC.64 R14, c[0x0][0x218] ;  /* 0x00008600ff0edb82 */ /* 0x000f220000000a00 */
[----:B------:R0:W3:Y:S03]  /*0750*/  @!P2 LDG.E.U16 R27, desc[UR4][R30.64] ;  /* 0x000000041e1ba981 */ /* 0x0000e6000c1e1500 */
[----:B------:R-:W-:Y:S02]  /*0760*/  @!P3 IMAD.IADD R34, R0, 0x1, R19 ;  /* 0x000000010022b824 */ /* 0x000fe400078e0213 */
[----:B------:R-:W-:Y:S01]  /*0770*/  @!P3 VIADD R19, R19, 0x80 ;  /* 0x000000801313b836 */ /* 0x000fe20000000000 */
[----:B-1----:R-:W-:Y:S01]  /*0780*/  PRMT R28, RZ, 0x7610, R28 ;  /* 0x00007610ff1c7816 */ /* 0x002fe2000000001c */
[----:B------:R-:W1:Y:S05]  /*0790*/  @!P3 LDC.64 R36, c[0x0][0x230] ;  /* 0x00008c00ff24bb82 */ /* 0x000e6a0000000a00 */
[----:B------:R0:W3:Y:S03]  /*07a0*/  @!P0 LDG.E.U16 R28, desc[UR4][R24.64] ;  /* 0x00000004181c8981 */ /* 0x0000e6000c1e1500 */
[----:B0-----:R-:W0:Y:S01]  /*07b0*/  @!P3 LDC.64 R30, c[0x0][0x238] ;  /* 0x00008e00ff1ebb82 */ /* 0x001e220000000a00 */
[----:B------:R-:W-:Y:S01]  /*07c0*/  ISETP.GE.AND P4, PT, R19, R2, PT ;  /* 0x000000021300720c */ /* 0x000fe20003f86270 */
[----:B------:R-:W-:Y:S01]  /*07d0*/  @!P1 IMAD.WIDE.U32 R32, R17, 0x2, R32 ;  /* 0x0000000211209825 */ /* 0x000fe200078e0020 */
[----:B------:R-:W-:-:S02]  /*07e0*/  PRMT R16, RZ, 0x7610, R16 ;  /* 0x00007610ff107816 */ /* 0x000fc40000000010 */
[----:B------:R-:W-:-:S04]  /*07f0*/  PRMT R17, RZ, 0x7610, R17 ;  /* 0x00007610ff117816 */ /* 0x000fc80000000011 */
[----:B------:R1:W3:Y:S01]  /*0800*/  @!P1 LDG.E.U16 R16, desc[UR4][R32.64] ;  /* 0x0000000420109981 */ /* 0x0002e2000c1e1500 */
[----:B------:R-:W-:-:S04]  /*0810*/  PRMT R22, RZ, 0x7610, R22 ;  /* 0x00007610ff167816 */ /* 0x000fc80000000016 */
[----:B------:R-:W4:Y:S01]  /*0820*/  @!P4 LDC.64 R24, c[0x0][0x230] ;  /* 0x00008c00ff18cb82 */ /* 0x000f220000000a00 */
[----:B-1----:R-:W-:-:S05]  /*0830*/  @!P3 IMAD.WIDE.U32 R36, R34, 0x2, R36 ;  /* 0x000000022224b825 */ /* 0x002fca00078e0024 */
[----:B------:R1:W3:Y:S02]  /*0840*/  @!P3 LDG.E.U16 R22, desc[UR4][R36.64] ;  /* 0x000000042416b981 */ /* 0x0002e4000c1e1500 */
[----:B------:R-:W1:Y:S01]  /*0850*/  @!P4 LDC.64 R32, c[0x0][0x238] ;  /* 0x00008e00ff20cb82 */ /* 0x000e620000000a00 */
[----:B0-----:R-:W-:-:S05]  /*0860*/  @!P3 IMAD.WIDE.U32 R34, R34, 0x2, R30 ;  /* 0x000000022222b825 */ /* 0x001fca00078e001e */
[----:B------:R-:W3:Y:S01]  /*0870*/  @!P3 LDG.E.U16 R17, desc[UR4][R34.64] ;  /* 0x000000042211b981 */ /* 0x000ee2000c1e1500 */
[----:B------:R-:W-:Y:S02]  /*0880*/  PRMT R18, RZ, 0x7610, R18 ;  /* 0x00007610ff127816 */ /* 0x000fe40000000012 */
[----:B------:R-:W-:Y:S01]  /*0890*/  PRMT R26, RZ, 0x7610, R26 ;  /* 0x00007610ff1a7816 */ /* 0x000fe2000000001a */
[----:B------:R-:W-:Y:S02]  /*08a0*/  VIADD R21, R13, 0x100 ;  /* 0x000001000d157836 */ /* 0x000fe40000000000 */
[----:B-----5:R-:W-:-:S05]  /*08b0*/  @!P5 HADD2.F32 R12, -RZ, R12.H0_H0 ;  /* 0x2000000cff0cd230 */ /* 0x020fca0000004100 */
[----:B----4-:R-:W-:Y:S01]  /*08c0*/  @!P5 FSETP.GE.FTZ.AND P1, PT, R12, R15, PT ;  /* 0x0000000f0c00d20b */ /* 0x010fe20003f36000 */
[----:B------:R-:W-:Y:S02]  /*08d0*/  @!P4 IMAD.IADD R15, R0, 0x1, R19 ;  /* 0x00000001000fc824 */ /* 0x000fe400078e0213 */
[----:B------:R-:W-:-:S05]  /*08e0*/  @!P4 VIADD R19, R19, 0x80 ;  /* 0x000000801313c836 */ /* 0x000fca0000000000 */
[----:B------:R-:W-:-:S13]  /*08f0*/  ISETP.GE.AND P6, PT, R19, R2, PT ;  /* 0x000000021300720c */ /* 0x000fda0003fc6270 */
[----:B-1----:R-:W0:Y:S08]  /*0900*/  @!P6 LDC.64 R36, c[0x0][0x238] ;  /* 0x00008e00ff24eb82 */ /* 0x002e300000000a00 */
[----:B------:R-:W1:Y:S01]  /*0910*/  @!P6 LDC.64 R30, c[0x0][0x230] ;  /* 0x00008c00ff1eeb82 */ /* 0x000e620000000a00 */
[----:B------:R-:W-:-:S04]  /*0920*/  @!P4 IMAD.WIDE.U32 R24, R15, 0x2, R24 ;  /* 0x000000020f18c825 */ /* 0x000fc800078e0018 */
[----:B------:R-:W-:Y:S01]  /*0930*/  @!P4 IMAD.WIDE.U32 R32, R15, 0x2, R32 ;  /* 0x000000020f20c825 */ /* 0x000fe200078e0020 */
[----:B------:R4:W5:Y:S03]  /*0940*/  @!P4 LDG.E.U16 R18, desc[UR4][R24.64] ;  /* 0x000000041812c981 */ /* 0x000966000c1e1500 */
[----:B------:R-:W-:Y:S01]  /*0950*/  @!P6 IMAD.IADD R15, R0, 0x1, R19 ;  /* 0x00000001000fe824 */ /* 0x000fe200078e0213 */
[----:B------:R1:W5:Y:S01]  /*0960*/  @!P4 LDG.E.U16 R26, desc[UR4][R32.64] ;  /* 0x00000004201ac981 */ /* 0x000362000c1e1500 */
[----:B------:R-:W-:-:S05]  /*0970*/  @!P6 VIADD R19, R19, 0x80 ;  /* 0x000000801313e836 */ /* 0x000fca0000000000 */
[-C--:B------:R-:W-:Y:S01]  /*0980*/  ISETP.GE.AND P3, PT, R19, R2.reuse, PT ;  /* 0x000000021300720c */ /* 0x080fe20003f66270 */
[----:B0-----:R-:W-:Y:S01]  /*0990*/  @!P6 IMAD.WIDE.U32 R36, R15, 0x2, R36 ;  /* 0x000000020f24e825 */ /* 0x001fe200078e0024 */
[----:B----4-:R-:W-:Y:S02]  /*09a0*/  PRMT R25, RZ, 0x7610, R25 ;  /* 0x00007610ff197816 */ /* 0x010fe40000000019 */
[----:B------:R-:W-:Y:S02]  /*09b0*/  ISETP.GE.AND P4, PT, R21, R2, PT ;  /* 0x000000021500720c */ /* 0x000fe40003f86270 */
[----:B------:R-:W-:Y:S01]  /*09c0*/  PRMT R21, RZ, 0x7610, R21 ;  /* 0x00007610ff157816 */ /* 0x000fe20000000015 */
[----:B-1----:R-:W-:Y:S01]  /*09d0*/  @!P6 IMAD.WIDE.U32 R30, R15, 0x2, R30 ;  /* 0x000000020f1ee825 */ /* 0x002fe200078e001e */
[----:B------:R-:W4:Y:S04]  /*09e0*/  @!P6 LDG.E.U16 R25, desc[UR4][R36.64] ;  /* 0x000000042419e981 */ /* 0x000f28000c1e1500 */
[----:B------:R0:W4:Y:S01]  /*09f0*/  @!P6 LDG.E.U16 R21, desc[UR4][R30.64] ;  /* 0x000000041e15e981 */ /* 0x000122000c1e1500 */
[----:B------:R-:W1:Y:S01]  /*0a00*/  @!P3 LDC.64 R34, c[0x0][0x230] ;  /* 0x00008c00ff22bb82 */ /* 0x000e620000000a00 */
[----:B------:R-:W-:-:S07]  /*0a10*/  @!P3 IMAD.IADD R32, R0, 0x1, R19 ;  /* 0x000000010020b824 */ /* 0x000fce00078e0213 */
[----:B0-----:R-:W0:Y:S01]  /*0a20*/  @!P3 LDC.64 R30, c[0x0][0x238] ;  /* 0x00008e00ff1ebb82 */ /* 0x001e220000000a00 */
[----:B------:R-:W-:-:S05]  /*0a30*/  @!P3 VIADD R19, R19, 0x80 ;  /* 0x000000801313b836 */ /* 0x000fca0000000000 */
[----:B------:R-:W-:Y:S02]  /*0a40*/  ISETP.GE.AND P6, PT, R19, R2, PT ;  /* 0x000000021300720c */ /* 0x000fe40003fc6270 */
[----:B------:R-:W-:Y:S02]  /*0a50*/  @!P5 FSETP.GTU.FTZ.AND P0, PT, R12, R14, PT ;  /* 0x0000000e0c00d20b */ /* 0x000fe40003f1c000 */
[----:B------:R-:W3:Y:S01]  /*0a60*/  @!P4 LDC.64 R14, c[0x0][0x218] ;  /* 0x00008600ff0ecb82 */ /* 0x000ee20000000a00 */
[----:B-1----:R-:W-:Y:S01]  /*0a70*/  @!P3 IMAD.WIDE.U32 R34, R32, 0x2, R34 ;  /* 0x000000022022b825 */ /* 0x002fe200078e0022 */
[----:B------:R-:W-:-:S03]  /*0a80*/  PRMT R24, RZ, 0x7610, R24 ;  /* 0x00007610ff187816 */ /* 0x000fc60000000018 */
[----:B0-----:R-:W-:-:S04]  /*0a90*/  @!P3 IMAD.WIDE.U32 R32, R32, 0x2, R30 ;  /* 0x000000022020b825 */ /* 0x001fc800078e001e */
[----:B------:R-:W0:Y:S01]  /*0aa0*/  @!P6 LDC.64 R30, c[0x0][0x230] ;  /* 0x00008c00ff1eeb82 */ /* 0x000e220000000a00 */
[----:B------:R-:W4:Y:S01]  /*0ab0*/  @!P3 LDG.E.U16 R24, desc[UR4][R32.64] ;  /* 0x000000042018b981 */ /* 0x000f22000c1e1500 */
[----:B--2---:R-:W-:Y:S01]  /*0ac0*/  @!P4 HADD2.F32 R20, -RZ, R20.H0_H0 ;  /* 0x20000014ff14c230 */ /* 0x004fe20000004100 */
[----:B------:R-:W-:-:S04]  /*0ad0*/  @!P5 PLOP3.LUT P0, PT, P0, P1, PT, 0x20, 0x0 ;  /* 0x000000000000d81c */ /* 0x000fc80000702470 */
[----:B---3--:R-:W-:Y:S01]  /*0ae0*/  @!P4 FSETP.GTU.FTZ.AND P1, PT, R20, R14, PT ;  /* 0x0000000e1400c20b */ /* 0x008fe20003f3c000 */
[----:B------:R-:W-:-:S04]  /*0af0*/  @!P6 IMAD.IADD R14, R0, 0x1, R19 ;  /* 0x00000001000ee824 */ /* 0x000fc800078e0213 */
[----:B0-----:R-:W-:Y:S02]  /*0b00*/  @!P6 IMAD.WIDE.U32 R36, R14, 0x2, R30 ;  /* 0x000000020e24e825 */ /* 0x001fe400078e001e */
[----:B------:R-:W0:Y:S01]  /*0b10*/  @!P6 LDC.64 R30, c[0x0][0x238] ;  /* 0x00008e00ff1eeb82 */ /* 0x000e220000000a00 */
[----:B------:R-:W-:-:S06]  /*0b20*/  PRMT R12, RZ, 0x7610, R12 ;  /* 0x00007610ff0c7816 */ /* 0x000fcc000000000c */
[----:B------:R-:W2:Y:S01]  /*0b30*/  @!P3 LDG.E.U16 R12, desc[UR4][R34.64] ;  /* 0x00000004220cb981 */ /* 0x000ea2000c1e1500 */
[----:B------:R-:W-:Y:S02]  /*0b40*/  @!P4 FSETP.GE.FTZ.AND P3, PT, R20, R15, PT ;  /* 0x0000000f1400c20b */ /* 0x000fe40003f76000 */
[----:B------:R-:W-:Y:S01]  /*0b50*/  PRMT R20, RZ, 0x7610, R20 ;  /* 0x00007610ff147816 */ /* 0x000fe20000000014 */
[----:B0-----:R-:W-:-:S05]  /*0b60*/  @!P6 IMAD.WIDE.U32 R30, R14, 0x2, R30 ;  /* 0x000000020e1ee825 */ /* 0x001fca00078e001e */
[----:B------:R-:W3:Y:S01]  /*0b70*/  @!P6 LDG.E.U16 R20, desc[UR4][R30.64] ;  /* 0x000000041e14e981 */ /* 0x000ee2000c1e1500 */
[----:B------:R-:W-:-:S06]  /*0b80*/  PRMT R19, RZ, 0x7610, R19 ;  /* 0x00007610ff137816 */ /* 0x000fcc0000000013 */
[----:B------:R-:W2:Y:S01]  /*0b90*/  @!P6 LDG.E.U16 R19, desc[UR4][R36.64] ;  /* 0x000000042413e981 */ /* 0x000ea2000c1e1500 */
[----:B------:R-:W-:-:S05]  /*0ba0*/  VIADD R15, R13, 0x180 ;  /* 0x000001800d0f7836 */ /* 0x000fca0000000000 */
[----:B------:R-:W-:Y:S02]  /*0bb0*/  ISETP.GE.AND P6, PT, R15, R2, PT ;  /* 0x000000020f00720c */ /* 0x000fe40003fc6270 */
[----:B------:R-:W0:Y:S01]  /*0bc0*/  @!P2 LDC.64 R14, c[0x0][0x218] ;  /* 0x00008600ff0eab82 */ /* 0x000e220000000a00 */
[----:B------:R-:W-:Y:S02]  /*0bd0*/  @!P5 HADD2.F32 R28, -RZ, R28.H0_H0 ;  /* 0x2000001cff1cd230 */ /* 0x000fe40000004100 */
[----:B------:R-:W-:Y:S01]  /*0be0*/  @!P2 HADD2.F32 R27, -RZ, R27.H0_H0 ;  /* 0x2000001bff1ba230 */ /* 0x000fe20000004100 */
[----:B------:R-:W-:Y:S02]  /*0bf0*/  @!P4 PLOP3.LUT P3, PT, P1, P3, PT, 0x20, 0x0 ;  /* 0x000000000000c81c */ /* 0x000fe40000f66470 */
[----:B------:R-:W-:Y:S02]  /*0c00*/  @!P5 FSEL R28, R28, RZ, P0 ;  /* 0x000000ff1c1cd208 */ /* 0x000fe40000000000 */
[----:B0-----:R-:W-:-:S02]  /*0c10*/  @!P2 FSETP.GTU.FTZ.AND P0, PT, R27, R14, PT ;  /* 0x0000000e1b00a20b */ /* 0x001fc40003f1c000 */
[----:B------:R-:W-:Y:S02]  /*0c20*/  @!P2 FSETP.GE.FTZ.AND P1, PT, R27, R15, PT ;  /* 0x0000000f1b00a20b */ /* 0x000fe40003f36000 */
[----:B------:R-:W0:Y:S01]  /*0c30*/  @!P6 LDC.64 R14, c[0x0][0x218] ;  /* 0x00008600ff0eeb82 */ /* 0x000e220000000a00 */
[----:B------:R-:W-:Y:S02]  /*0c40*/  @!P6 HADD2.F32 R17, -RZ, R17.H0_H0 ;  /* 0x20000011ff11e230 */ /* 0x000fe40000004100 */
[----:B------:R-:W-:Y:S02]  /*0c50*/  @!P4 HADD2.F32 R16, -RZ, R16.H0_H0 ;  /* 0x20000010ff10c230 */ /* 0x000fe40000004100 */
[----:B------:R-:W-:Y:S01]  /*0c60*/  VIADD R27, R13, 0x200 ;  /* 0x000002000d1b7836 */ /* 0x000fe20000000000 */
[----:B------:R-:W-:Y:S02]  /*0c70*/  @!P2 PLOP3.LUT P0, PT, P0, P1, PT, 0x20, 0x0 ;  /* 0x000000000000a81c */ /* 0x000fe40000702470 */
[----:B------:R-:W-:-:S02]  /*0c80*/  @!P5 F2FP.F16.F32.PACK_AB R8, RZ, R28 ;  /* 0x0000001cff08d23e */ /* 0x000fc400000000ff */
[----:B------:R-:W-:Y:S02]  /*0c90*/  @!P4 FSEL R16, R16, RZ, P3 ;  /* 0x000000ff1010c208 */ /* 0x000fe40001800000 */
[----:B------:R-:W-:Y:S02]  /*0ca0*/  ISETP.GE.AND P5, PT, R27, R2, PT ;  /* 0x000000021b00720c */ /* 0x000fe40003fa6270 */
[----:B------:R-:W-:Y:S02]  /*0cb0*/  @!P4 F2FP.F16.F32.PACK_AB R9, RZ, R16 ;  /* 0x00000010ff09c23e */ /* 0x000fe400000000ff */
[----:B0-----:R-:W-:Y:S01]  /*0cc0*/  @!P6 FSETP.GE.FTZ.AND P1, PT, R17, R15, PT ;  /* 0x0000000f1100e20b */ /* 0x001fe20003f36000 */
[----:B------:R-:W-:-:S05]  /*0cd0*/  VIADD R15, R13, 0x280 ;  /* 0x000002800d0f7836 */ /* 0x000fca0000000000 */
[----:B------:R-:W-:Y:S02]  /*0ce0*/  ISETP.GE.AND P4, PT, R15, R2, PT ;  /* 0x000000020f00720c */ /* 0x000fe40003f86270 */
[----:B------:R-:W-:Y:S02]  /*0cf0*/  @!P6 FSETP.GTU.FTZ.AND P3, PT, R17, R14, PT ;  /* 0x0000000e1100e20b */ /* 0x000fe40003f7c000 */
[----:B------:R-:W0:Y:S09]  /*0d00*/  @!P5 LDC.64 R14, c[0x0][0x218] ;  /* 0x00008600ff0edb82 */ /* 0x000e320000000a00 */
[----:B------:R-:W1:Y:S01]  /*0d10*/  @!P4 LDC.64 R16, c[0x0][0x218] ;  /* 0x00008600ff10cb82 */ /* 0x000e620000000a00 */
[----:B------:R-:W-:Y:S01]  /*0d20*/  @!P6 HADD2.F32 R22, -RZ, R22.H0_H0 ;  /* 0x20000016ff16e230 */ /* 0x000fe20000004100 */
[----:B------:R-:W-:-:S04]  /*0d30*/  @!P6 PLOP3.LUT P3, PT, P3, P1, PT, 0x20, 0x0 ;  /* 0x000000000000e81c */ /* 0x000fc80001f62470 */
[----:B------:R-:W-:Y:S01]  /*0d40*/  @!P6 FSEL R27, R22, RZ, P3 ;  /* 0x000000ff161be208 */ /* 0x000fe20001800000 */
[----:B------:R-:W-:-:S05]  /*0d50*/  @!P2 HADD2.F32 R22, -RZ, R23.H0_H0 ;  /* 0x20000017ff16a230 */ /* 0x000fca0000004100 */
[----:B------:R-:W-:Y:S02]  /*0d60*/  @!P2 FSEL R22, R22, RZ, P0 ;  /* 0x000000ff1616a208 */ /* 0x000fe40000000000 */
[----:B------:R-:W-:Y:S01]  /*0d70*/  @!P6 F2FP.F16.F32.PACK_AB R10, RZ, R27 ;  /* 0x0000001bff0ae23e */ /* 0x000fe200000000ff */
[----:B-----5:R-:W-:-:S05]  /*0d80*/  @!P5 HADD2.F32 R26, -RZ, R26.H0_H0 ;  /* 0x2000001aff1ad230 */ /* 0x020fca0000004100 */
[C---:B0-----:R-:W-:Y:S02]  /*0d90*/  @!P5 FSETP.GTU.FTZ.AND P1, PT, R26.reuse, R14, PT ;  /* 0x0000000e1a00d20b */ /* 0x041fe40003f3c000 */
[----:B------:R-:W-:Y:S01]  /*0da0*/  @!P5 FSETP.GE.FTZ.AND P3, PT, R26, R15, PT ;  /* 0x0000000f1a00d20b */ /* 0x000fe20003f76000 */
[----:B------:R-:W-:-:S03]  /*0db0*/  VIADD R15, R13, 0x300 ;  /* 0x000003000d0f7836 */ /* 0x000fc60000000000 */
[----:B------:R-:W-:Y:S01]  /*0dc0*/  @!P5 PLOP3.LUT P1, PT, P1, P3, PT, 0x20, 0x0 ;  /* 0x000000000000d81c */ /* 0x000fe20000f26470 */
[----:B----4-:R-:W-:-:S05]  /*0dd0*/  @!P4 HADD2.F32 R25, -RZ, R25.H0_H0 ;  /* 0x20000019ff19c230 */ /* 0x010fca0000004100 */
[C---:B-1----:R-:W-:Y:S02]  /*0de0*/  @!P4 FSETP.GTU.FTZ.AND P0, PT, R25.reuse, R16, PT ;  /* 0x000000101900c20b */ /* 0x042fe40003f1c000 */
[----:B------:R-:W-:-:S04]  /*0df0*/  @!P4 FSETP.GE.FTZ.AND P3, PT, R25, R17, PT ;  /* 0x000000111900c20b */ /* 0x000fc80003f76000 */
[----:B------:R-:W-:Y:S02]  /*0e00*/  @!P4 PLOP3.LUT P0, PT, P0, P3, PT, 0x20, 0x0 ;  /* 0x000000000000c81c */ /* 0x000fe40000706470 */
[----:B------:R-:W-:-:S13]  /*0e10*/  ISETP.GE.AND P3, PT, R15, R2, PT ;  /* 0x000000020f00720c */ /* 0x000fda0003f66270 */
[----:B------:R-:W0:Y:S01]  /*0e20*/  @!P3 LDC.64 R14, c[0x0][0x218] ;  /* 0x00008600ff0ebb82 */ /* 0x000e220000000a00 */
[----:B------:R-:W-:-:S05]  /*0e30*/  @!P4 HADD2.F32 R17, -RZ, R21.H0_H0 ;  /* 0x20000015ff11c230 */ /* 0x000fca0000004100 */
[----:B------:R-:W-:Y:S01]  /*0e40*/  @!P4 FSEL R17, R17, RZ, P0 ;  /* 0x000000ff1111c208 */ /* 0x000fe20000000000 */
[----:B------:R-:W-:-:S05]  /*0e50*/  @!P3 HADD2.F32 R24, -RZ, R24.H0_H0 ;  /* 0x20000018ff18b230 */ /* 0x000fca0000004100 */
[----:B0-----:R-:W-:Y:S01]  /*0e60*/  @!P3 FSETP.GE.FTZ.AND P0, PT, R24, R15, PT ;  /* 0x0000000f1800b20b */ /* 0x001fe20003f16000 */
[----:B------:R-:W-:-:S05]  /*0e70*/  VIADD R15, R13, 0x380 ;  /* 0x000003800d0f7836 */ /* 0x000fca0000000000 */
[----:B------:R-:W-:Y:S01]  /*0e80*/  ISETP.GE.AND P6, PT, R15, R2, PT ;  /* 0x000000020f00720c */ /* 0x000fe20003fc6270 */
[----:B------:R-:W-:-:S05]  /*0e90*/  @!P5 HADD2.F32 R16, -RZ, R18.H0_H0 ;  /* 0x20000012ff10d230 */ /* 0x000fca0000004100 */
[----:B------:R-:W-:Y:S02]  /*0ea0*/  @!P5 FSEL R16, R16, RZ, P1 ;  /* 0x000000ff1010d208 */ /* 0x000fe40000800000 */
[----:B------:R-:W-:-:S05]  /*0eb0*/  @!P3 FSETP.GTU.FTZ.AND P1, PT, R24, R14, PT ;  /* 0x0000000e1800b20b */ /* 0x000fca0003f3c000 */
[----:B------:R-:W0:Y:S01]  /*0ec0*/  @!P6 LDC.64 R14, c[0x0][0x218] ;  /* 0x00008600ff0eeb82 */ /* 0x000e220000000a00 */
[----:B------:R-:W-:-:S04]  /*0ed0*/  @!P3 PLOP3.LUT P0, PT, P1, P0, PT, 0x20, 0x0 ;  /* 0x000000000000b81c */ /* 0x000fc80000f00470 */
[----:B------:R-:W-:Y:S01]  /*0ee0*/  P2R R18, PR, RZ, 0x1 ;  /* 0x00000001ff127803 */ /* 0x000fe20000000000 */
[----:B---3--:R-:W-:-:S05]  /*0ef0*/  @!P6 HADD2.F32 R20, -RZ, R20.H0_H0 ;  /* 0x20000014ff14e230 */ /* 0x008fca0000004100 */
[C---:B0-----:R-:W-:Y:S02]  /*0f00*/  @!P6 FSETP.GTU.FTZ.AND P0, PT, R20.reuse, R14, PT ;  /* 0x0000000e1400e20b */ /* 0x041fe40003f1c000 */
[----:B------:R-:W-:Y:S02]  /*0f10*/  @!P6 FSETP.GE.FTZ.AND P1, PT, R20, R15, PT ;  /* 0x0000000f1400e20b */ /* 0x000fe40003f36000 */
[----:B------:R-:W0:Y:S01]  /*0f20*/  @!P2 LDC.64 R14, c[0x0][0x228] ;  /* 0x00008a00ff0eab82 */ /* 0x000e220000000a00 */
[----:B------:R-:W-:Y:S01]  /*0f30*/  @!P2 IMAD.IADD R21, R0, 0x1, R13 ;  /* 0x000000010015a824 */ /* 0x000fe200078e020d */
[----:B------:R-:W-:Y:S01]  /*0f40*/  @!P2 F2FP.F16.F32.PACK_AB R11, RZ, R22 ;  /* 0x00000016ff0ba23e */ /* 0x000fe200000000ff */
[----:B--2---:R-:W-:Y:S01]  /*0f50*/  @!P3 HADD2.F32 R12, -RZ, R12.H0_H0 ;  /* 0x2000000cff0cb230 */ /* 0x004fe20000004100 */
[----:B------:R-:W-:Y:S01]  /*0f60*/  @!P6 PLOP3.LUT P0, PT, P0, P1, PT, 0x20, 0x0 ;  /* 0x000000000000e81c */ /* 0x000fe20000702470 */
[----:B------:R-:W-:Y:S01]  /*0f70*/  @!P2 IMAD.MOV.U32 R13, RZ, RZ, R7 ;  /* 0x000000ffff0da224 */ /* 0x000fe200078e0007 */
[----:B------:R-:W-:-:S04]  /*0f80*/  ISETP.NE.AND P1, PT, R18, RZ, PT ;  /* 0x000000ff1200720c */ /* 0x000fc80003f25270 */
[----:B------:R-:W-:Y:S02]  /*0f90*/  @!P3 FSEL R12, R12, RZ, P1 ;  /* 0x000000ff0c0cb208 */ /* 0x000fe40000800000 */
[----:B------:R-:W-:Y:S01]  /*0fa0*/  ISETP.GE.AND P1, PT, R13, R2, PT ;  /* 0x000000020d00720c */ /* 0x000fe20003f26270 */
[----:B0-----:R-:W-:-:S05]  /*0fb0*/  @!P2 IMAD.WIDE.U32 R14, R21, 0x2, R14 ;  /* 0x00000002150ea825 */ /* 0x001fca00078e000e */
[----:B------:R0:W-:Y:S01]  /*0fc0*/  @!P2 STG.E.U16 desc[UR4][R14.64], R11 ;  /* 0x0000000b0e00a986 */ /* 0x0001e2000c101504 */
[----:B------:R-:W-:Y:S01]  /*0fd0*/  @!P6 HADD2.F32 R19, -RZ, R19.H0_H0 ;  /* 0x20000013ff13e230 */ /* 0x000fe20000004100 */
[----:B------:R-:W-:Y:S04]  /*0fe0*/  BSSY B0, `(.L_x_1692) ;  /* 0x0000031000007945 */ /* 0x000fe80003800000 */
[----:B------:R-:W-:Y:S01]  /*0ff0*/  BSSY B1, `(.L_x_1693) ;  /* 0x0000029000017945 */ /* 0x000fe20003800000 */
[----:B------:R-:W-:Y:S02]  /*1000*/  @!P6 FSEL R19, R19, RZ, P0 ;  /* 0x000000ff1313e208 */ /* 0x000fe40000000000 */
[----:B------:R-:W-:Y:S02]  /*1010*/  @!P5 F2FP.F16.F32.PACK_AB R3, RZ, R16 ;  /* 0x00000010ff03d23e */ /* 0x000fe400000000ff */
[----:B------:R-:W-:-:S02]  /*1020*/  @!P4 F2FP.F16.F32.PACK_AB R4, RZ, R17 ;  /* 0x00000011ff04c23e */ /* 0x000fc400000000ff */
[----:B------:R-:W-:Y:S02]  /*1030*/  @!P3 F2FP.F16.F32.PACK_AB R5, RZ, R12 ;  /* 0x0000000cff05b23e */ /* 0x000fe400000000ff */
[----:B------:R-:W-:Y:S01]  /*1040*/  @!P6 F2FP.F16.F32.PACK_AB R6, RZ, R19 ;  /* 0x00000013ff06e23e */ /* 0x000fe200000000ff */
        /* <DEDUP_REMOVED lines=13> */
.L_x_1694:
[----:B------:R-:W-:-:S13]  /*1120*/  ISETP.GE.AND P0, PT, R13, R2, PT ;  /* 0x000000020d00720c */ /* 0x000fda0003f06270 */
[----:B------:R-:W-:Y:S05]  /*1130*/  @P0 BRA `(.L_x_1696) ;  /* 0x0000000000300947 */ /* 0x000fea0003800000 */
[----:B0-----:R-:W0:Y:S01]  /*1140*/  LDC.64 R8, c[0x0][0x228] ;  /* 0x00008a00ff087b82 */ /* 0x001e220000000a00 */
[----:B------:R-:W-:Y:S02]  /*1150*/  IMAD.IADD R7, R0, 0x1, R13 ;  /* 0x0000000100077824 */ /* 0x000fe400078e020d */
[----:B------:R-:W-:Y:S02]  /*1160*/  VIADD R13, R13, 0x80 ;  /* 0x000000800d0d7836 */ /* 0x000fe40000000000 */
[----:B0-----:R-:W-:-:S05]  /*1170*/  IMAD.WIDE.U32 R8, R7, 0x2, R8 ;  /* 0x0000000207087825 */ /* 0x001fca00078e0008 */
[----:B------:R1:W-:Y:S02]  /*1180*/  STG.E.U16 desc[UR4][R8.64], R10 ;  /* 0x0000000a08007986 */ /* 0x0003e4000c101504 */
.L_x_1695:
[----:B------:R-:W-:-:S13]  /*1190*/  ISETP.GE.AND P0, PT, R13, R2, PT ;  /* 0x000000020d00720c */ /* 0x000fda0003f06270 */
[----:B------:R-:W-:Y:S05]  /*11a0*/  @P0 BRA `(.L_x_1697) ;  /* 0x0000000000340947 */ /* 0x000fea0003800000 */
[----:B01----:R-:W0:Y:S01]  /*11b0*/  LDC.64 R8, c[0x0][0x228] ;  /* 0x00008a00ff087b82 */ /* 0x003e220000000a00 */
[----:B------:R-:W-:Y:S02]  /*11c0*/  IMAD.IADD R7, R0, 0x1, R13 ;  /* 0x0000000100077824 */ /* 0x000fe400078e020d */
[----:B------:R-:W-:Y:S02]  /*11d0*/  VIADD R13, R13, 0x80 ;  /* 0x000000800d0d7836 */ /* 0x000fe40000000000 */
[----:B0-----:R-:W-:-:S05]  /*11e0*/  IMAD.WIDE.U32 R8, R7, 0x2, R8 ;  /* 0x0000000207087825 */ /* 0x001fca00078e0008 */
[----:B------:R1:W-:Y:S02]  /*11f0*/  STG.E.U16 desc[UR4][R8.64], R3 ;  /* 0x0000000308007986 */ /* 0x0003e4000c101504 */
.L_x_1696:
        /* <DEDUP_REMOVED lines=8> */
.L_x_1697:
[----:B------:R-:W-:Y:S05]  /*1280*/  BSYNC B1 ;  /* 0x0000000000017941 */ /* 0x000fea0003800000 */
.L_x_1693:
[----:B------:R-:W-:-:S13]  /*1290*/  ISETP.GE.AND P0, PT, R13, R2, PT ;  /* 0x000000020d00720c */ /* 0x000fda0003f06270 */
[----:B012---:R-:W0:Y:S01]  /*12a0*/  @!P0 LDC.64 R8, c[0x0][0x228] ;  /* 0x00008a00ff088b82 */ /* 0x007e220000000a00 */
[----:B------:R-:W-:Y:S02]  /*12b0*/  @!P0 IMAD.IADD R3, R0, 0x1, R13 ;  /* 0x0000000100038824 */ /* 0x000fe400078e020d */
[----:B------:R-:W-:Y:S02]  /*12c0*/  @!P0 VIADD R13, R13, 0x80 ;  /* 0x000000800d0d8836 */ /* 0x000fe40000000000 */
[----:B0-----:R-:W-:-:S05]  /*12d0*/  @!P0 IMAD.WIDE.U32 R8, R3, 0x2, R8 ;  /* 0x0000000203088825 */ /* 0x001fca00078e0008 */
[----:B------:R2:W-:Y:S02]  /*12e0*/  @!P0 STG.E.U16 desc[UR4][R8.64], R5 ;  /* 0x0000000508008986 */ /* 0x0005e4000c101504 */
.L_x_1698:
[----:B------:R-:W-:Y:S05]  /*12f0*/  BSYNC B0 ;  /* 0x0000000000007941 */ /* 0x000fea0003800000 */
.L_x_1692:
        /* <DEDUP_REMOVED lines=8> */
.L_x_1699:
        /* <DEDUP_REMOVED lines=16> */
.L_x_3358:


//--------------------- .text._ZN2at6native29vectorized_elementwise_kernelILi4EZZZNS0_65_GLOBAL__N__eb3311e5_27_ActivationHardtanhKernel_cu_9e10b42f_293424hardtanh_backward_kernelERNS_14TensorIteratorERKN3c106ScalarES8_ENKUlvE_clEvENKUlvE1_clEvEUlNS5_4HalfESB_E_St5arrayIPcLm3EEEEviT0_T1_ --------------------------
	.section	.text._ZN2at6native29vectorized_elementwise_kernelILi4EZZZNS0_65_GLOBAL__N__eb3311e5_27_ActivationHardtanhKernel_cu_9e10b42f_293424hardtanh_backward_kernelERNS_14TensorIteratorERKN3c106ScalarES8_ENKUlvE_clEvENKUlvE1_clEvEUlNS5_4HalfESB_E_St5arrayIPcLm3EEEEviT0_T1_,"ax",@progbits
	.align	128
        .global         _ZN2at6native29vectorized_elementwise_kernelILi4EZZZNS0_65_GLOBAL__N__eb3311e5_27_ActivationHardtanhKernel_cu_9e10b42f_293424hardtanh_backward_kernelERNS_14TensorIteratorERKN3c106ScalarES8_ENKUlvE_clEvENKUlvE1_clEvEUlNS5_4HalfESB_E_St5arrayIPcLm3EEEEviT0_T1_
        .type           _ZN2at6native29vectorized_elementwise_kernelILi4EZZZNS0_65_GLOBAL__N__eb3311e5_27_ActivationHardtanhKernel_cu_9e10b42f_293424hardtanh_backward_kernelERNS_14TensorIteratorERKN3c106ScalarES8_ENKUlvE_clEvENKUlvE1_clEvEUlNS5_4HalfESB_E_St5arrayIPcLm3EEEEviT0_T1_,@function
        .size           _ZN2at6native29vectorized_elementwise_kernelILi4EZZZNS0_65_GLOBAL__N__eb3311e5_27_ActivationHardtanhKernel_cu_9e10b42f_293424hardtanh_backward_kernelERNS_14TensorIteratorERKN3c106ScalarES8_ENKUlvE_clEvENKUlvE1_clEvEUlNS5_4HalfESB_E_St5arrayIPcLm3EEEEviT0_T1_,(.L_x_3359 - _ZN2at6native29vectorized_elementwise_kernelILi4EZZZNS0_65_GLOBAL__N__eb3311e5_27_ActivationHardtanhKernel_cu_9e10b42f_293424hardtanh_backward_kernelERNS_14TensorIteratorERKN3c106ScalarES8_ENKUlvE_clEvENKUlvE1_clEvEUlNS5_4HalfESB_E_St5arrayIPcLm3EEEEviT0_T1_)
        .other          _ZN2at6native29vectorized_elementwise_kernelILi4EZZZNS0_65_GLOBAL__N__eb3311e5_27_ActivationHardtanhKernel_cu_9e10b42f_293424hardtanh_backward_kernelERNS_14TensorIteratorERKN3c106ScalarES8_ENKUlvE_clEvENKUlvE1_clEvEUlNS5_4HalfESB_E_St5arrayIPcLm3EEEEviT0_T1_,@"STO_CUDA_ENTRY STV_DEFAULT"
_ZN2at6native29vectorized_elementwise_kernelILi4EZZZNS0_65_GLOBAL__N__eb3311e5_27_ActivationHardtanhKernel_cu_9e10b42f_293424hardtanh_backward_kernelERNS_14TensorIteratorERKN3c106ScalarES8_ENKUlvE_clEvENKUlvE1_clEvEUlNS5_4HalfESB_E_St5arrayIPcLm3EEEEviT0_T1_:
.text._ZN2at6native29vectorized_elementwise_kernelILi4EZZZNS0_65_GLOBAL__N__eb3311e5_27_ActivationHardtanhKernel_cu_9e10b42f_293424hardtanh_backward_kernelERNS_14TensorIteratorERKN3c106ScalarES8_ENKUlvE_clEvENKUlvE1_clEvEUlNS5_4HalfESB_E_St5arrayIPcLm3EEEEviT0_T1_:
        /* <DEDUP_REMOVED lines=15> */
[----:B------:R-:W2:Y:S04]  /*00f0*/  LDG.E.64 R14, desc[UR4][R10.64] ;  /* 0x000000040a0e7981 */ /* 0x000ea8000c1e1b00 */
[----:B------:R0:W3:Y:S01]  /*0100*/  LDG.E.64 R8, desc[UR4][R10.64+0x400] ;  /* 0x000400040a087981 */ /* 0x0000e2000c1e1b00 */
[----:B------:R-:W-:-:S05]  /*0110*/  IMAD.WIDE.U32 R12, R4, 0x8, R2 ;  /* 0x00000008040c7825 */ /* 0x000fca00078e0002 */
[----:B------:R-:W4:Y:S04]  /*0120*/  LDG.E.64 R2, desc[UR4][R12.64] ;  /* 0x000000040c027981 */ /* 0x000f28000c1e1b00 */
[----:B------:R3:W5:Y:S01]  /*0130*/  LDG.E.64 R6, desc[UR4][R12.64+0x400] ;  /* 0x000400040c067981 */ /* 0x000762000c1e1b00 */
[----:B0-----:R-:W0:Y:S02]  /*0140*/  LDC.64 R10, c[0x0][0x228] ;  /* 0x00008a00ff0a7b82 */ /* 0x001e240000000a00 */
[----:B0-----:R-:W-:-:S04]  /*0150*/  IMAD.WIDE.U32 R10, R0, 0x2, R10 ;  /* 0x00000002000a7825 */ /* 0x001fc800078e000a */
[--C-:B--2---:R-:W-:Y:S02]  /*0160*/  HADD2.F32 R5, -RZ, R14.reuse.H0_H0 ;  /* 0x2000000eff057230 */ /* 0x104fe40000004100 */
[----:B------:R-:W-:-:S03]  /*0170*/  HADD2.F32 R14, -RZ, R14.H1_H1 ;  /* 0x3000000eff0e7230 */ /* 0x000fc60000004100 */
[C---:B------:R-:W-:Y:S02]  /*0180*/  FSETP.GTU.FTZ.AND P3, PT, R5.reuse, UR6, PT ;  /* 0x0000000605007c0b */ /* 0x040fe4000bf7c000 */
[----:B------:R-:W-:Y:S01]  /*0190*/  FSETP.GE.FTZ.AND P1, PT, R5, UR7, PT ;  /* 0x0000000705007c0b */ /* 0x000fe2000bf36000 */
[--C-:B------:R-:W-:Y:S01]  /*01a0*/  HADD2.F32 R5, -RZ, R15.reuse.H0_H0 ;  /* 0x2000000fff057230 */ /* 0x100fe20000004100 */
[C---:B------:R-:W-:Y:S01]  /*01b0*/  FSETP.GTU.FTZ.AND P4, PT, R14.reuse, UR6, PT ;  /* 0x000000060e007c0b */ /* 0x040fe2000bf9c000 */
[----:B------:R-:W-:Y:S01]  /*01c0*/  HADD2.F32 R15, -RZ, R15.H1_H1 ;  /* 0x3000000fff0f7230 */ /* 0x000fe20000004100 */
[----:B------:R-:W-:Y:S02]  /*01d0*/  FSETP.GE.FTZ.AND P2, PT, R14, UR7, PT ;  /* 0x000000070e007c0b */ /* 0x000fe4000bf56000 */
[C---:B------:R-:W-:Y:S02]  /*01e0*/  FSETP.GTU.FTZ.AND P6, PT, R5.reuse, UR6, PT ;  /* 0x0000000605007c0b */ /* 0x040fe4000bfdc000 */
[----:B------:R-:W-:Y:S01]  /*01f0*/  FSETP.GE.FTZ.AND P5, PT, R5, UR7, PT ;  /* 0x0000000705007c0b */ /* 0x000fe2000bfb6000 */
[----:B----4-:R-:W-:Y:S01]  /*0200*/  HADD2.F32 R5, -RZ, R2.H0_H0 ;  /* 0x20000002ff057230 */ /* 0x010fe20000004100 */
[----:B------:R-:W-:Y:S01]  /*0210*/  PLOP3.LUT P3, PT, P3, P1, PT, 0x20, 0x0 ;  /* 0x000000000000781c */ /* 0x000fe20001f62470 */
[----:B---3--:R-:W-:-:S02]  /*0220*/  HADD2.F32 R13, -RZ, R8.H0_H0 ;  /* 0x20000008ff0d7230 */ /* 0x008fc40000004100 */
[----:B------:R-:W-:Y:S01]  /*0230*/  HADD2.F32 R12, -RZ, R8.H1_H1 ;  /* 0x30000008ff0c7230 */ /* 0x000fe20000004100 */
[----:B------:R-:W-:Y:S01]  /*0240*/  PLOP3.LUT P4, PT, P4, P2, PT, 0x20, 0x0 ;  /* 0x000000000000781c */ /* 0x000fe20002784470 */
[----:B------:R-:W-:Y:S01]  /*0250*/  HADD2.F32 R8, -RZ, R2.H1_H1 ;  /* 0x30000002ff087230 */ /* 0x000fe20000004100 */
[----:B------:R-:W-:Y:S01]  /*0260*/  FSEL R2, R5, RZ, P3 ;  /* 0x000000ff05027208 */ /* 0x000fe20001800000 */
[--C-:B------:R-:W-:Y:S01]  /*0270*/  HADD2.F32 R5, -RZ, R9.reuse.H0_H0 ;  /* 0x20000009ff057230 */ /* 0x100fe20000004100 */
[C---:B------:R-:W-:Y:S02]  /*0280*/  FSETP.GTU.FTZ.AND P0, PT, R15.reuse, UR6, PT ;  /* 0x000000060f007c0b */ /* 0x040fe4000bf1c000 */
[----:B------:R-:W-:Y:S02]  /*0290*/  FSETP.GE.FTZ.AND P1, PT, R15, UR7, PT ;  /* 0x000000070f007c0b */ /* 0x000fe4000bf36000 */
[C---:B------:R-:W-:Y:S02]  /*02a0*/  FSETP.GTU.FTZ.AND P2, PT, R13.reuse, UR6, PT ;  /* 0x000000060d007c0b */ /* 0x040fe4000bf5c000 */
[----:B------:R-:W-:Y:S01]  /*02b0*/  FSETP.GE.FTZ.AND P3, PT, R13, UR7, PT ;  /* 0x000000070d007c0b */ /* 0x000fe2000bf76000 */
[----:B------:R-:W-:Y:S01]  /*02c0*/  HADD2.F32 R9, -RZ, R9.H1_H1 ;  /* 0x30000009ff097230 */ /* 0x000fe20000004100 */
[----:B------:R-:W-:-:S02]  /*02d0*/  FSEL R13, R8, RZ, P4 ;  /* 0x000000ff080d7208 */ /* 0x000fc40002000000 */
[----:B------:R-:W-:Y:S02]  /*02e0*/  PLOP3.LUT P5, PT, P6, P5, PT, 0x20, 0x0 ;  /* 0x000000000000781c */ /* 0x000fe400037aa470 */
[----:B------:R-:W-:Y:S02]  /*02f0*/  PLOP3.LUT P1, PT, P0, P1, PT, 0x20, 0x0 ;  /* 0x000000000000781c */ /* 0x000fe40000722470 */
[----:B------:R-:W-:Y:S02]  /*0300*/  PLOP3.LUT P3, PT, P2, P3, PT, 0x20, 0x0 ;  /* 0x000000000000781c */ /* 0x000fe40001766470 */
[C---:B------:R-:W-:Y:S02]  /*0310*/  FSETP.GTU.FTZ.AND P4, PT, R12.reuse, UR6, PT ;  /* 0x000000060c007c0b */ /* 0x040fe4000bf9c000 */
[----:B------:R-:W-:Y:S02]  /*0320*/  FSETP.GE.FTZ.AND P6, PT, R12, UR7, PT ;  /* 0x000000070c007c0b */ /* 0x000fe4000bfd6000 */
[----:B------:R-:W-:-:S02]  /*0330*/  FSETP.GTU.FTZ.AND P0, PT, R5, UR6, PT ;  /* 0x0000000605007c0b */ /* 0x000fc4000bf1c000 */
[----:B------:R-:W-:Y:S02]  /*0340*/  FSETP.GE.FTZ.AND P2, PT, R5, UR7, PT ;  /* 0x0000000705007c0b */ /* 0x000fe4000bf56000 */
[----:B------:R-:W-:Y:S02]  /*0350*/  PLOP3.LUT P4, PT, P4, P6, PT, 0x20, 0x0 ;  /* 0x000000000000781c */ /* 0x000fe4000278c470 */
[----:B------:R-:W-:Y:S02]  /*0360*/  PLOP3.LUT P0, PT, P0, P2, PT, 0x20, 0x0 ;  /* 0x000000000000781c */ /* 0x000fe40000704470 */
[C---:B------:R-:W-:Y:S02]  /*0370*/  FSETP.GTU.FTZ.AND P6, PT, R9.reuse, UR6, PT ;  /* 0x0000000609007c0b */ /* 0x040fe4000bfdc000 */
[----:B------:R-:W-:Y:S01]  /*0380*/  FSETP.GE.FTZ.AND P2, PT, R9, UR7, PT ;  /* 0x0000000709007c0b */ /* 0x000fe2000bf56000 */
[----:B------:R-:W-:-:S04]  /*0390*/  IMAD.WIDE R4, R4, 0x8, R10 ;  /* 0x0000000804047825 */ /* 0x000fc800078e020a */
[--C-:B------:R-:W-:Y:S02]  /*03a0*/  HADD2.F32 R0, -RZ, R3.reuse.H0_H0 ;  /* 0x20000003ff007230 */ /* 0x100fe40000004100 */
[--C-:B-----5:R-:W-:Y:S01]  /*03b0*/  HADD2.F32 R8, -RZ, R6.reuse.H0_H0 ;  /* 0x20000006ff087230 */ /* 0x120fe20000004100 */
[----:B------:R-:W-:Y:S01]  /*03c0*/  PLOP3.LUT P6, PT, P6, P2, PT, 0x20, 0x0 ;  /* 0x000000000000781c */ /* 0x000fe200037c4470 */
[----:B------:R-:W-:Y:S02]  /*03d0*/  HADD2.F32 R3, -RZ, R3.H1_H1 ;  /* 0x30000003ff037230 */ /* 0x000fe40000004100 */
[----:B------:R-:W-:Y:S02]  /*03e0*/  HADD2.F32 R6, -RZ, R6.H1_H1 ;  /* 0x30000006ff067230 */ /* 0x000fe40000004100 */
[--C-:B------:R-:W-:Y:S02]  /*03f0*/  HADD2.F32 R9, -RZ, R7.reuse.H0_H0 ;  /* 0x20000007ff097230 */ /* 0x100fe40000004100 */
[----:B------:R-:W-:Y:S01]  /*0400*/  HADD2.F32 R10, -RZ, R7.H1_H1 ;  /* 0x30000007ff0a7230 */ /* 0x000fe20000004100 */
[----:B------:R-:W-:-:S02]  /*0410*/  FSEL R0, R0, RZ, P5 ;  /* 0x000000ff00007208 */ /* 0x000fc40002800000 */
[----:B------:R-:W-:Y:S02]  /*0420*/  FSEL R3, R3, RZ, P1 ;  /* 0x000000ff03037208 */ /* 0x000fe40000800000 */
[----:B------:R-:W-:Y:S02]  /*0430*/  FSEL R8, R8, RZ, P3 ;  /* 0x000000ff08087208 */ /* 0x000fe40001800000 */
[----:B------:R-:W-:Y:S02]  /*0440*/  FSEL R7, R6, RZ, P4 ;  /* 0x000000ff06077208 */ /* 0x000fe40002000000 */
[----:B------:R-:W-:Y:S02]  /*0450*/  FSEL R9, R9, RZ, P0 ;  /* 0x000000ff09097208 */ /* 0x000fe40000000000 */
[----:B------:R-:W-:Y:S02]  /*0460*/  FSEL R10, R10, RZ, P6 ;  /* 0x000000ff0a0a7208 */ /* 0x000fe40003000000 */
[----:B------:R-:W-:-:S02]  /*0470*/  F2FP.F16.F32.PACK_AB R2, R13, R2 ;  /* 0x000000020d02723e */ /* 0x000fc400000000ff */
[----:B------:R-:W-:Y:S02]  /*0480*/  F2FP.F16.F32.PACK_AB R3, R3, R0 ;  /* 0x000000000303723e */ /* 0x000fe400000000ff */
[----:B------:R-:W-:Y:S02]  /*0490*/  F2FP.F16.F32.PACK_AB R8, R7, R8 ;  /* 0x000000080708723e */ /* 0x000fe400000000ff */
[----:B------:R-:W-:Y:S01]  /*04a0*/  F2FP.F16.F32.PACK_AB R9, R10, R9 ;  /* 0x000000090a09723e */ /* 0x000fe200000000ff */
[----:B------:R-:W-:Y:S04]  /*04b0*/  STG.E.64 desc[UR4][R4.64], R2 ;  /* 0x0000000204007986 */ /* 0x000fe8000c101b04 */
[----:B------:R-:W-:Y:S01]  /*04c0*/  STG.E.64 desc[UR4][R4.64+0x400], R8 ;  /* 0x0004000804007986 */ /* 0x000fe2000c101b04 */
[----:B------:R-:W-:Y:S05]  /*04d0*/  EXIT ;  /* 0x000000000000794d */ /* 0x000fea0003800000 */
.L_x_1700:
        /* <DEDUP_REMOVED lines=190> */
.L_x_1703:
[----:B------:R-:W-:-:S13]  /*10c0*/  ISETP.GE.AND P0, PT, R13, R2, PT ;  /* 0x000000020d00720c */ /* 0x000fda0003f06270 */
[----:B------:R-:W-:Y:S05]  /*10d0*/  @P0 BRA `(.L_x_1705) ;  /* 0x0000000000300947 */ /* 0x000fea0003800000 */
[----:B0-----:R-:W0:Y:S01]  /*10e0*/  LDC.64 R8, c[0x0][0x228] ;  /* 0x00008a00ff087b82 */ /* 0x001e220000000a00 */
[----:B------:R-:W-:Y:S02]  /*10f0*/  IMAD.IADD R7, R0, 0x1, R13 ;  /* 0x0000000100077824 */ /* 0x000fe400078e020d */
[----:B------:R-:W-:Y:S02]  /*1100*/  VIADD R13, R13, 0x80 ;  /* 0x000000800d0d7836 */ /* 0x000fe40000000000 */
[----:B0-----:R-:W-:-:S05]  /*1110*/  IMAD.WIDE.U32 R8, R7, 0x2, R8 ;  /* 0x0000000207087825 */ /* 0x001fca00078e0008 */
[----:B------:R1:W-:Y:S02]  /*1120*/  STG.E.U16 desc[UR4][R8.64], R10 ;  /* 0x0000000a08007986 */ /* 0x0003e4000c101504 */
.L_x_1704:
[----:B------:R-:W-:-:S13]  /*1130*/  ISETP.GE.AND P0, PT, R13, R2, PT ;  /* 0x000000020d00720c */ /* 0x000fda0003f06270 */
[----:B------:R-:W-:Y:S05]  /*1140*/  @P0 BRA `(.L_x_1706) ;  /* 0x0000000000340947 */ /* 0x000fea0003800000 */
[----:B01----:R-:W0:Y:S01]  /*1150*/  LDC.64 R8, c[0x0][0x228] ;  /* 0x00008a00ff087b82 */ /* 0x003e220000000a00 */
[----:B------:R-:W-:Y:S02]  /*1160*/  IMAD.IADD R7, R0, 0x1, R13 ;  /* 0x0000000100077824 */ /* 0x000fe400078e020d */
[----:B------:R-:W-:Y:S02]  /*1170*/  VIADD R13, R13, 0x80 ;  /* 0x000000800d0d7836 */ /* 0x000fe40000000000 */
[----:B0-----:R-:W-:-:S05]  /*1180*/  IMAD.WIDE.U32 R8, R7, 0x2, R8 ;  /* 0x0000000207087825 */ /* 0x001fca00078e0008 */
[----:B------:R1:W-:Y:S02]  /*1190*/  STG.E.U16 desc[UR4][R8.64], R3 ;  /* 0x0000000308007986 */ /* 0x0003e4000c101504 */
.L_x_1705:
        /* <DEDUP_REMOVED lines=8> */
.L_x_1706:
[----:B------:R-:W-:Y:S05]  /*1220*/  BSYNC B1 ;  /* 0x0000000000017941 */ /* 0x000fea0003800000 */
.L_x_1702:
[----:B------:R-:W-:-:S13]  /*1230*/  ISETP.GE.AND P0, PT, R13, R2, PT ;  /* 0x000000020d00720c */ /* 0x000fda0003f06270 */
[----:B012---:R-:W0:Y:S01]  /*1240*/  @!P0 LDC.64 R8, c[0x0][0x228] ;  /* 0x00008a00ff088b82 */ /* 0x007e220000000a00 */
[----:B------:R-:W-:Y:S02]  /*1250*/  @!P0 IMAD.IADD R3, R0, 0x1, R13 ;  /* 0x0000000100038824 */ /* 0x000fe400078e020d */
[----:B------:R-:W-:Y:S02]  /*1260*/  @!P0 VIADD R13, R13, 0x80 ;  /* 0x000000800d0d8836 */ /* 0x000fe40000000000 */
[----:B0-----:R-:W-:-:S05]  /*1270*/  @!P0 IMAD.WIDE.U32 R8, R3, 0x2, R8 ;  /* 0x0000000203088825 */ /* 0x001fca00078e0008 */
[----:B------:R2:W-:Y:S02]  /*1280*/  @!P0 STG.E.U16 desc[UR4][R8.64], R5 ;  /* 0x0000000508008986 */ /* 0x0005e4000c101504 */
.L_x_1707:
[----:B------:R-:W-:Y:S05]  /*1290*/  BSYNC B0 ;  /* 0x0000000000007941 */ /* 0x000fea0003800000 */
.L_x_1701:
        /* <DEDUP_REMOVED lines=8> */
.L_x_1708:
        /* <DEDUP_REMOVED lines=14> */
.L_x_3359:


//--------------------- .text._ZN2at6native29vectorized_elementwise_kernelILi8EZZZNS0_65_GLOBAL__N__eb3311e5_27_ActivationHardtanhKernel_cu_9e10b42f_293424hardtanh_backward_kernelERNS_14TensorIteratorERKN3c106ScalarES8_ENKUlvE_clEvENKUlvE1_clEvEUlNS5_4HalfESB_E_St5arrayIPcLm3EEEEviT0_T1_ --------------------------
	.section	.text._ZN2at6native29vectorized_elementwise_kernelILi8EZZZNS0_65_GLOBAL__N__eb3311e5_27_ActivationHardtanhKernel_cu_9e10b42f_293424hardtanh_backward_kernelERNS_14TensorIteratorERKN3c106ScalarES8_ENKUlvE_clEvENKUlvE1_clEvEUlNS5_4HalfESB_E_St5arrayIPcLm3EEEEviT0_T1_,"ax",@progbits
	.align	128
        .global         _ZN2at6native29vectorized_elementwise_kernelILi8EZZZNS0_65_GLOBAL__N__eb3311e5_27_ActivationHardtanhKernel_cu_9e10b42f_293424hardtanh_backward_kernelERNS_14TensorIteratorERKN3c106ScalarES8_ENKUlvE_clEvENKUlvE1_clEvEUlNS5_4HalfESB_E_St5arrayIPcLm3EEEEviT0_T1_
        .type           _ZN2at6native29vectorized_elementwise_kernelILi8EZZZNS0_65_GLOBAL__N__eb3311e5_27_ActivationHardtanhKernel_cu_9e10b42f_293424hardtanh_backward_kernelERNS_14TensorIteratorERKN3c106ScalarES8_ENKUlvE_clEvENKUlvE1_clEvEUlNS5_4HalfESB_E_St5arrayIPcLm3EEEEviT0_T1_,@function
        .size           _ZN2at6native29vectorized_elementwise_kernelILi8EZZZNS0_65_GLOBAL__N__eb3311e5_27_ActivationHardtanhKernel_cu_9e10b42f_293424hardtanh_backward_kernelERNS_14TensorIteratorERKN3c106ScalarES8_ENKUlvE_clEvENKUlvE1_clEvEUlNS5_4HalfESB_E_St5arrayIPcLm3EEEEviT0_T1_,(.L_x_3360 - _ZN2at6native29vectorized_elementwise_kernelILi8EZZZNS0_65_GLOBAL__N__eb3311e5_27_ActivationHardtanhKernel_cu_9e10b42f_293424hardtanh_backward_kernelERNS_14TensorIteratorERKN3c106ScalarES8_ENKUlvE_clEvENKUlvE1_clEvEUlNS5_4HalfESB_E_St5arrayIPcLm3EEEEviT0_T1_)
        .other          _ZN2at6native29vectorized_elementwise_kernelILi8EZZZNS0_65_GLOBAL__N__eb3311e5_27_ActivationHardtanhKernel_cu_9e10b42f_293424hardtanh_backward_kernelERNS_14TensorIteratorERKN3c106ScalarES8_ENKUlvE_clEvENKUlvE1_clEvEUlNS5_4HalfESB_E_St5arrayIPcLm3EEEEviT0_T1_,@"STO_CUDA_ENTRY STV_DEFAULT"
_ZN2at6native29vectorized_elementwise_kernelILi8EZZZNS0_65_GLOBAL__N__eb3311e5_27_ActivationHardtanhKernel_cu_9e10b42f_293424hardtanh_backward_kernelERNS_14TensorIteratorERKN3c106ScalarES8_ENKUlvE_clEvENKUlvE1_clEvEUlNS5_4HalfESB_E_St5arrayIPcLm3EEEEviT0_T1_:
.text._ZN2at6native29vectorized_elementwise_kernelILi8EZZZNS0_65_GLOBAL__N__eb3311e5_27_ActivationHardtanhKernel_cu_9e10b42f_293424hardtanh_backward_kernelERNS_14TensorIteratorERKN3c106ScalarES8_ENKUlvE_clEvENKUlvE1_clEvEUlNS5_4HalfESB_E_St5arrayIPcLm3EEEEviT0_T1_:
        /* <DEDUP_REMOVED lines=14> */
[----:B--2---:R-:W-:Y:S02]  /*00e0*/  IMAD.WIDE R4, R0, 0x2, R6 ;  /* 0x0000000200047825 */ /* 0x004fe400078e0206 */
[----:B------:R-:W2:Y:S02]  /*00f0*/  LDG.E.128 R8, desc[UR4][R8.64] ;  /* 0x0000000408087981 */ /* 0x000ea4000c1e1d00 */
[----:B------:R-:W-:-:S06]  /*0100*/  IMAD.WIDE.U32 R4, R2, 0x10, R4 ;  /* 0x0000001002047825 */ /* 0x000fcc00078e0004 */
[----:B------:R-:W3:Y:S01]  /*0110*/  LDG.E.128 R4, desc[UR4][R4.64] ;  /* 0x0000000404047981 */ /* 0x000ee2000c1e1d00 */
[--C-:B--2---:R-:W-:Y:S02]  /*0120*/  HADD2.F32 R3, -RZ, R8.reuse.H0_H0 ;  /* 0x20000008ff037230 */ /* 0x104fe40000004100 */
[----:B------:R-:W-:Y:S02]  /*0130*/  HADD2.F32 R12, -RZ, R8.H1_H1 ;  /* 0x30000008ff0c7230 */ /* 0x000fe40000004100 */
[--C-:B------:R-:W-:Y:S01]  /*0140*/  HADD2.F32 R13, -RZ, R9.reuse.H0_H0 ;  /* 0x20000009ff0d7230 */ /* 0x100fe20000004100 */
[C---:B------:R-:W-:Y:S01]  /*0150*/  FSETP.GTU.FTZ.AND P3, PT, R3.reuse, UR6, PT ;  /* 0x0000000603007c0b */ /* 0x040fe2000bf7c000 */
[----:B------:R-:W-:Y:S01]  /*0160*/  HADD2.F32 R14, -RZ, R9.H1_H1 ;  /* 0x30000009ff0e7230 */ /* 0x000fe20000004100 */
[----:B------:R-:W-:Y:S01]  /*0170*/  FSETP.GE.FTZ.AND P1, PT, R3, UR7, PT ;  /* 0x0000000703007c0b */ /* 0x000fe2000bf36000 */
[----:B------:R-:W0:Y:S01]  /*0180*/  LDC.64 R8, c[0x0][0x228] ;  /* 0x00008a00ff087b82 */ /* 0x000e220000000a00 */
[----:B------:R-:W-:Y:S01]  /*0190*/  HADD2.F32 R15, -RZ, R10.H0_H0 ;  /* 0x2000000aff0f7230 */ /* 0x000fe20000004100 */
[C---:B------:R-:W-:Y:S01]  /*01a0*/  FSETP.GTU.FTZ.AND P4, PT, R12.reuse, UR6, PT ;  /* 0x000000060c007c0b */ /* 0x040fe2000bf9c000 */
[----:B---3--:R-:W-:Y:S01]  /*01b0*/  HADD2.F32 R3, -RZ, R4.H0_H0 ;  /* 0x20000004ff037230 */ /* 0x008fe20000004100 */
[----:B------:R-:W-:Y:S01]  /*01c0*/  FSETP.GE.FTZ.AND P2, PT, R12, UR7, PT ;  /* 0x000000070c007c0b */ /* 0x000fe2000bf56000 */
[----:B------:R-:W-:Y:S01]  /*01d0*/  HADD2.F32 R16, -RZ, R10.H1_H1 ;  /* 0x3000000aff107230 */ /* 0x000fe20000004100 */
[----:B------:R-:W-:Y:S01]  /*01e0*/  PLOP3.LUT P3, PT, P3, P1, PT, 0x20, 0x0 ;  /* 0x000000000000781c */ /* 0x000fe20001f62470 */
[----:B------:R-:W-:Y:S01]  /*01f0*/  HADD2.F32 R10, -RZ, R4.H1_H1 ;  /* 0x30000004ff0a7230 */ /* 0x000fe20000004100 */
[----:B------:R-:W-:Y:S01]  /*0200*/  PLOP3.LUT P4, PT, P4, P2, PT, 0x20, 0x0 ;  /* 0x000000000000781c */ /* 0x000fe20002784470 */
[--C-:B------:R-:W-:Y:S01]  /*0210*/  HADD2.F32 R17, -RZ, R11.reuse.H0_H0 ;  /* 0x2000000bff117230 */ /* 0x100fe20000004100 */
[----:B------:R-:W-:Y:S01]  /*0220*/  FSEL R4, R3, RZ, P3 ;  /* 0x000000ff03047208 */ /* 0x000fe20001800000 */
[----:B------:R-:W-:Y:S01]  /*0230*/  HADD2.F32 R18, -RZ, R11.H1_H1 ;  /* 0x3000000bff127230 */ /* 0x000fe20000004100 */
[C---:B------:R-:W-:Y:S01]  /*0240*/  FSETP.GTU.FTZ.AND P6, PT, R13.reuse, UR6, PT ;  /* 0x000000060d007c0b */ /* 0x040fe2000bfdc000 */
[----:B------:R-:W-:Y:S01]  /*0250*/  HADD2.F32 R12, -RZ, R6.H1_H1 ;  /* 0x30000006ff0c7230 */ /* 0x000fe20000004100 */
[----:B------:R-:W-:Y:S01]  /*0260*/  FSETP.GE.FTZ.AND P5, PT, R13, UR7, PT ;  /* 0x000000070d007c0b */ /* 0x000fe2000bfb6000 */
[----:B------:R-:W-:Y:S01]  /*0270*/  HADD2.F32 R13, -RZ, R7.H0_H0 ;  /* 0x20000007ff0d7230 */ /* 0x000fe20000004100 */
[----:B------:R-:W-:-:S02]  /*0280*/  FSETP.GTU.FTZ.AND P0, PT, R14, UR6, PT ;  /* 0x000000060e007c0b */ /* 0x000fc4000bf1c000 */
[----:B------:R-:W-:Y:S01]  /*0290*/  FSETP.GE.FTZ.AND P1, PT, R14, UR7, PT ;  /* 0x000000070e007c0b */ /* 0x000fe2000bf36000 */
[----:B------:R-:W-:Y:S01]  /*02a0*/  HADD2.F32 R14, -RZ, R7.H1_H1 ;  /* 0x30000007ff0e7230 */ /* 0x000fe20000004100 */
[C---:B------:R-:W-:Y:S02]  /*02b0*/  FSETP.GTU.FTZ.AND P2, PT, R15.reuse, UR6, PT ;  /* 0x000000060f007c0b */ /* 0x040fe4000bf5c000 */
[----:B------:R-:W-:Y:S02]  /*02c0*/  FSETP.GE.FTZ.AND P3, PT, R15, UR7, PT ;  /* 0x000000070f007c0b */ /* 0x000fe4000bf76000 */
[----:B------:R-:W-:Y:S01]  /*02d0*/  FSEL R11, R10, RZ, P4 ;  /* 0x000000ff0a0b7208 */ /* 0x000fe20002000000 */
[----:B0-----:R-:W-:Y:S01]  /*02e0*/  IMAD.WIDE.U32 R8, R0, 0x2, R8 ;  /* 0x0000000200087825 */ /* 0x001fe200078e0008 */
[----:B------:R-:W-:Y:S02]  /*02f0*/  PLOP3.LUT P5, PT, P6, P5, PT, 0x20, 0x0 ;  /* 0x000000000000781c */ /* 0x000fe400037aa470 */
[----:B------:R-:W-:Y:S01]  /*0300*/  PLOP3.LUT P1, PT, P0, P1, PT, 0x20, 0x0 ;  /* 0x000000000000781c */ /* 0x000fe20000722470 */
[--C-:B------:R-:W-:Y:S01]  /*0310*/  HADD2.F32 R0, -RZ, R5.reuse.H0_H0 ;  /* 0x20000005ff007230 */ /* 0x100fe20000004100 */
[----:B------:R-:W-:Y:S01]  /*0320*/  PLOP3.LUT P3, PT, P2, P3, PT, 0x20, 0x0 ;  /* 0x000000000000781c */ /* 0x000fe20001766470 */
[----:B------:R-:W-:Y:S01]  /*0330*/  HADD2.F32 R10, -RZ, R6.H0_H0 ;  /* 0x20000006ff0a7230 */ /* 0x000fe20000004100 */
[C---:B------:R-:W-:Y:S01]  /*0340*/  FSETP.GTU.FTZ.AND P4, PT, R16.reuse, UR6, PT ;  /* 0x0000000610007c0b */ /* 0x040fe2000bf9c000 */
[----:B------:R-:W-:Y:S01]  /*0350*/  HADD2.F32 R5, -RZ, R5.H1_H1 ;  /* 0x30000005ff057230 */ /* 0x000fe20000004100 */
[----:B------:R-:W-:Y:S01]  /*0360*/  FSETP.GE.FTZ.AND P6, PT, R16, UR7, PT ;  /* 0x0000000710007c0b */ /* 0x000fe2000bfd6000 */
[----:B------:R-:W-:Y:S01]  /*0370*/  IMAD.WIDE R2, R2, 0x10, R8 ;  /* 0x0000001002027825 */ /* 0x000fe200078e0208 */
[----:B------:R-:W-:-:S02]  /*0380*/  FSETP.GTU.FTZ.AND P0, PT, R17, UR6, PT ;  /* 0x0000000611007c0b */ /* 0x000fc4000bf1c000 */
[----:B------:R-:W-:Y:S02]  /*0390*/  FSETP.GE.FTZ.AND P2, PT, R17, UR7, PT ;  /* 0x0000000711007c0b */ /* 0x000fe4000bf56000 */
[----:B------:R-:W-:Y:S02]  /*03a0*/  PLOP3.LUT P4, PT, P4, P6, PT, 0x20, 0x0 ;  /* 0x000000000000781c */ /* 0x000fe4000278c470 */
[----:B------:R-:W-:Y:S02]  /*03b0*/  PLOP3.LUT P0, PT, P0, P2, PT, 0x20, 0x0 ;  /* 0x000000000000781c */ /* 0x000fe40000704470 */
[C---:B------:R-:W-:Y:S02]  /*03c0*/  FSETP.GTU.FTZ.AND P6, PT, R18.reuse, UR6, PT ;  /* 0x0000000612007c0b */ /* 0x040fe4000bfdc000 */
[----:B------:R-:W-:Y:S02]  /*03d0*/  FSETP.GE.FTZ.AND P2, PT, R18, UR7, PT ;  /* 0x0000000712007c0b */ /* 0x000fe4000bf56000 */
[----:B------:R-:W-:-:S02]  /*03e0*/  FSEL R6, R10, RZ, P3 ;  /* 0x000000ff0a067208 */ /* 0x000fc40001800000 */
[----:B------:R-:W-:Y:S02]  /*03f0*/  PLOP3.LUT P6, PT, P6, P2, PT, 0x20, 0x0 ;  /* 0x000000000000781c */ /* 0x000fe400037c4470 */
[----:B------:R-:W-:Y:S02]  /*0400*/  FSEL R7, R12, RZ, P4 ;  /* 0x000000ff0c077208 */ /* 0x000fe40002000000 */
[----:B------:R-:W-:Y:S02]  /*0410*/  FSEL R0, R0, RZ, P5 ;  /* 0x000000ff00007208 */ /* 0x000fe40002800000 */
[----:B------:R-:W-:Y:S02]  /*0420*/  FSEL R5, R5, RZ, P1 ;  /* 0x000000ff05057208 */ /* 0x000fe40000800000 */
[----:B------:R-:W-:Y:S02]  /*0430*/  FSEL R13, R13, RZ, P0 ;  /* 0x000000ff0d0d7208 */ /* 0x000fe40000000000 */
[----:B------:R-:W-:-:S02]  /*0440*/  FSEL R14, R14, RZ, P6 ;  /* 0x000000ff0e0e7208 */ /* 0x000fc40003000000 */
[----:B------:R-:W-:Y:S02]  /*0450*/  F2FP.F16.F32.PACK_AB R6, R7, R6 ;  /* 0x000000060706723e */ /* 0x000fe400000000ff */
[----:B------:R-:W-:Y:S02]  /*0460*/  F2FP.F16.F32.PACK_AB R4, R11, R4 ;  /* 0x000000040b04723e */ /* 0x000fe400000000ff */
[----:B------:R-:W-:Y:S02]  /*0470*/  F2FP.F16.F32.PACK_AB R5, R5, R0 ;  /* 0x000000000505723e */ /* 0x000fe400000000ff */
[----:B------:R-:W-:-:S05]  /*0480*/  F2FP.F16.F32.PACK_AB R7, R14, R13 ;  /* 0x0000000d0e07723e */ /* 0x000fca00000000ff */
[----:B------:R-:W-:Y:S01]  /*0490*/  STG.E.128 desc[UR4][R2.64], R4 ;  /* 0x0000000402007986 */ /* 0x000fe2000c101d04 */
[----:B------:R-:W-:Y:S05]  /*04a0*/  EXIT ;  /* 0x000000000000794d */ /* 0x000fea0003800000 */
.L_x_1709:
        /* <DEDUP_REMOVED lines=190> */
.L_x_1712:
[----:B------:R-:W-:-:S13]  /*1090*/  ISETP.GE.AND P0, PT, R13, R2, PT ;  /* 0x000000020d00720c */ /* 0x000fda0003f06270 */
[----:B------:R-:W-:Y:S05]  /*10a0*/  @P0 BRA `(.L_x_1714) ;  /* 0x0000000000300947 */ /* 0x000fea0003800000 */
[----:B0-----:R-:W0:Y:S01]  /*10b0*/  LDC.64 R8, c[0x0][0x228] ;  /* 0x00008a00ff087b82 */ /* 0x001e220000000a00 */
[----:B------:R-:W-:Y:S02]  /*10c0*/  IMAD.IADD R7, R0, 0x1, R13 ;  /* 0x0000000100077824 */ /* 0x000fe400078e020d */
[----:B------:R-:W-:Y:S02]  /*10d0*/  VIADD R13, R13, 0x80 ;  /* 0x000000800d0d7836 */ /* 0x000fe40000000000 */
[----:B0-----:R-:W-:-:S05]  /*10e0*/  IMAD.WIDE.U32 R8, R7, 0x2, R8 ;  /* 0x0000000207087825 */ /* 0x001fca00078e0008 */
[----:B------:R1:W-:Y:S02]  /*10f0*/  STG.E.U16 desc[UR4][R8.64], R10 ;  /* 0x0000000a08007986 */ /* 0x0003e4000c101504 */
.L_x_1713:
[----:B------:R-:W-:-:S13]  /*1100*/  ISETP.GE.AND P0, PT, R13, R2, PT ;  /* 0x000000020d00720c */ /* 0x000fda0003f06270 */
[----:B------:R-:W-:Y:S05]  /*1110*/  @P0 BRA `(.L_x_1715) ;  /* 0x0000000000340947 */ /* 0x000fea0003800000 */
[----:B01----:R-:W0:Y:S01]  /*1120*/  LDC.64 R8, c[0x0][0x228] ;  /* 0x00008a00ff087b82 */ /* 0x003e220000000a00 */
[----:B------:R-:W-:Y:S02]  /*1130*/  IMAD.IADD R7, R0, 0x1, R13 ;  /* 0x0000000100077824 */ /* 0x000fe400078e020d */
[----:B------:R-:W-:Y:S02]  /*1140*/  VIADD R13, R13, 0x80 ;  /* 0x000000800d0d7836 */ /* 0x000fe40000000000 */
[----:B0-----:R-:W-:-:S05]  /*1150*/  IMAD.WIDE.U32 R8, R7, 0x2, R8 ;  /* 0x0000000207087825 */ /* 0x001fca00078e0008 */
[----:B------:R1:W-:Y:S02]  /*1160*/  STG.E.U16 desc[UR4][R8.64], R3 ;  /* 0x0000000308007986 */ /* 0x0003e4000c101504 */
.L_x_1714:
        /* <DEDUP_REMOVED lines=8> */
.L_x_1715:
[----:B------:R-:W-:Y:S05]  /*11f0*/  BSYNC B1 ;  /* 0x0000000000017941 */ /* 0x000fea0003800000 */
.L_x_1711:
[----:B------:R-:W-:-:S13]  /*1200*/  ISETP.GE.AND P0, PT, R13, R2, PT ;  /* 0x000000020d00720c */ /* 0x000fda0003f06270 */
[----:B012---:R-:W0:Y:S01]  /*1210*/  @!P0 LDC.64 R8, c[0x0][0x228] ;  /* 0x00008a00ff088b82 */ /* 0x007e220000000a00 */
[----:B------:R-:W-:Y:S02]  /*1220*/  @!P0 IMAD.IADD R3, R0, 0x1, R13 ;  /* 0x0000000100038824 */ /* 0x000fe400078e020d */
[----:B------:R-:W-:Y:S02]  /*1230*/  @!P0 VIADD R13, R13, 0x80 ;  /* 0x000000800d0d8836 */ /* 0x000fe40000000000 */
[----:B0-----:R-:W-:-:S05]  /*1240*/  @!P0 IMAD.WIDE.U32 R8, R3, 0x2, R8 ;  /* 0x0000000203088825 */ /* 0x001fca00078e0008 */
[----:B------:R2:W-:Y:S02]  /*1250*/  @!P0 STG.E.U16 desc[UR4][R8.64], R5 ;  /* 0x0000000508008986 */ /* 0x0005e4000c101504 */
.L_x_1716:
[----:B------:R-:W-:Y:S05]  /*1260*/  BSYNC B0 ;  /* 0x0000000000007941 */ /* 0x000fea0003800000 */
.L_x_1710:
        /* <DEDUP_REMOVED lines=8> */
.L_x_1717:
        /* <DEDUP_REMOVED lines=9> */
.L_x_3360:


//--------------------- .text._ZN2at6native18elementwise_kernelILi128ELi4EZNS0_15gpu_kernel_implIZZZNS0_65_GLOBAL__N__eb3311e5_27_ActivationHardtanhKernel_cu_9e10b42f_293424hardtanh_backward_kernelERNS_14TensorIteratorERKN3c106ScalarES9_ENKUlvE_clEvENKUlvE0_clEvEUlffE_EEvRNS_18TensorIteratorBaseERKT_EUliE_EEviT1_ --------------------------
	.section	.text._ZN2at6native18elementwise_kernelILi128ELi4EZNS0_15gpu_kernel_implIZZZNS0_65_GLOBAL__N__eb3311e5_27_ActivationHardtanhKernel_cu_9e10b42f_293424hardtanh_backward_kernelERNS_14TensorIteratorERKN3c106ScalarES9_ENKUlvE_clEvENKUlvE0_clEvEUlffE_EEvRNS_18TensorIteratorBaseERKT_EUliE_EEviT1_,"ax",@progbits
	.align	128
        .global         _ZN2at6native18elementwise_kernelILi128ELi4EZNS0_15gpu_kernel_implIZZZNS0_65_GLOBAL__N__eb3311e5_27_ActivationHardtanhKernel_cu_9e10b42f_293424hardtanh_backward_kernelERNS_14TensorIteratorERKN3c106ScalarES9_ENKUlvE_clEvENKUlvE0_clEvEUlffE_EEvRNS_18TensorIteratorBaseERKT_EUliE_EEviT1_
        .type           _ZN2at6native18elementwise_kernelILi128ELi4EZNS0_15gpu_kernel_implIZZZNS0_65_GLOBAL__N__eb3311e5_27_ActivationHardtanhKernel_cu_9e10b42f_293424hardtanh_backward_kernelERNS_14TensorIteratorERKN3c106ScalarES9_ENKUlvE_clEvENKUlvE0_clEvEUlffE_EEvRNS_18TensorIteratorBaseERKT_EUliE_EEviT1_,@function
        .size           _ZN2at6native18elementwise_kernelILi128ELi4EZNS0_15gpu_kernel_implIZZZNS0_65_GLOBAL__N__eb3311e5_27_ActivationHardtanhKernel_cu_9e10b42f_293424hardtanh_backward_kernelERNS_14TensorIteratorERKN3c106ScalarES9_ENKUlvE_clEvENKUlvE0_clEvEUlffE_EEvRNS_18TensorIteratorBaseERKT_EUliE_EEviT1_,(.L_x_3361 - _ZN2at6native18elementwise_kernelILi128ELi4EZNS0_15gpu_kernel_implIZZZNS0_65_GLOBAL__N__eb3311e5_27_ActivationHardtanhKernel_cu_9e10b42f_293424hardtanh_backward_kernelERNS_14TensorIteratorERKN3c106ScalarES9_ENKUlvE_clEvENKUlvE0_clEvEUlffE_EEvRNS_18TensorIteratorBaseERKT_EUliE_EEviT1_)
        .other          _ZN2at6native18elementwise_kernelILi128ELi4EZNS0_15gpu_kernel_implIZZZNS0_65_GLOBAL__N__eb3311e5_27_ActivationHardtanhKernel_cu_9e10b42f_293424hardtanh_backward_kernelERNS_14TensorIteratorERKN3c106ScalarES9_ENKUlvE_clEvENKUlvE0_clEvEUlffE_EEvRNS_18TensorIteratorBaseERKT_EUliE_EEviT1_,@"STO_CUDA_ENTRY STV_DEFAULT"
_ZN2at6native18elementwise_kernelILi128ELi4EZNS0_15gpu_kernel_implIZZZNS0_65_GLOBAL__N__eb3311e5_27_ActivationHardtanhKernel_cu_9e10b42f_293424hardtanh_backward_kernelERNS_14TensorIteratorERKN3c106ScalarES9_ENKUlvE_clEvENKUlvE0_clEvEUlffE_EEvRNS_18TensorIteratorBaseERKT_EUliE_EEviT1_:
.text._ZN2at6native18elementwise_kernelILi128ELi4EZNS0_15gpu_kernel_implIZZZNS0_65_GLOBAL__N__eb3311e5_27_ActivationHardtanhKernel_cu_9e10b42f_293424hardtanh_backward_kernelERNS_14TensorIteratorERKN3c106ScalarES9_ENKUlvE_clEvENKUlvE0_clEvEUlffE_EEvRNS_18TensorIteratorBaseERKT_EUliE_EEviT1_:
        /* <DEDUP_REMOVED lines=365> */
.L_x_1720:
[----:B------:R-:W0:Y:S01]  /*16d0*/  LDC.U8 R5, c[0x0][0x4a1] ;  /* 0x00012840ff057b82 */ /* 0x000e220000000000 */
[----:B------:R-:W-:Y:S01]  /*16e0*/  ULDC.64 UR4, c[0x0][0x478] ;  /* 0x00011e0000047ab9 */ /* 0x000fe20000000a00 */
[----:B------:R-:W-:Y:S01]  /*16f0*/  ULDC.64 UR6, c[0x0][0x480] ;  /* 0x0001200000067ab9 */ /* 0x000fe20000000a00 */
[----:B------:R-:W-:Y:S01]  /*1700*/  IADD3 R16, P1, R16, UR4, RZ ;  /* 0x0000000410107c10 */ /* 0x000fe2000ff3e0ff */
[----:B------:R-:W-:Y:S01]  /*1710*/  BSSY B6, `(.L_x_1721) ;  /* 0x00000e0000067945 */ /* 0x000fe20003800000 */
        /* <DEDUP_REMOVED lines=15> */
[----:B--2---:R0:W1:Y:S01]  /*1810*/  I2F.S16 R19, R2 ;  /* 0x0000000200137306 */ /* 0x0040620000101400 */
[----:B------:R-:W-:Y:S05]  /*1820*/  BRA `(.L_x_1727) ;  /* 0x0000000c00387947 */ /* 0x000fea0003800000 */
.L_x_1725:
[----:B------:R-:W2:Y:S02]  /*1830*/  LDG.E.U8 R2, desc[UR36][R2.64] ;  /* 0x0000002402027981 */ /* 0x000ea4000c1e1100 */
[----:B--2---:R-:W-:Y:S01]  /*1840*/  I2FP.F32.U32 R19, R2 ;  /* 0x0000000200137245 */ /* 0x004fe20000201000 */
[----:B------:R-:W-:Y:S06]  /*1850*/  BRA `(.L_x_1727) ;  /* 0x0000000c002c7947 */ /* 0x000fec0003800000 */
.L_x_1724:
[----:B------:R-:W-:-:S13]  /*1860*/  ISETP.NE.AND P0, PT, R4, 0x2, PT ;  /* 0x000000020400780c */ /* 0x000fda0003f05270 */
[----:B------:R-:W-:Y:S05]  /*1870*/  @!P0 BRA `(.L_x_1728) ;  /* 0x0000000000288947 */ /* 0x000fea0003800000 */
[----:B------:R-:W-:-:S13]  /*1880*/  ISETP.NE.AND P0, PT, R4, 0x3, PT ;  /* 0x000000030400780c */ /* 0x000fda0003f05270 */
[----:B------:R-:W-:Y:S05]  /*1890*/  @!P0 BRA `(.L_x_1729) ;  /* 0x0000000000148947 */ /* 0x000fea0003800000 */
[----:B------:R-:W-:-:S13]  /*18a0*/  ISETP.NE.AND P0, PT, R4, 0x4, PT ;  /* 0x000000040400780c */ /* 0x000fda0003f05270 */
[----:B------:R-:W-:Y:S05]  /*18b0*/  @P0 BRA `(.L_x_1726) ;  /* 0x0000000800b80947 */ /* 0x000fea0003800000 */
[----:B------:R-:W2:Y:S02]  /*18c0*/  LDG.E.64 R2, desc[UR36][R2.64] ;  /* 0x0000002402027981 */ /* 0x000ea4000c1e1b00 */
[----:B--2---:R4:W0:Y:S01]  /*18d0*/  I2F.S64 R19, R2 ;  /* 0x0000000200137312 */ /* 0x0048220000301400 */
[----:B------:R-:W-:Y:S05]  /*18e0*/  BRA `(.L_x_1727) ;  /* 0x0000000c00087947 */ /* 0x000fea0003800000 */
.L_x_1729:
[----:B------:R-:W2:Y:S02]  /*18f0*/  LDG.E R2, desc[UR36][R2.64] ;  /* 0x0000002402027981 */ /* 0x000ea4000c1e1900 */
[----:B--2---:R-:W-:Y:S01]  /*1900*/  I2FP.F32.S32 R19, R2 ;  /* 0x0000000200137245 */ /* 0x004fe20000201400 */
[----:B------:R-:W-:Y:S06]  /*1910*/  BRA `(.L_x_1727) ;  /* 0x0000000800fc7947 */ /* 0x000fec0003800000 */
.L_x_1728:
[----:B------:R-:W2:Y:S02]  /*1920*/  LDG.E.U16 R2, desc[UR36][R2.64] ;  /* 0x0000002402027981 */ /* 0x000ea4000c1e1500 */
[----:B--2---:R0:W1:Y:S01]  /*1930*/  I2F.S16 R19, R2 ;  /* 0x0000000200137306 */ /* 0x0040620000101400 */
[----:B------:R-:W-:Y:S05]  /*1940*/  BRA `(.L_x_1727) ;  /* 0x0000000800f07947 */ /* 0x000fea0003800000 */
.L_x_1723:
[----:B------:R-:W-:-:S13]  /*1950*/  ISETP.GT.AND P0, PT, R4, 0x6, PT ;  /* 0x000000060400780c */ /* 0x000fda0003f04270 */
[----:B------:R-:W-:Y:S05]  /*1960*/  @P0 BRA `(.L_x_1730) ;  /* 0x0000000000240947 */ /* 0x000fea0003800000 */
[----:B------:R-:W-:-:S13]  /*1970*/  ISETP.NE.AND P0, PT, R4, 0x5, PT ;  /* 0x000000050400780c */ /* 0x000fda0003f05270 */
[----:B------:R-:W-:Y:S05]  /*1980*/  @!P0 BRA `(.L_x_1731) ;  /* 0x0000000000108947 */ /* 0x000fea0003800000 */
[----:B------:R-:W-:-:S13]  /*1990*/  ISETP.NE.AND P0, PT, R4, 0x6, PT ;  /* 0x000000060400780c */ /* 0x000fda0003f05270 */
[----:B------:R-:W-:Y:S05]  /*19a0*/  @P0 BRA `(.L_x_1726) ;  /* 0x00000008007c0947 */ /* 0x000fea0003800000 */
[----:B------:R2:W5:Y:S01]  /*19b0*/  LDG.E R19, desc[UR36][R2.64] ;  /* 0x0000002402137981 */ /* 0x000562000c1e1900 */
[----:B------:R-:W-:Y:S05]  /*19c0*/  BRA `(.L_x_1727) ;  /* 0x0000000800d07947 */ /* 0x000fea0003800000 */
.L_x_1731:
[----:B------:R-:W2:Y:S02]  /*19d0*/  LDG.E.U16 R2, desc[UR36][R2.64] ;  /* 0x0000002402027981 */ /* 0x000ea4000c1e1500 */
[----:B--2---:R-:W-:Y:S01]  /*19e0*/  HADD2.F32 R19, -RZ, R2.H0_H0 ;  /* 0x20000002ff137230 */ /* 0x004fe20000004100 */
[----:B------:R-:W-:Y:S06]  /*19f0*/  BRA `(.L_x_1727) ;  /* 0x0000000800c47947 */ /* 0x000fec0003800000 */
.L_x_1730:
[----:B------:R-:W-:-:S13]  /*1a00*/  ISETP.NE.AND P0, PT, R4, 0x7, PT ;  /* 0x000000070400780c */ /* 0x000fda0003f05270 */
[----:B------:R-:W-:Y:S05]  /*1a10*/  @!P0 BRA `(.L_x_1732) ;  /* 0x0000000000248947 */ /* 0x000fea0003800000 */
[----:B------:R-:W-:-:S13]  /*1a20*/  ISETP.NE.AND P0, PT, R4, 0x8, PT ;  /* 0x000000080400780c */ /* 0x000fda0003f05270 */
[----:B------:R-:W-:Y:S05]  /*1a30*/  @!P0 BRA `(.L_x_1733) ;  /* 0x0000000000108947 */ /* 0x000fea0003800000 */
[----:B------:R-:W-:-:S13]  /*1a40*/  ISETP.NE.AND P0, PT, R4, 0x9, PT ;  /* 0x000000090400780c */ /* 0x000fda0003f05270 */
[----:B------:R-:W-:Y:S05]  /*1a50*/  @P0 BRA `(.L_x_1726) ;  /* 0x0000000800500947 */ /* 0x000fea0003800000 */
[----:B------:R3:W5:Y:S01]  /*1a60*/  LDG.E R19, desc[UR36][R2.64] ;  /* 0x0000002402137981 */ /* 0x000762000c1e1900 */
[----:B------:R-:W-:Y:S05]  /*1a70*/  BRA `(.L_x_1727) ;  /* 0x0000000800a47947 */ /* 0x000fea0003800000 */
.L_x_1733:
[----:B------:R-:W2:Y:S02]  /*1a80*/  LDG.E.U16 R2, desc[UR36][R2.64] ;  /* 0x0000002402027981 */ /* 0x000ea4000c1e1500 */
[----:B--2---:R-:W-:Y:S01]  /*1a90*/  HADD2.F32 R19, -RZ, R2.H0_H0 ;  /* 0x20000002ff137230 */ /* 0x004fe20000004100 */
[----:B------:R-:W-:Y:S06]  /*1aa0*/  BRA `(.L_x_1727) ;  /* 0x0000000800987947 */ /* 0x000fec0003800000 */
.L_x_1732:
[----:B------:R-:W2:Y:S01]  /*1ab0*/  LDG.E.64 R2, desc[UR36][R2.64] ;  /* 0x0000002402027981 */ /* 0x000ea2000c1e1b00 */
[----:B------:R-:W-:Y:S01]  /*1ac0*/  UMOV UR4, 0xf0000000 ;  /* 0xf000000000047882 */ /* 0x000fe20000000000 */
[----:B------:R-:W-:Y:S01]  /*1ad0*/  UMOV UR5, 0x380fffff ;  /* 0x380fffff00057882 */ /* 0x000fe20000000000 */
[----:B--2---:R-:W0:Y:S01]  /*1ae0*/  F2F.F32.F64 R19, R2 ;  /* 0x0000000200137310 */ /* 0x004e220000301000 */
[----:B------:R-:W-:-:S14]  /*1af0*/  DSETP.GEU.AND P0, PT, |R2|, UR4, PT ;  /* 0x0000000402007e2a */ /* 0x000fdc000bf0e200 */
[----:B0-----:R-:W-:Y:S01]  /*1b00*/  @!P0 FMUL R19, R19, 1.175494350822287508e-38 ;  /* 0x0080000013138820 */ /* 0x001fe20000400000 */
[----:B------:R-:W-:Y:S06]  /*1b10*/  BRA `(.L_x_1727) ;  /* 0x00000008007c7947 */ /* 0x000fec0003800000 */
.L_x_1722:
        /* <DEDUP_REMOVED lines=10> */
[----:B------:R-:W-:Y:S01]  /*1bc0*/  FSEL R19, RZ, 1, !P0 ;  /* 0x3f800000ff137808 */ /* 0x000fe20004000000 */
[----:B------:R-:W-:Y:S08]  /*1bd0*/  BRA `(.L_x_1727) ;  /* 0x00000008004c7947 */ /* 0x000ff00003800000 */
.L_x_1736:
[----:B------:R-:W2:Y:S01]  /*1be0*/  LDG.E.64 R2, desc[UR36][R2.64] ;  /* 0x0000002402027981 */ /* 0x000ea2000c1e1b00 */
[----:B------:R-:W-:Y:S01]  /*1bf0*/  UMOV UR4, 0xf0000000 ;  /* 0xf000000000047882 */ /* 0x000fe20000000000 */
[----:B------:R-:W-:Y:S01]  /*1c00*/  UMOV UR5, 0x380fffff ;  /* 0x380fffff00057882 */ /* 0x000fe20000000000 */
[----:B--2---:R-:W0:Y:S01]  /*1c10*/  F2F.F32.F64 R19, R2 ;  /* 0x0000000200137310 */ /* 0x004e220000301000 */
[----:B------:R-:W-:-:S14]  /*1c20*/  DSETP.GEU.AND P0, PT, |R2|, UR4, PT ;  /* 0x0000000402007e2a */ /* 0x000fdc000bf0e200 */
[----:B0-----:R-:W-:Y:S01]  /*1c30*/  @!P0 FMUL R19, R19, 1.175494350822287508e-38 ;  /* 0x0080000013138820 */ /* 0x001fe20000400000 */
[----:B------:R-:W-:Y:S06]  /*1c40*/  BRA `(.L_x_1727) ;  /* 0x0000000800307947 */ /* 0x000fec0003800000 */
.L_x_1735:
        /* <DEDUP_REMOVED lines=11> */
[----:B------:R-:W-:-:S05]  /*1d00*/  VIADD R2, R0, 0xffffffff ;  /* 0xffffffff00027836 */ /* 0x000fca0000000000 */
[----:B------:R-:W-:Y:S02]  /*1d10*/  SHF.R.S32.HI R2, RZ, 0x1f, R2 ;  /* 0x0000001fff027819 */ /* 0x000fe40000011402 */
[----:B0-----:R-:W-:-:S04]  /*1d20*/  IADD3 R4, -R4, 0x1f, RZ ;  /* 0x0000001f04047810 */ /* 0x001fc80007ffe1ff */
[C---:B------:R-:W-:Y:S01]  /*1d30*/  ISETP.GT.U32.AND P0, PT, R4.reuse, 0x4, PT ;  /* 0x000000040400780c */ /* 0x040fe20003f04070 */
[----:B------:R-:W-:-:S05]  /*1d40*/  VIADD R4, R4, 0xfffffffc ;  /* 0xfffffffc04047836 */ /* 0x000fca0000000000 */
[----:B------:R-:W-:Y:S01]  /*1d50*/  SEL R5, R4, RZ, P0 ;  /* 0x000000ff04057207 */ /* 0x000fe20000000000 */
[----:B------:R-:W-:-:S04]  /*1d60*/  VIADD R4, R0, 0x1000000 ;  /* 0x0100000000047836 */ /* 0x000fc80000000000 */
[----:B------:R-:W-:Y:S01]  /*1d70*/  IMAD R6, R5, R6, 0x3c000000 ;  /* 0x3c00000005067424 */ /* 0x000fe200078e0206 */
[----:B------:R-:W-:Y:S02]  /*1d80*/  SHF.L.U32 R5, R0, R5, RZ ;  /* 0x0000000500057219 */ /* 0x000fe400000006ff */
[----:B------:R-:W-:Y:S02]  /*1d90*/  SHF.R.S32.HI R4, RZ, 0x8, R4 ;  /* 0x00000008ff047819 */ /* 0x000fe40000011404 */
[----:B------:R-:W-:-:S04]  /*1da0*/  LEA.HI R5, R5, R6, RZ, 0x1c ;  /* 0x0000000605057211 */ /* 0x000fc800078fe0ff */
[----:B------:R-:W-:-:S04]  /*1db0*/  LOP3.LUT R5, R5, 0x7f800000, R4, 0xf8, !PT ;  /* 0x7f80000005057812 */ /* 0x000fc800078ef804 */
[----:B------:R-:W-:-:S04]  /*1dc0*/  LOP3.LUT R2, R5, R2, RZ, 0x30, !PT ;  /* 0x0000000205027212 */ /* 0x000fc800078e30ff */
[----:B------:R-:W-:Y:S01]  /*1dd0*/  LOP3.LUT R19, R2, 0x80000000, R19, 0xf8, !PT ;  /* 0x8000000002137812 */ /* 0x000fe200078ef813 */
[----:B------:R-:W-:Y:S06]  /*1de0*/  BRA `(.L_x_1727) ;  /* 0x0000000400c87947 */ /* 0x000fec0003800000 */
.L_x_1738:
        /* <DEDUP_REMOVED lines=11> */
[----:B------:R-:W-:Y:S01]  /*1ea0*/  LOP3.LUT R19, R19, 0x80000000, R0, 0xf8, !PT ;  /* 0x8000000013137812 */ /* 0x000fe200078ef800 */
[----:B------:R-:W-:Y:S06]  /*1eb0*/  BRA `(.L_x_1727) ;  /* 0x0000000400947947 */ /* 0x000fec0003800000 */
.L_x_1737:
[----:B------:R-:W2:Y:S02]  /*1ec0*/  LDG.E.U16 R2, desc[UR36][R2.64] ;  /* 0x0000002402027981 */ /* 0x000ea4000c1e1500 */
[----:B--2---:R-:W-:Y:S01]  /*1ed0*/  IMAD.U32 R19, R2, 0x10000, RZ ;  /* 0x0001000002137824 */ /* 0x004fe200078e00ff */
[----:B------:R-:W-:Y:S06]  /*1ee0*/  BRA `(.L_x_1727) ;  /* 0x0000000400887947 */ /* 0x000fec0003800000 */
.L_x_1734:
        /* <DEDUP_REMOVED lines=9> */
[----:B--2---:R-:W-:Y:S01]  /*1f80*/  I2FP.F32.U32 R19, R2 ;  /* 0x0000000200137245 */ /* 0x004fe20000201000 */
[----:B------:R-:W-:Y:S06]  /*1f90*/  BRA `(.L_x_1727) ;  /* 0x00000004005c7947 */ /* 0x000fec0003800000 */
.L_x_1741:
[----:B------:R-:W2:Y:S01]  /*1fa0*/  LDG.E.U8 R2, desc[UR36][R2.64] ;  /* 0x0000002402027981 */ /* 0x000ea2000c1e1100 */
        /* <DEDUP_REMOVED lines=19> */
.L_x_1743:
[----:B------:R-:W-:Y:S05]  /*20e0*/  BSYNC B0 ;  /* 0x0000000000007941 */ /* 0x000fea0003800000 */
.L_x_1742:
[----:B------:R-:W-:Y:S01]  /*20f0*/  IMAD.SHL.U32 R2, R2, 0x100000, RZ ;  /* 0x0010000002027824 */ /* 0x000fe200078e00ff */
[----:B------:R-:W-:-:S04]  /*2100*/  LEA R0, R0, 0x3b800000, 0x17 ;  /* 0x3b80000000007811 */ /* 0x000fc800078eb8ff */
[----:B------:R-:W-:Y:S01]  /*2110*/  LOP3.LUT R19, R0, R2, R19, 0xfe, !PT ;  /* 0x0000000200137212 */ /* 0x000fe200078efe13 */
[----:B------:R-:W-:Y:S06]  /*2120*/  BRA `(.L_x_1727) ;  /* 0x0000000000f87947 */ /* 0x000fec0003800000 */
.L_x_1740:
        /* <DEDUP_REMOVED lines=20> */
.L_x_1745:
[----:B------:R-:W-:Y:S05]  /*2270*/  BSYNC B0 ;  /* 0x0000000000007941 */ /* 0x000fea0003800000 */
.L_x_1744:
[----:B------:R-:W-:Y:S01]  /*2280*/  IMAD.SHL.U32 R2, R2, 0x200000, RZ ;  /* 0x0020000002027824 */ /* 0x000fe200078e00ff */
[----:B------:R-:W-:-:S04]  /*2290*/  LEA R0, R0, 0x37800000, 0x17 ;  /* 0x3780000000007811 */ /* 0x000fc800078eb8ff */
[----:B------:R-:W-:Y:S01]  /*22a0*/  LOP3.LUT R19, R0, R2, R19, 0xfe, !PT ;  /* 0x0000000200137212 */ /* 0x000fe200078efe13 */
[----:B------:R-:W-:Y:S06]  /*22b0*/  BRA `(.L_x_1727) ;  /* 0x0000000000947947 */ /* 0x000fec0003800000 */
.L_x_1739:
[----:B------:R-:W-:-:S13]  /*22c0*/  ISETP.NE.AND P0, PT, R4, 0x1c, PT ;  /* 0x0000001c0400780c */ /* 0x000fda0003f05270 */
[----:B------:R-:W-:Y:S05]  /*22d0*/  @!P0 BRA `(.L_x_1746) ;  /* 0x0000000000848947 */ /* 0x000fea0003800000 */
[----:B------:R-:W-:-:S13]  /*22e0*/  ISETP.NE.AND P0, PT, R4, 0x1d, PT ;  /* 0x0000001d0400780c */ /* 0x000fda0003f05270 */
[----:B------:R-:W-:Y:S05]  /*22f0*/  @!P0 BRA `(.L_x_1747) ;  /* 0x0000000000708947 */ /* 0x000fea0003800000 */
[----:B------:R-:W-:-:S13]  /*2300*/  ISETP.NE.AND P0, PT, R4, 0x2c, PT ;  /* 0x0000002c0400780c */ /* 0x000fda0003f05270 */
[----:B------:R-:W-:Y:S05]  /*2310*/  @P0 BRA `(.L_x_1726) ;  /* 0x0000000000200947 */ /* 0x000fea0003800000 */
[----:B------:R-:W2:Y:S01]  /*2320*/  LDG.E.U8 R2, desc[UR36][R2.64] ;  /* 0x0000002402027981 */ /* 0x000ea2000c1e1100 */
[----:B------:R-:W-:Y:S01]  /*2330*/  IMAD.MOV.U32 R19, RZ, RZ, 0x400000 ;  /* 0x00400000ff137424 */ /* 0x000fe200078e00ff */
[----:B--2---:R-:W-:-:S13]  /*2340*/  ISETP.NE.AND P0, PT, R2, RZ, PT ;  /* 0x000000ff0200720c */ /* 0x004fda0003f05270 */
[----:B------:R-:W-:Y:S05]  /*2350*/  @!P0 BRA `(.L_x_1727) ;  /* 0x00000000006c8947 */ /* 0x000fea0003800000 */
[----:B------:R-:W-:-:S13]  /*2360*/  ISETP.NE.AND P0, PT, R2, 0xff, PT ;  /* 0x000000ff0200780c */ /* 0x000fda0003f05270 */
[----:B------:R-:W-:Y:S02]  /*2370*/  @!P0 IMAD.MOV.U32 R19, RZ, RZ, 0x7f800001 ;  /* 0x7f800001ff138424 */ /* 0x000fe400078e00ff */
[----:B------:R-:W-:Y:S01]  /*2380*/  @P0 IMAD.SHL.U32 R19, R2, 0x800000, RZ ;  /* 0x0080000002130824 */ /* 0x000fe200078e00ff */
[----:B------:R-:W-:Y:S06]  /*2390*/  BRA `(.L_x_1727) ;  /* 0x00000000005c7947 */ /* 0x000fec0003800000 */
.L_x_1726:
        /* <DEDUP_REMOVED lines=16> */
.L_x_1748:
[----:B------:R-:W-:Y:S01]  /*24a0*/  IMAD.MOV.U32 R19, RZ, RZ, RZ ;  /* 0x000000ffff137224 */ /* 0x000fe200078e00ff */
[----:B------:R-:W-:Y:S06]  /*24b0*/  BRA `(.L_x_1727) ;  /* 0x0000000000147947 */ /* 0x000fec0003800000 */
.L_x_1747:
[----:B------:R-:W2:Y:S02]  /*24c0*/  LDG.E.64 R2, desc[UR36][R2.64] ;  /* 0x0000002402027981 */ /* 0x000ea4000c1e1b00 */
[----:B--2---:R0:W1:Y:S01]  /*24d0*/  I2F.U64 R19, R2 ;  /* 0x0000000200137312 */ /* 0x0040620000301000 */
[----:B------:R-:W-:Y:S05]  /*24e0*/  BRA `(.L_x_1727) ;  /* 0x0000000000087947 */ /* 0x000fea0003800000 */
.L_x_1746:
[----:B------:R-:W2:Y:S02]  /*24f0*/  LDG.E R2, desc[UR36][R2.64] ;  /* 0x0000002402027981 */ /* 0x000ea4000c1e1900 */
[----:B--2---:R-:W-:-:S07]  /*2500*/  I2FP.F32.U32 R19, R2 ;  /* 0x0000000200137245 */ /* 0x004fce0000201000 */
.L_x_1727:
[----:B------:R-:W-:Y:S05]  /*2510*/  BSYNC B6 ;  /* 0x0000000000067941 */ /* 0x000fea0003800000 */
.L_x_1721:
[----:B------:R-:W1:Y:S01]  /*2520*/  LDC.U8 R4, c[0x0][0x4a2] ;  /* 0x00012880ff047b82 */ /* 0x000e620000000000 */
[----:B------:R-:W-:Y:S01]  /*2530*/  ULDC.64 UR4, c[0x0][0x488] ;  /* 0x0001220000047ab9 */ /* 0x000fe20000000a00 */
[----:B------:R-:W-:Y:S01]  /*2540*/  BSSY B6, `(.L_x_1749) ;  /* 0x00000df000067945 */ /* 0x000fe20003800000 */
[----:B0-234-:R-:W-:-:S05]  /*2550*/  IADD3 R2, P1, R22, UR4, RZ ;  /* 0x0000000416027c10 */ /* 0x01dfca000ff3e0ff */
        /* <DEDUP_REMOVED lines=13> */
[----:B--2---:R-:W0:Y:S01]  /*2630*/  I2F.S16 R0, R0 ;  /* 0x0000000000007306 */ /* 0x004e220000101400 */
[----:B------:R-:W-:Y:S05]  /*2640*/  BRA `(.L_x_1755) ;  /* 0x0000000c00387947 */ /* 0x000fea0003800000 */
.L_x_1753:
[----:B------:R-:W2:Y:S02]  /*2650*/  LDG.E.U8 R0, desc[UR36][R2.64] ;  /* 0x0000002402007981 */ /* 0x000ea4000c1e1100 */
[----:B--2---:R-:W-:Y:S01]  /*2660*/  I2FP.F32.U32 R0, R0 ;  /* 0x0000000000007245 */ /* 0x004fe20000201000 */
[----:B------:R-:W-:Y:S06]  /*2670*/  BRA `(.L_x_1755) ;  /* 0x0000000c002c7947 */ /* 0x000fec0003800000 */
.L_x_1752:
[----:B------:R-:W-:-:S13]  /*2680*/  ISETP.NE.AND P0, PT, R0, 0x2, PT ;  /* 0x000000020000780c */ /* 0x000fda0003f05270 */
[----:B------:R-:W-:Y:S05]  /*2690*/  @!P0 BRA `(.L_x_1756) ;  /* 0x0000000000288947 */ /* 0x000fea0003800000 */
[----:B------:R-:W-:-:S13]  /*26a0*/  ISETP.NE.AND P0, PT, R0, 0x3, PT ;  /* 0x000000030000780c */ /* 0x000fda0003f05270 */
[----:B------:R-:W-:Y:S05]  /*26b0*/  @!P0 BRA `(.L_x_1757) ;  /* 0x0000000000148947 */ /* 0x000fea0003800000 */
[----:B------:R-:W-:-:S13]  /*26c0*/  ISETP.NE.AND P0, PT, R0, 0x4, PT ;  /* 0x000000040000780c */ /* 0x000fda0003f05270 */
[----:B------:R-:W-:Y:S05]  /*26d0*/  @P0 BRA `(.L_x_1754) ;  /* 0x0000000800b80947 */ /* 0x000fea0003800000 */
[----:B------:R-:W2:Y:S02]  /*26e0*/  LDG.E.64 R2, desc[UR36][R2.64] ;  /* 0x0000002402027981 */ /* 0x000ea4000c1e1b00 */
[----:B--2---:R0:W1:Y:S01]  /*26f0*/  I2F.S64 R0, R2 ;  /* 0x0000000200007312 */ /* 0x0040620000301400 */
[----:B------:R-:W-:Y:S05]  /*2700*/  BRA `(.L_x_1755) ;  /* 0x0000000c00087947 */ /* 0x000fea0003800000 */
.L_x_1757:
[----:B------:R-:W2:Y:S02]  /*2710*/  LDG.E R0, desc[UR36][R2.64] ;  /* 0x0000002402007981 */ /* 0x000ea4000c1e1900 */
[----:B--2---:R-:W-:Y:S01]  /*2720*/  I2FP.F32.S32 R0, R0 ;  /* 0x0000000000007245 */ /* 0x004fe20000201400 */
[----:B------:R-:W-:Y:S06]  /*2730*/  BRA `(.L_x_1755) ;  /* 0x0000000800fc7947 */ /* 0x000fec0003800000 */
.L_x_1756:
[----:B------:R-:W2:Y:S02]  /*2740*/  LDG.E.U16 R0, desc[UR36][R2.64] ;  /* 0x0000002402007981 */ /* 0x000ea4000c1e1500 */
[----:B--2---:R-:W4:Y:S01]  /*2750*/  I2F.S16 R0, R0 ;  /* 0x0000000000007306 */ /* 0x004f220000101400 */
[----:B------:R-:W-:Y:S05]  /*2760*/  BRA `(.L_x_1755) ;  /* 0x0000000800f07947 */ /* 0x000fea0003800000 */
.L_x_1751:
        /* <DEDUP_REMOVED lines=8> */
.L_x_1759:
[----:B------:R-:W2:Y:S02]  /*27f0*/  LDG.E.U16 R0, desc[UR36][R2.64] ;  /* 0x0000002402007981 */ /* 0x000ea4000c1e1500 */
[----:B--2---:R-:W-:Y:S01]  /*2800*/  HADD2.F32 R0, -RZ, R0.H0_H0 ;  /* 0x20000000ff007230 */ /* 0x004fe20000004100 */
[----:B------:R-:W-:Y:S06]  /*2810*/  BRA `(.L_x_1755) ;  /* 0x0000000800c47947 */ /* 0x000fec0003800000 */
.L_x_1758:
        /* <DEDUP_REMOVED lines=8> */
.L_x_1761:
[----:B------:R-:W2:Y:S02]  /*28a0*/  LDG.E.U16 R0, desc[UR36][R2.64] ;  /* 0x0000002402007981 */ /* 0x000ea4000c1e1500 */
[----:B--2---:R-:W-:Y:S01]  /*28b0*/  HADD2.F32 R0, -RZ, R0.H0_H0 ;  /* 0x20000000ff007230 */ /* 0x004fe20000004100 */
[----:B------:R-:W-:Y:S06]  /*28c0*/  BRA `(.L_x_1755) ;  /* 0x0000000800987947 */ /* 0x000fec0003800000 */
.L_x_1760:
[----:B------:R-:W2:Y:S01]  /*28d0*/  LDG.E.64 R2, desc[UR36][R2.64] ;  /* 0x0000002402027981 */ /* 0x000ea2000c1e1b00 */
[----:B------:R-:W-:Y:S01]  /*28e0*/  UMOV UR4, 0xf0000000 ;  /* 0xf000000000047882 */ /* 0x000fe20000000000 */
[----:B------:R-:W-:Y:S01]  /*28f0*/  UMOV UR5, 0x380fffff ;  /* 0x380fffff00057882 */ /* 0x000fe20000000000 */
[----:B--2---:R-:W0:Y:S01]  /*2900*/  F2F.F32.F64 R0, R2 ;  /* 0x0000000200007310 */ /* 0x004e220000301000 */
[----:B------:R-:W-:-:S14]  /*2910*/  DSETP.GEU.AND P0, PT, |R2|, UR4, PT ;  /* 0x0000000402007e2a */ /* 0x000fdc000bf0e200 */
[----:B0-----:R-:W-:Y:S01]  /*2920*/  @!P0 FMUL R0, R0, 1.175494350822287508e-38 ;  /* 0x0080000000008820 */ /* 0x001fe20000400000 */
[----:B------:R-:W-:Y:S06]  /*2930*/  BRA `(.L_x_1755) ;  /* 0x00000008007c7947 */ /* 0x000fec0003800000 */
.L_x_1750:
        /* <DEDUP_REMOVED lines=12> */
.L_x_1764:
[----:B------:R-:W2:Y:S01]  /*2a00*/  LDG.E.64 R2, desc[UR36][R2.64] ;  /* 0x0000002402027981 */ /* 0x000ea2000c1e1b00 */
[----:B------:R-:W-:Y:S01]  /*2a10*/  UMOV UR4, 0xf0000000 ;  /* 0xf000000000047882 */ /* 0x000fe20000000000 */
[----:B------:R-:W-:Y:S01]  /*2a20*/  UMOV UR5, 0x380fffff ;  /* 0x380fffff00057882 */ /* 0x000fe20000000000 */
[----:B--2---:R-:W0:Y:S01]  /*2a30*/  F2F.F32.F64 R0, R2 ;  /* 0x0000000200007310 */ /* 0x004e220000301000 */
[----:B------:R-:W-:-:S14]  /*2a40*/  DSETP.GEU.AND P0, PT, |R2|, UR4, PT ;  /* 0x0000000402007e2a */ /* 0x000fdc000bf0e200 */
[----:B0-----:R-:W-:Y:S01]  /*2a50*/  @!P0 FMUL R0, R0, 1.175494350822287508e-38 ;  /* 0x0080000000008820 */ /* 0x001fe20000400000 */
[----:B------:R-:W-:Y:S06]  /*2a60*/  BRA `(.L_x_1755) ;  /* 0x0000000800307947 */ /* 0x000fec0003800000 */
.L_x_1763:
        /* <DEDUP_REMOVED lines=24> */
[----:B------:R-:W-:Y:S01]  /*2bf0*/  LOP3.LUT R0, R5, 0x80000000, R0, 0xf8, !PT ;  /* 0x8000000005007812 */ /* 0x000fe200078ef800 */
[----:B------:R-:W-:Y:S06]  /*2c00*/  BRA `(.L_x_1755) ;  /* 0x0000000400c87947 */ /* 0x000fec0003800000 */
.L_x_1766:
        /* <DEDUP_REMOVED lines=11> */
[----:B------:R-:W-:Y:S01]  /*2cc0*/  LOP3.LUT R0, R4, 0x80000000, R5, 0xf8, !PT ;  /* 0x8000000004007812 */ /* 0x000fe200078ef805 */
[----:B------:R-:W-:Y:S06]  /*2cd0*/  BRA `(.L_x_1755) ;  /* 0x0000000400947947 */ /* 0x000fec0003800000 */
.L_x_1765:
[----:B------:R-:W2:Y:S02]  /*2ce0*/  LDG.E.U16 R0, desc[UR36][R2.64] ;  /* 0x0000002402007981 */ /* 0x000ea4000c1e1500 */
[----:B--2---:R-:W-:Y:S01]  /*2cf0*/  IMAD.U32 R0, R0, 0x10000, RZ ;  /* 0x0001000000007824 */ /* 0x004fe200078e00ff */
[----:B------:R-:W-:Y:S06]  /*2d00*/  BRA `(.L_x_1755) ;  /* 0x0000000400887947 */ /* 0x000fec0003800000 */
.L_x_1762:
        /* <DEDUP_REMOVED lines=11> */
.L_x_1769:
        /* <DEDUP_REMOVED lines=20> */
.L_x_1771:
[----:B------:R-:W-:Y:S05]  /*2f00*/  BSYNC B0 ;  /* 0x0000000000007941 */ /* 0x000fea0003800000 */
.L_x_1770:
[----:B------:R-:W-:Y:S01]  /*2f10*/  LEA R3, R0, 0x3b800000, 0x17 ;  /* 0x3b80000000037811 */ /* 0x000fe200078eb8ff */
[----:B------:R-:W-:-:S05]  /*2f20*/  IMAD.SHL.U32 R0, R2, 0x100000, RZ ;  /* 0x0010000002007824 */ /* 0x000fca00078e00ff */
[----:B------:R-:W-:Y:S01]  /*2f30*/  LOP3.LUT R0, R3, R0, R4, 0xfe, !PT ;  /* 0x0000000003007212 */ /* 0x000fe200078efe04 */
[----:B------:R-:W-:Y:S06]  /*2f40*/  BRA `(.L_x_1755) ;  /* 0x0000000000f87947 */ /* 0x000fec0003800000 */
.L_x_1768:
        /* <DEDUP_REMOVED lines=20> */
.L_x_1773:
[----:B------:R-:W-:Y:S05]  /*3090*/  BSYNC B0 ;  /* 0x0000000000007941 */ /* 0x000fea0003800000 */
.L_x_1772:
[----:B------:R-:W-:Y:S01]  /*30a0*/  LEA R3, R0, 0x37800000, 0x17 ;  /* 0x3780000000037811 */ /* 0x000fe200078eb8ff */
[----:B------:R-:W-:-:S05]  /*30b0*/  IMAD.SHL.U32 R0, R2, 0x200000, RZ ;  /* 0x0020000002007824 */ /* 0x000fca00078e00ff */
[----:B------:R-:W-:Y:S01]  /*30c0*/  LOP3.LUT R0, R3, R0, R4, 0xfe, !PT ;  /* 0x0000000003007212 */ /* 0x000fe200078efe04 */
[----:B------:R-:W-:Y:S06]  /*30d0*/  BRA `(.L_x_1755) ;  /* 0x0000000000947947 */ /* 0x000fec0003800000 */
.L_x_1767:
        /* <DEDUP_REMOVED lines=14> */
.L_x_1754:
        /* <DEDUP_REMOVED lines=16> */
.L_x_1776:
[----:B------:R-:W-:Y:S01]  /*32c0*/  IMAD.MOV.U32 R0, RZ, RZ, RZ ;  /* 0x000000ffff007224 */ /* 0x000fe200078e00ff */
[----:B------:R-:W-:Y:S06]  /*32d0*/  BRA `(.L_x_1755) ;  /* 0x0000000000147947 */ /* 0x000fec0003800000 */
.L_x_1775:
[----:B------:R-:W2:Y:S02]  /*32e0*/  LDG.E.64 R2, desc[UR36][R2.64] ;  /* 0x0000002402027981 */ /* 0x000ea4000c1e1b00 */
[----:B--2---:R0:W1:Y:S01]  /*32f0*/  I2F.U64 R0, R2 ;  /* 0x0000000200007312 */ /* 0x0040620000301000 */
[----:B------:R-:W-:Y:S05]  /*3300*/  BRA `(.L_x_1755) ;  /* 0x0000000000087947 */ /* 0x000fea0003800000 */
.L_x_1774:
[----:B------:R-:W2:Y:S02]  /*3310*/  LDG.E R0, desc[UR36][R2.64] ;  /* 0x0000002402007981 */ /* 0x000ea4000c1e1900 */
[----:B--2---:R-:W-:-:S07]  /*3320*/  I2FP.F32.U32 R0, R0 ;  /* 0x0000000000007245 */ /* 0x004fce0000201000 */
.L_x_1755:
[----:B------:R-:W-:Y:S05]  /*3330*/  BSYNC B6 ;  /* 0x0000000000067941 */ /* 0x000fea0003800000 */
.L_x_1749:
[----:B0-23--:R-:W0:Y:S01]  /*3340*/  LDC.U8 R3, c[0x0][0x4a0] ;  /* 0x00012800ff037b82 */ /* 0x00de220000000000 */
[----:B------:R-:W-:Y:S02]  /*3350*/  ULDC.64 UR4, c[0x0][0x490] ;  /* 0x0001240000047ab9 */ /* 0x000fe40000000a00 */
[C---:B-1--45:R-:W-:Y:S02]  /*3360*/  FSETP.GTU.FTZ.AND P0, PT, R0.reuse, UR4, PT ;  /* 0x0000000400007c0b */ /* 0x072fe4000bf1c000 */
[----:B------:R-:W-:-:S04]  /*3370*/  FSETP.GE.FTZ.AND P1, PT, R0, UR5, PT ;  /* 0x0000000500007c0b */ /* 0x000fc8000bf36000 */
[----:B------:R-:W-:Y:S02]  /*3380*/  PLOP3.LUT P0, PT, P0, P1, PT, 0x20, 0x0 ;  /* 0x000000000000781c */ /* 0x000fe40000702470 */
[----:B0-----:R-:W-:-:S05]  /*3390*/  PRMT R2, R3, 0x9910, RZ ;  /* 0x0000991003027816 */ /* 0x001fca00000000ff */
[----:B------:R-:W-:Y:S01]  /*33a0*/  IMAD.MOV.U32 R0, RZ, RZ, R2 ;  /* 0x000000ffff007224 */ /* 0x000fe200078e0002 */
[----:B------:R-:W-:-:S04]  /*33b0*/  FSEL R2, R19, RZ, P0 ;  /* 0x000000ff13027208 */ /* 0x000fc80000000000 */
        /* <DEDUP_REMOVED lines=10> */
[----:B------:R-:W0:Y:S02]  /*3460*/  F2I.FTZ.TRUNC.NTZ R3, R2 ;  /* 0x0000000200037305 */ /* 0x000e24000021f100 */
[----:B0-----:R0:W-:Y:S01]  /*3470*/  STG.E.U8 desc[UR36][R16.64], R3 ;  /* 0x0000000310007986 */ /* 0x0011e2000c101124 */
[----:B------:R-:W-:Y:S05]  /*3480*/  BRA `(.L_x_1782) ;  /* 0x0000000c00507947 */ /* 0x000fea0003800000 */
.L_x_1780:
[----:B------:R-:W0:Y:S02]  /*3490*/  F2I.S64.TRUNC R2, R2 ;  /* 0x0000000200027311 */ /* 0x000e24000020d900 */
[----:B0-----:R-:W-:-:S05]  /*34a0*/  IMAD.MOV.U32 R5, RZ, RZ, R2 ;  /* 0x000000ffff057224 */ /* 0x001fca00078e0002 */
[----:B------:R0:W-:Y:S01]  /*34b0*/  STG.E.U8 desc[UR36][R16.64], R5 ;  /* 0x0000000510007986 */ /* 0x0001e2000c101124 */
[----:B------:R-:W-:Y:S05]  /*34c0*/  BRA `(.L_x_1782) ;  /* 0x0000000c00407947 */ /* 0x000fea0003800000 */
.L_x_1779:
[----:B------:R-:W-:-:S13]  /*34d0*/  ISETP.NE.AND P0, PT, R0, 0x2, PT ;  /* 0x000000020000780c */ /* 0x000fda0003f05270 */
[----:B------:R-:W-:Y:S05]  /*34e0*/  @!P0 BRA `(.L_x_1783) ;  /* 0x0000000000288947 */ /* 0x000fea0003800000 */
[----:B------:R-:W-:-:S13]  /*34f0*/  ISETP.NE.AND P0, PT, R0, 0x3, PT ;  /* 0x000000030000780c */ /* 0x000fda0003f05270 */
[----:B------:R-:W-:Y:S05]  /*3500*/  @!P0 BRA `(.L_x_1784) ;  /* 0x0000000000148947 */ /* 0x000fea0003800000 */
[----:B------:R-:W-:-:S13]  /*3510*/  ISETP.NE.AND P0, PT, R0, 0x4, PT ;  /* 0x000000040000780c */ /* 0x000fda0003f05270 */
[----:B------:R-:W-:Y:S05]  /*3520*/  @P0 BRA `(.L_x_1781) ;  /* 0x0000000800d00947 */ /* 0x000fea0003800000 */
[----:B------:R-:W0:Y:S02]  /*3530*/  F2I.S64.TRUNC R2, R2 ;  /* 0x0000000200027311 */ /* 0x000e24000020d900 */
[----:B0-----:R0:W-:Y:S01]  /*3540*/  STG.E.64 desc[UR36][R16.64], R2 ;  /* 0x0000000210007986 */ /* 0x0011e2000c101b24 */
[----:B------:R-:W-:Y:S05]  /*3550*/  BRA `(.L_x_1782) ;  /* 0x0000000c001c7947 */ /* 0x000fea0003800000 */
.L_x_1784:
[----:B------:R-:W0:Y:S02]  /*3560*/  F2I.FTZ.TRUNC.NTZ R3, R2 ;  /* 0x0000000200037305 */ /* 0x000e24000021f100 */
[----:B0-----:R0:W-:Y:S01]  /*3570*/  STG.E desc[UR36][R16.64], R3 ;  /* 0x0000000310007986 */ /* 0x0011e2000c101924 */
[----:B------:R-:W-:Y:S05]  /*3580*/  BRA `(.L_x_1782) ;  /* 0x0000000c00107947 */ /* 0x000fea0003800000 */
.L_x_1783:
[----:B------:R-:W0:Y:S02]  /*3590*/  F2I.FTZ.TRUNC.NTZ R3, R2 ;  /* 0x0000000200037305 */ /* 0x000e24000021f100 */
[----:B0-----:R0:W-:Y:S01]  /*35a0*/  STG.E.U16 desc[UR36][R16.64], R3 ;  /* 0x0000000310007986 */ /* 0x0011e2000c101524 */
[----:B------:R-:W-:Y:S05]  /*35b0*/  BRA `(.L_x_1782) ;  /* 0x0000000c00047947 */ /* 0x000fea0003800000 */
.L_x_1778:
[----:B------:R-:W-:-:S13]  /*35c0*/  ISETP.GT.AND P0, PT, R0, 0x6, PT ;  /* 0x000000060000780c */ /* 0x000fda0003f04270 */
[----:B------:R-:W-:Y:S05]  /*35d0*/  @P0 BRA `(.L_x_1785) ;  /* 0x0000000000240947 */ /* 0x000fea0003800000 */
[----:B------:R-:W-:-:S13]  /*35e0*/  ISETP.NE.AND P0, PT, R0, 0x5, PT ;  /* 0x000000050000780c */ /* 0x000fda0003f05270 */
[----:B------:R-:W-:Y:S05]  /*35f0*/  @!P0 BRA `(.L_x_1786) ;  /* 0x0000000000108947 */ /* 0x000fea0003800000 */
[----:B------:R-:W-:-:S13]  /*3600*/  ISETP.NE.AND P0, PT, R0, 0x6, PT ;  /* 0x000000060000780c */ /* 0x000fda0003f05270 */
[----:B------:R-:W-:Y:S05]  /*3610*/  @P0 BRA `(.L_x_1781) ;  /* 0x0000000800940947 */ /* 0x000fea0003800000 */
[----:B------:R1:W-:Y:S01]  /*3620*/  STG.E desc[UR36][R16.64], R2 ;  /* 0x0000000210007986 */ /* 0x0003e2000c101924 */
[----:B------:R-:W-:Y:S05]  /*3630*/  BRA `(.L_x_1782) ;  /* 0x0000000800e47947 */ /* 0x000fea0003800000 */
.L_x_1786:
[----:B------:R-:W-:-:S05]  /*3640*/  F2FP.F16.F32.PACK_AB R2, RZ, R2 ;  /* 0x00000002ff02723e */ /* 0x000fca00000000ff */
[----:B------:R0:W-:Y:S01]  /*3650*/  STG.E.U16 desc[UR36][R16.64], R2 ;  /* 0x0000000210007986 */ /* 0x0001e2000c101524 */
[----:B------:R-:W-:Y:S05]  /*3660*/  BRA `(.L_x_1782) ;  /* 0x0000000800d87947 */ /* 0x000fea0003800000 */
.L_x_1785:
[----:B------:R-:W-:-:S13]  /*3670*/  ISETP.NE.AND P0, PT, R0, 0x7, PT ;  /* 0x000000070000780c */ /* 0x000fda0003f05270 */
[----:B------:R-:W-:Y:S05]  /*3680*/  @!P0 BRA `(.L_x_1787) ;  /* 0x00000000002c8947 */ /* 0x000fea0003800000 */
[----:B------:R-:W-:-:S13]  /*3690*/  ISETP.NE.AND P0, PT, R0, 0x8, PT ;  /* 0x000000080000780c */ /* 0x000fda0003f05270 */
[----:B------:R-:W-:Y:S05]  /*36a0*/  @!P0 BRA `(.L_x_1788) ;  /* 0x0000000000148947 */ /* 0x000fea0003800000 */
[----:B------:R-:W-:-:S13]  /*36b0*/  ISETP.NE.AND P0, PT, R0, 0x9, PT ;  /* 0x000000090000780c */ /* 0x000fda0003f05270 */
[----:B------:R-:W-:Y:S05]  /*36c0*/  @P0 BRA `(.L_x_1781) ;  /* 0x0000000800680947 */ /* 0x000fea0003800000 */
[----:B------:R-:W-:-:S05]  /*36d0*/  IMAD.MOV.U32 R3, RZ, RZ, RZ ;  /* 0x000000ffff037224 */ /* 0x000fca00078e00ff */
[----:B------:R3:W-:Y:S01]  /*36e0*/  STG.E.64 desc[UR36][R16.64], R2 ;  /* 0x0000000210007986 */ /* 0x0007e2000c101b24 */
[----:B------:R-:W-:Y:S05]  /*36f0*/  BRA `(.L_x_1782) ;  /* 0x0000000800b47947 */ /* 0x000fea0003800000 */
.L_x_1788:
[----:B------:R-:W-:-:S04]  /*3700*/  F2FP.F16.F32.PACK_AB R3, RZ, R2 ;  /* 0x00000002ff03723e */ /* 0x000fc800000000ff */
[----:B------:R-:W-:-:S05]  /*3710*/  PRMT R3, R3, 0x5410, RZ ;  /* 0x0000541003037816 */ /* 0x000fca00000000ff */
[----:B------:R2:W-:Y:S01]  /*3720*/  STG.E desc[UR36][R16.64], R3 ;  /* 0x0000000310007986 */ /* 0x0005e2000c101924 */
[----:B------:R-:W-:Y:S05]  /*3730*/  BRA `(.L_x_1782) ;  /* 0x0000000800a47947 */ /* 0x000fea0003800000 */
.L_x_1787:
[----:B------:R-:W-:-:S06]  /*3740*/  FMUL.FTZ R2, R2, 1 ;  /* 0x3f80000002027820 */ /* 0x000fcc0000410000 */
[----:B------:R-:W0:Y:S02]  /*3750*/  F2F.F64.F32 R2, R2 ;  /* 0x0000000200027310 */ /* 0x000e240000201800 */
[----:B0-----:R4:W-:Y:S01]  /*3760*/  STG.E.64 desc[UR36][R16.64], R2 ;  /* 0x0000000210007986 */ /* 0x0019e2000c101b24 */
[----:B------:R-:W-:Y:S05]  /*3770*/  BRA `(.L_x_1782) ;  /* 0x0000000800947947 */ /* 0x000fea0003800000 */
.L_x_1777:
        /* <DEDUP_REMOVED lines=8> */
[----:B------:R-:W-:-:S04]  /*3800*/  FSETP.NEU.FTZ.AND P0, PT, R2, RZ, PT ;  /* 0x000000ff0200720b */ /* 0x000fc80003f1d000 */
[----:B------:R-:W-:-:S05]  /*3810*/  SEL R3, RZ, 0x1, !P0 ;  /* 0x00000001ff037807 */ /* 0x000fca0004000000 */
[----:B------:R0:W-:Y:S01]  /*3820*/  STG.E.U8 desc[UR36][R16.64], R3 ;  /* 0x0000000310007986 */ /* 0x0001e2000c101124 */
[----:B------:R-:W-:Y:S05]  /*3830*/  BRA `(.L_x_1782) ;  /* 0x0000000800647947 */ /* 0x000fea0003800000 */
.L_x_1791:
[----:B------:R-:W-:Y:S01]  /*3840*/  FMUL.FTZ R4, R2, 1 ;  /* 0x3f80000002047820 */ /* 0x000fe20000410000 */
[----:B------:R-:W-:-:S05]  /*3850*/  CS2R R6, SRZ ;  /* 0x0000000000067805 */ /* 0x000fca000001ff00 */
[----:B------:R-:W0:Y:S02]  /*3860*/  F2F.F64.F32 R4, R4 ;  /* 0x0000000400047310 */ /* 0x000e240000201800 */
[----:B0-----:R0:W-:Y:S01]  /*3870*/  STG.E.128 desc[UR36][R16.64], R4 ;  /* 0x0000000410007986 */ /* 0x0011e2000c101d24 */
[----:B------:R-:W-:Y:S05]  /*3880*/  BRA `(.L_x_1782) ;  /* 0x0000000800507947 */ /* 0x000fea0003800000 */
.L_x_1790:
[----:B------:R-:W-:-:S13]  /*3890*/  ISETP.NE.AND P0, PT, R0, 0xf, PT ;  /* 0x0000000f0000780c */ /* 0x000fda0003f05270 */
[----:B------:R-:W-:Y:S05]  /*38a0*/  @!P0 BRA `(.L_x_1792) ;  /* 0x0000000000ac8947 */ /* 0x000fea0003800000 */
[----:B------:R-:W-:-:S13]  /*38b0*/  ISETP.NE.AND P0, PT, R0, 0x17, PT ;  /* 0x000000170000780c */ /* 0x000fda0003f05270 */
[----:B------:R-:W-:Y:S05]  /*38c0*/  @!P0 BRA `(.L_x_1793) ;  /* 0x0000000000508947 */ /* 0x000fea0003800000 */
[----:B------:R-:W-:-:S13]  /*38d0*/  ISETP.NE.AND P0, PT, R0, 0x18, PT ;  /* 0x000000180000780c */ /* 0x000fda0003f05270 */
[----:B------:R-:W-:Y:S05]  /*38e0*/  @P0 BRA `(.L_x_1781) ;  /* 0x0000000400e00947 */ /* 0x000fea0003800000 */
[C---:B------:R-:W-:Y:S01]  /*38f0*/  LOP3.LUT R4, R2.reuse, 0x7fffffff, RZ, 0xc0, !PT ;  /* 0x7fffffff02047812 */ /* 0x040fe200078ec0ff */
[----:B------:R-:W-:Y:S01]  /*3900*/  BSSY B0, `(.L_x_1794) ;  /* 0x000000d000007945 */ /* 0x000fe20003800000 */
[----:B------:R-:W-:Y:S02]  /*3910*/  LOP3.LUT R0, R2, 0x80000000, RZ, 0xc0, !PT ;  /* 0x8000000002007812 */ /* 0x000fe400078ec0ff */
[----:B------:R-:W-:Y:S02]  /*3920*/  ISETP.GT.U32.AND P0, PT, R4, 0x43efffff, PT ;  /* 0x43efffff0400780c */ /* 0x000fe40003f04070 */
[----:B------:R-:W-:Y:S01]  /*3930*/  SHF.R.U32.HI R5, RZ, 0x18, R0 ;  /* 0x00000018ff057819 */ /* 0x000fe20000011600 */
[----:B------:R-:W-:-:S10]  /*3940*/  IMAD.MOV.U32 R0, RZ, RZ, 0x7f ;  /* 0x0000007fff007424 */ /* 0x000fd400078e00ff */
[----:B------:R-:W-:Y:S05]  /*3950*/  @P0 BRA `(.L_x_1795) ;  /* 0x00000000001c0947 */ /* 0x000fea0003800000 */
[----:B------:R-:W-:-:S13]  /*3960*/  ISETP.GE.U32.AND P0, PT, R4, 0x3c800000, PT ;  /* 0x3c8000000400780c */ /* 0x000fda0003f06070 */
[----:B------:R-:W-:-:S04]  /*3970*/  @P0 SHF.R.U32.HI R0, RZ, 0x14, R2 ;  /* 0x00000014ff000819 */ /* 0x000fc80000011602 */
[----:B------:R-:W-:-:S04]  /*3980*/  @P0 LOP3.LUT R3, R0, 0x1, RZ, 0xc0, !PT ;  /* 0x0000000100030812 */ /* 0x000fc800078ec0ff */
[----:B------:R-:W-:Y:S01]  /*3990*/  @P0 IADD3 R3, R2, 0x407ffff, R3 ;  /* 0x0407ffff02030810 */ /* 0x000fe20007ffe003 */
[----:B------:R-:W-:-:S03]  /*39a0*/  @!P0 FADD.FTZ R2, R4, 16384 ;  /* 0x4680000004028421 */ /* 0x000fc60000010000 */
[----:B------:R-:W-:Y:S01]  /*39b0*/  @P0 SHF.R.U32.HI R0, RZ, 0x14, R3 ;  /* 0x00000014ff000819 */ /* 0x000fe20000011603 */
[----:B------:R-:W-:-:S07]  /*39c0*/  @!P0 VIADD R0, R2, 0xb9800000 ;  /* 0xb980000002008836 */ /* 0x000fce0000000000 */
.L_x_1795:
[----:B------:R-:W-:Y:S05]  /*39d0*/  BSYNC B0 ;  /* 0x0000000000007941 */ /* 0x000fea0003800000 */
.L_x_1794:
[----:B------:R-:W-:-:S05]  /*39e0*/  LOP3.LUT R5, R0, R5, RZ, 0xfc, !PT ;  /* 0x0000000500057212 */ /* 0x000fca00078efcff */
[----:B------:R0:W-:Y:S01]  /*39f0*/  STG.E.U8 desc[UR36][R16.64], R5 ;  /* 0x0000000510007986 */ /* 0x0001e2000c101124 */
[----:B------:R-:W-:Y:S05]  /*3a00*/  BRA `(.L_x_1782) ;  /* 0x0000000400f07947 */ /* 0x000fea0003800000 */
.L_x_1793:
[----:B------:R-:W-:Y:S01]  /*3a10*/  LOP3.LUT R4, R2, 0x7fffffff, RZ, 0xc0, !PT ;  /* 0x7fffffff02047812 */ /* 0x000fe200078ec0ff */
[----:B------:R-:W-:Y:S03]  /*3a20*/  BSSY B0, `(.L_x_1796) ;  /* 0x000000e000007945 */ /* 0x000fe60003800000 */
[----:B------:R-:W-:-:S13]  /*3a30*/  ISETP.GT.U32.AND P0, PT, R4, 0x477fffff, PT ;  /* 0x477fffff0400780c */ /* 0x000fda0003f04070 */
[----:B------:R-:W-:Y:S05]  /*3a40*/  @P0 BRA `(.L_x_1797) ;  /* 0x0000000000200947 */ /* 0x000fea0003800000 */
[----:B------:R-:W-:-:S13]  /*3a50*/  ISETP.GE.U32.AND P0, PT, R4, 0x38800000, PT ;  /* 0x388000000400780c */ /* 0x000fda0003f06070 */
[----:B------:R-:W-:-:S04]  /*3a60*/  @P0 SHF.R.U32.HI R0, RZ, 0x15, R2 ;  /* 0x00000015ff000819 */ /* 0x000fc80000011602 */
[----:B------:R-:W-:-:S04]  /*3a70*/  @P0 LOP3.LUT R3, R0, 0x1, RZ, 0xc0, !PT ;  /* 0x0000000100030812 */ /* 0x000fc800078ec0ff */
[----:B------:R-:W-:Y:S01]  /*3a80*/  @P0 IADD3 R0, R2, 0x80fffff, R3 ;  /* 0x080fffff02000810 */ /* 0x000fe20007ffe003 */
[----:B------:R-:W-:-:S03]  /*3a90*/  @!P0 FADD.FTZ R3, R4, 128 ;  /* 0x4300000004038421 */ /* 0x000fc60000010000 */
[----:B------:R-:W-:Y:S01]  /*3aa0*/  @P0 SHF.R.U32.HI R0, RZ, 0x15, R0 ;  /* 0x00000015ff000819 */ /* 0x000fe20000011600 */
[----:B------:R-:W-:Y:S01]  /*3ab0*/  @!P0 VIADD R0, R3, 0xbd000000 ;  /* 0xbd00000003008836 */ /* 0x000fe20000000000 */
[----:B------:R-:W-:Y:S06]  /*3ac0*/  BRA `(.L_x_1798) ;  /* 0x00000000000c7947 */ /* 0x000fec0003800000 */
.L_x_1797:
[----:B------:R-:W-:Y:S01]  /*3ad0*/  IMAD.MOV.U32 R0, RZ, RZ, 0x7f ;  /* 0x0000007fff007424 */ /* 0x000fe200078e00ff */
[----:B------:R-:W-:-:S04]  /*3ae0*/  ISETP.GT.U32.AND P0, PT, R4, 0x7f800000, PT ;  /* 0x7f8000000400780c */ /* 0x000fc80003f04070 */
[----:B------:R-:W-:-:S09]  /*3af0*/  SEL R0, R0, 0x7c, P0 ;  /* 0x0000007c00007807 */ /* 0x000fd20000000000 */
.L_x_1798:
[----:B------:R-:W-:Y:S05]  /*3b00*/  BSYNC B0 ;  /* 0x0000000000007941 */ /* 0x000fea0003800000 */
.L_x_1796:
[----:B------:R-:W-:-:S04]  /*3b10*/  LOP3.LUT R2, R2, 0x80000000, RZ, 0xc0, !PT ;  /* 0x8000000002027812 */ /* 0x000fc800078ec0ff */
[----:B------:R-:W-:-:S04]  /*3b20*/  SHF.R.U32.HI R3, RZ, 0x18, R2 ;  /* 0x00000018ff037819 */ /* 0x000fc80000011602 */
[----:B------:R-:W-:-:S05]  /*3b30*/  LOP3.LUT R3, R0, R3, RZ, 0xfc, !PT ;  /* 0x0000000300037212 */ /* 0x000fca00078efcff */
[----:B------:R0:W-:Y:S01]  /*3b40*/  STG.E.U8 desc[UR36][R16.64], R3 ;  /* 0x0000000310007986 */ /* 0x0001e2000c101124 */
[----:B------:R-:W-:Y:S05]  /*3b50*/  BRA `(.L_x_1782) ;  /* 0x00000004009c7947 */ /* 0x000fea0003800000 */
.L_x_1792:
[----:B------:R-:W-:-:S05]  /*3b60*/  F2FP.BF16.F32.PACK_AB R2, RZ, R2 ;  /* 0x00000002ff02723e */ /* 0x000fca00000010ff */
[----:B------:R0:W-:Y:S01]  /*3b70*/  STG.E.U16 desc[UR36][R16.64], R2 ;  /* 0x0000000210007986 */ /* 0x0001e2000c101524 */
[----:B------:R-:W-:Y:S05]  /*3b80*/  BRA `(.L_x_1782) ;  /* 0x0000000400907947 */ /* 0x000fea0003800000 */
.L_x_1789:
        /* <DEDUP_REMOVED lines=8> */
[----:B------:R-:W0:Y:S02]  /*3c10*/  F2I.FTZ.U32.TRUNC.NTZ R3, R2 ;  /* 0x0000000200037305 */ /* 0x000e24000021f000 */
[----:B0-----:R0:W-:Y:S01]  /*3c20*/  STG.E.U16 desc[UR36][R16.64], R3 ;  /* 0x0000000310007986 */ /* 0x0011e2000c101524 */
[----:B------:R-:W-:Y:S05]  /*3c30*/  BRA `(.L_x_1782) ;  /* 0x0000000400647947 */ /* 0x000fea0003800000 */
.L_x_1801:
[----:B------:R-:W-:Y:S01]  /*3c40*/  LOP3.LUT R3, R2, 0x7fffffff, RZ, 0xc0, !PT ;  /* 0x7fffffff02037812 */ /* 0x000fe200078ec0ff */
[----:B------:R-:W-:Y:S01]  /*3c50*/  BSSY B0, `(.L_x_1802) ;  /* 0x0000013000007945 */ /* 0x000fe20003800000 */
[----:B------:R-:W-:Y:S02]  /*3c60*/  IMAD.MOV.U32 R8, RZ, RZ, 0x80 ;  /* 0x00000080ff087424 */ /* 0x000fe400078e00ff */
        /* <DEDUP_REMOVED lines=13> */
.L_x_1804:
[----:B------:R-:W-:-:S04]  /*3d40*/  LOP3.LUT R2, R2, 0x80000000, RZ, 0xc0, !PT ;  /* 0x8000000002027812 */ /* 0x000fc800078ec0ff */
[----:B------:R-:W-:-:S04]  /*3d50*/  SHF.R.U32.HI R3, RZ, 0x18, R2 ;  /* 0x00000018ff037819 */ /* 0x000fc80000011602 */
[----:B------:R-:W-:-:S04]  /*3d60*/  LOP3.LUT R0, R0, R3, RZ, 0xfc, !PT ;  /* 0x0000000300007212 */ /* 0x000fc800078efcff */
[----:B------:R-:W-:-:S07]  /*3d70*/  PRMT R8, R0, 0x7610, R8 ;  /* 0x0000761000087816 */ /* 0x000fce0000000008 */
.L_x_1803:
[----:B------:R-:W-:Y:S05]  /*3d80*/  BSYNC B0 ;  /* 0x0000000000007941 */ /* 0x000fea0003800000 */
.L_x_1802:
[----:B------:R0:W-:Y:S01]  /*3d90*/  STG.E.U8 desc[UR36][R16.64], R8 ;  /* 0x0000000810007986 */ /* 0x0001e2000c101124 */
[----:B------:R-:W-:Y:S05]  /*3da0*/  BRA `(.L_x_1782) ;  /* 0x0000000400087947 */ /* 0x000fea0003800000 */
.L_x_1800:
        /* <DEDUP_REMOVED lines=16> */
.L_x_1807:
[----:B------:R-:W-:-:S04]  /*3eb0*/  LOP3.LUT R2, R2, 0x80000000, RZ, 0xc0, !PT ;  /* 0x8000000002027812 */ /* 0x000fc800078ec0ff */
[----:B------:R-:W-:-:S04]  /*3ec0*/  SHF.R.U32.HI R3, RZ, 0x18, R2 ;  /* 0x00000018ff037819 */ /* 0x000fc80000011602 */
[----:B------:R-:W-:-:S04]  /*3ed0*/  LOP3.LUT R0, R0, R3, RZ, 0xfc, !PT ;  /* 0x0000000300007212 */ /* 0x000fc800078efcff */
[----:B------:R-:W-:-:S07]  /*3ee0*/  PRMT R8, R0, 0x7610, R8 ;  /* 0x0000761000087816 */ /* 0x000fce0000000008 */
.L_x_1806:
[----:B------:R-:W-:Y:S05]  /*3ef0*/  BSYNC B0 ;  /* 0x0000000000007941 */ /* 0x000fea0003800000 */
.L_x_1805:
[----:B------:R0:W-:Y:S01]  /*3f00*/  STG.E.U8 desc[UR36][R16.64], R8 ;  /* 0x0000000810007986 */ /* 0x0001e2000c101124 */
[----:B------:R-:W-:Y:S05]  /*3f10*/  BRA `(.L_x_1782) ;  /* 0x0000000000ac7947 */ /* 0x000fea0003800000 */
.L_x_1799:
[----:B------:R-:W-:-:S13]  /*3f20*/  ISETP.NE.AND P0, PT, R0, 0x1c, PT ;  /* 0x0000001c0000780c */ /* 0x000fda0003f05270 */
[----:B------:R-:W-:Y:S05]  /*3f30*/  @!P0 BRA `(.L_x_1808) ;  /* 0x00000000009c8947 */ /* 0x000fea0003800000 */
[----:B------:R-:W-:-:S13]  /*3f40*/  ISETP.NE.AND P0, PT, R0, 0x1d, PT ;  /* 0x0000001d0000780c */ /* 0x000fda0003f05270 */
[----:B------:R-:W-:Y:S05]  /*3f50*/  @!P0 BRA `(.L_x_1809) ;  /* 0x0000000000888947 */ /* 0x000fea0003800000 */
[----:B------:R-:W-:-:S13]  /*3f60*/  ISETP.NE.AND P0, PT, R0, 0x2c, PT ;  /* 0x0000002c0000780c */ /* 0x000fda0003f05270 */
[----:B------:R-:W-:Y:S05]  /*3f70*/  @P0 BRA `(.L_x_1781) ;  /* 0x00000000003c0947 */ /* 0x000fea0003800000 */
        /* <DEDUP_REMOVED lines=15> */
.L_x_1781:
        /* <DEDUP_REMOVED lines=16> */
.L_x_1810:
[----:B------:R-:W-:Y:S05]  /*4170*/  BRA `(.L_x_1782) ;  /* 0x0000000000147947 */ /* 0x000fea0003800000 */
.L_x_1809:
[----:B------:R-:W0:Y:S02]  /*4180*/  F2I.U64.TRUNC R2, R2 ;  /* 0x0000000200027311 */ /* 0x000e24000020d800 */
[----:B0-----:R0:W-:Y:S01]  /*4190*/  STG.E.64 desc[UR36][R16.64], R2 ;  /* 0x0000000210007986 */ /* 0x0011e2000c101b24 */
[----:B------:R-:W-:Y:S05]  /*41a0*/  BRA `(.L_x_1782) ;  /* 0x0000000000087947 */ /* 0x000fea0003800000 */
.L_x_1808:
[----:B------:R-:W0:Y:S02]  /*41b0*/  F2I.FTZ.U32.TRUNC.NTZ R3, R2 ;  /* 0x0000000200037305 */ /* 0x000e24000021f000 */
[----:B0-----:R0:W-:Y:S02]  /*41c0*/  STG.E desc[UR36][R16.64], R3 ;  /* 0x0000000310007986 */ /* 0x0011e4000c101924 */
.L_x_1782:
[----:B------:R-:W-:-:S04]  /*41d0*/  IMAD R18, R18, 0x200, R23 ;  /* 0x0000020012127824 */ /* 0x000fc800078e0217 */
[----:B------:R-:W-:-:S07]  /*41e0*/  VIADD R19, R18, 0x80 ;  /* 0x0000008012137836 */ /* 0x000fce0000000000 */
.L_x_1719:
[----:B------:R-:W-:Y:S05]  /*41f0*/  BSYNC B7 ;  /* 0x0000000000077941 */ /* 0x000fea0003800000 */
.L_x_1718:
        /* <DEDUP_REMOVED lines=358> */
.L_x_1813:
        /* <DEDUP_REMOVED lines=20> */
[----:B--2---:R4:W0:Y:S01]  /*59a0*/  I2F.S16 R22, R2 ;  /* 0x0000000200167306 */ /* 0x0048220000101400 */
[----:B------:R-:W-:Y:S05]  /*59b0*/  BRA `(.L_x_1820) ;  /* 0x0000000c00387947 */ /* 0x000fea0003800000 */
.L_x_1818:
[----:B------:R-:W2:Y:S02]  /*59c0*/  LDG.E.U8 R2, desc[UR36][R2.64] ;  /* 0x0000002402027981 */ /* 0x000ea4000c1e1100 */
[----:B--2---:R-:W-:Y:S01]  /*59d0*/  I2FP.F32.U32 R22, R2 ;  /* 0x0000000200167245 */ /* 0x004fe20000201000 */
[----:B------:R-:W-:Y:S06]  /*59e0*/  BRA `(.L_x_1820) ;  /* 0x0000000c002c7947 */ /* 0x000fec0003800000 */
.L_x_1817:
[----:B------:R-:W-:-:S13]  /*59f0*/  ISETP.NE.AND P0, PT, R4, 0x2, PT ;  /* 0x000000020400780c */ /* 0x000fda0003f05270 */
[----:B------:R-:W-:Y:S05]  /*5a00*/  @!P0 BRA `(.L_x_1821) ;  /* 0x0000000000288947 */ /* 0x000fea0003800000 */
[----:B------:R-:W-:-:S13]  /*5a10*/  ISETP.NE.AND P0, PT, R4, 0x3, PT ;  /* 0x000000030400780c */ /* 0x000fda0003f05270 */
[----:B------:R-:W-:Y:S05]  /*5a20*/  @!P0 BRA `(.L_x_1822) ;  /* 0x0000000000148947 */ /* 0x000fea0003800000 */
[----:B------:R-:W-:-:S13]  /*5a30*/  ISETP.NE.AND P0, PT, R4, 0x4, PT ;  /* 0x000000040400780c */ /* 0x000fda0003f05270 */
[----:B------:R-:W-:Y:S05]  /*5a40*/  @P0 BRA `(.L_x_1819) ;  /* 0x0000000800b80947 */ /* 0x000fea0003800000 */
[----:B------:R-:W2:Y:S02]  /*5a50*/  LDG.E.64 R22, desc[UR36][R2.64] ;  /* 0x0000002402167981 */ /* 0x000ea4000c1e1b00 */
[----:B--2---:R2:W3:Y:S01]  /*5a60*/  I2F.S64 R22, R22 ;  /* 0x0000001600167312 */ /* 0x0044e20000301400 */
[----:B------:R-:W-:Y:S05]  /*5a70*/  BRA `(.L_x_1820) ;  /* 0x0000000c00087947 */ /* 0x000fea0003800000 */
.L_x_1822:
[----:B------:R-:W2:Y:S02]  /*5a80*/  LDG.E R2, desc[UR36][R2.64] ;  /* 0x0000002402027981 */ /* 0x000ea4000c1e1900 */
[----:B--2---:R-:W-:Y:S01]  /*5a90*/  I2FP.F32.S32 R22, R2 ;  /* 0x0000000200167245 */ /* 0x004fe20000201400 */
[----:B------:R-:W-:Y:S06]  /*5aa0*/  BRA `(.L_x_1820) ;  /* 0x0000000800fc7947 */ /* 0x000fec0003800000 */
.L_x_1821:
[----:B------:R-:W2:Y:S02]  /*5ab0*/  LDG.E.U16 R2, desc[UR36][R2.64] ;  /* 0x0000002402027981 */ /* 0x000ea4000c1e1500 */
[----:B--2---:R0:W1:Y:S01]  /*5ac0*/  I2F.S16 R22, R2 ;  /* 0x0000000200167306 */ /* 0x0040620000101400 */
[----:B------:R-:W-:Y:S05]  /*5ad0*/  BRA `(.L_x_1820) ;  /* 0x0000000800f07947 */ /* 0x000fea0003800000 */
.L_x_1816:
        /* <DEDUP_REMOVED lines=8> */
.L_x_1824:
[----:B------:R-:W2:Y:S02]  /*5b60*/  LDG.E.U16 R2, desc[UR36][R2.64] ;  /* 0x0000002402027981 */ /* 0x000ea4000c1e1500 */
[----:B--2---:R-:W-:Y:S01]  /*5b70*/  HADD2.F32 R22, -RZ, R2.H0_H0 ;  /* 0x20000002ff167230 */ /* 0x004fe20000004100 */
[----:B------:R-:W-:Y:S06]  /*5b80*/  BRA `(.L_x_1820) ;  /* 0x0000000800c47947 */ /* 0x000fec0003800000 */
.L_x_1823:
        /* <DEDUP_REMOVED lines=8> */
.L_x_1826:
[----:B------:R-:W2:Y:S02]  /*5c10*/  LDG.E.U16 R2, desc[UR36][R2.64] ;  /* 0x0000002402027981 */ /* 0x000ea4000c1e1500 */
[----:B--2---:R-:W-:Y:S01]  /*5c20*/  HADD2.F32 R22, -RZ, R2.H0_H0 ;  /* 0x20000002ff167230 */ /* 0x004fe20000004100 */
[----:B------:R-:W-:Y:S06]  /*5c30*/  BRA `(.L_x_1820) ;  /* 0x0000000800987947 */ /* 0x000fec0003800000 */
.L_x_1825:
[----:B------:R-:W2:Y:S01]  /*5c40*/  LDG.E.64 R2, desc[UR36][R2.64] ;  /* 0x0000002402027981 */ /* 0x000ea2000c1e1b00 */
[----:B------:R-:W-:Y:S01]  /*5c50*/  UMOV UR4, 0xf0000000 ;  /* 0xf000000000047882 */ /* 0x000fe20000000000 */
[----:B------:R-:W-:Y:S01]  /*5c60*/  UMOV UR5, 0x380fffff ;  /* 0x380fffff00057882 */ /* 0x000fe20000000000 */
[----:B--2---:R-:W0:Y:S01]  /*5c70*/  F2F.F32.F64 R22, R2 ;  /* 0x0000000200167310 */ /* 0x004e220000301000 */
[----:B------:R-:W-:-:S14]  /*5c80*/  DSETP.GEU.AND P0, PT, |R2|, UR4, PT ;  /* 0x0000000402007e2a */ /* 0x000fdc000bf0e200 */
[----:B0-----:R-:W-:Y:S01]  /*5c90*/  @!P0 FMUL R22, R22, 1.175494350822287508e-38 ;  /* 0x0080000016168820 */ /* 0x001fe20000400000 */
[----:B------:R-:W-:Y:S06]  /*5ca0*/  BRA `(.L_x_1820) ;  /* 0x00000008007c7947 */ /* 0x000fec0003800000 */
.L_x_1815:
        /* <DEDUP_REMOVED lines=12> */
.L_x_1829:
[----:B------:R-:W2:Y:S01]  /*5d70*/  LDG.E.64 R2, desc[UR36][R2.64] ;  /* 0x0000002402027981 */ /* 0x000ea2000c1e1b00 */
[----:B------:R-:W-:Y:S01]  /*5d80*/  UMOV UR4, 0xf0000000 ;  /* 0xf000000000047882 */ /* 0x000fe20000000000 */
[----:B------:R-:W-:Y:S01]  /*5d90*/  UMOV UR5, 0x380fffff ;  /* 0x380fffff00057882 */ /* 0x000fe20000000000 */
[----:B--2---:R-:W0:Y:S01]  /*5da0*/  F2F.F32.F64 R22, R2 ;  /* 0x0000000200167310 */ /* 0x004e220000301000 */
[----:B------:R-:W-:-:S14]  /*5db0*/  DSETP.GEU.AND P0, PT, |R2|, UR4, PT ;  /* 0x0000000402007e2a */ /* 0x000fdc000bf0e200 */
[----:B0-----:R-:W-:Y:S01]  /*5dc0*/  @!P0 FMUL R22, R22, 1.175494350822287508e-38 ;  /* 0x0080000016168820 */ /* 0x001fe20000400000 */
[----:B------:R-:W-:Y:S06]  /*5dd0*/  BRA `(.L_x_1820) ;  /* 0x0000000800307947 */ /* 0x000fec0003800000 */
.L_x_1828:
        /* <DEDUP_REMOVED lines=26> */
.L_x_1831:
        /* <DEDUP_REMOVED lines=13> */
.L_x_1830:
[----:B------:R-:W2:Y:S02]  /*6050*/  LDG.E.U16 R2, desc[UR36][R2.64] ;  /* 0x0000002402027981 */ /* 0x000ea4000c1e1500 */
[----:B--2---:R-:W-:Y:S01]  /*6060*/  IMAD.U32 R22, R2, 0x10000, RZ ;  /* 0x0001000002167824 */ /* 0x004fe200078e00ff */
[----:B------:R-:W-:Y:S06]  /*6070*/  BRA `(.L_x_1820) ;  /* 0x0000000400887947 */ /* 0x000fec0003800000 */
.L_x_1827:
        /* <DEDUP_REMOVED lines=11> */
.L_x_1834:
        /* <DEDUP_REMOVED lines=20> */
.L_x_1836:
[----:B------:R-:W-:Y:S05]  /*6270*/  BSYNC B0 ;  /* 0x0000000000007941 */ /* 0x000fea0003800000 */
.L_x_1835:
[----:B------:R-:W-:Y:S01]  /*6280*/  IMAD.SHL.U32 R2, R2, 0x100000, RZ ;  /* 0x0010000002027824 */ /* 0x000fe200078e00ff */
[----:B------:R-:W-:-:S04]  /*6290*/  LEA R3, R0, 0x3b800000, 0x17 ;  /* 0x3b80000000037811 */ /* 0x000fc800078eb8ff */
[----:B------:R-:W-:Y:S01]  /*62a0*/  LOP3.LUT R22, R3, R2, R22, 0xfe, !PT ;  /* 0x0000000203167212 */ /* 0x000fe200078efe16 */
[----:B------:R-:W-:Y:S06]  /*62b0*/  BRA `(.L_x_1820) ;  /* 0x0000000000f87947 */ /* 0x000fec0003800000 */
.L_x_1833:
        /* <DEDUP_REMOVED lines=20> */
.L_x_1838:
[----:B------:R-:W-:Y:S05]  /*6400*/  BSYNC B0 ;  /* 0x0000000000007941 */ /* 0x000fea0003800000 */
.L_x_1837:
[----:B------:R-:W-:Y:S01]  /*6410*/  IMAD.SHL.U32 R2, R2, 0x200000, RZ ;  /* 0x0020000002027824 */ /* 0x000fe200078e00ff */
[----:B------:R-:W-:-:S04]  /*6420*/  LEA R3, R0, 0x37800000, 0x17 ;  /* 0x3780000000037811 */ /* 0x000fc800078eb8ff */
[----:B------:R-:W-:Y:S01]  /*6430*/  LOP3.LUT R22, R3, R2, R22, 0xfe, !PT ;  /* 0x0000000203167212 */ /* 0x000fe200078efe16 */
[----:B------:R-:W-:Y:S06]  /*6440*/  BRA `(.L_x_1820) ;  /* 0x0000000000947947 */ /* 0x000fec0003800000 */
.L_x_1832:
        /* <DEDUP_REMOVED lines=14> */
.L_x_1819:
        /* <DEDUP_REMOVED lines=16> */
.L_x_1841:
[----:B------:R-:W-:Y:S01]  /*6630*/  IMAD.MOV.U32 R22, RZ, RZ, RZ ;  /* 0x000000ffff167224 */ /* 0x000fe200078e00ff */
[----:B------:R-:W-:Y:S06]  /*6640*/  BRA `(.L_x_1820) ;  /* 0x0000000000147947 */ /* 0x000fec0003800000 */
.L_x_1840:
[----:B------:R-:W2:Y:S02]  /*6650*/  LDG.E.64 R22, desc[UR36][R2.64] ;  /* 0x0000002402167981 */ /* 0x000ea4000c1e1b00 */
[----:B--2---:R0:W1:Y:S01]  /*6660*/  I2F.U64 R22, R22 ;  /* 0x0000001600167312 */ /* 0x0040620000301000 */
[----:B------:R-:W-:Y:S05]  /*6670*/  BRA `(.L_x_1820) ;  /* 0x0000000000087947 */ /* 0x000fea0003800000 */
.L_x_1839:
[----:B------:R-:W2:Y:S02]  /*6680*/  LDG.E R2, desc[UR36][R2.64] ;  /* 0x0000002402027981 */ /* 0x000ea4000c1e1900 */
[----:B--2---:R-:W-:-:S07]  /*6690*/  I2FP.F32.U32 R22, R2 ;  /* 0x0000000200167245 */ /* 0x004fce0000201000 */
.L_x_1820:
[----:B------:R-:W-:Y:S05]  /*66a0*/  BSYNC B6 ;  /* 0x0000000000067941 */ /* 0x000fea0003800000 */
.L_x_1814:
[----:B------:R-:W2:Y:S01]  /*66b0*/  LDC.U8 R4, c[0x0][0x4a2] ;  /* 0x00012880ff047b82 */ /* 0x000ea20000000000 */
[----:B------:R-:W-:Y:S01]  /*66c0*/  ULDC.64 UR4, c[0x0][0x488] ;  /* 0x0001220000047ab9 */ /* 0x000fe20000000a00 */
[----:B------:R-:W-:Y:S01]  /*66d0*/  BSSY B6, `(.L_x_1842) ;  /* 0x00000df000067945 */ /* 0x000fe20003800000 */
[----:B0---4-:R-:W-:-:S05]  /*66e0*/  IADD3 R2, P0, R18, UR4, RZ ;  /* 0x0000000412027c10 */ /* 0x011fca000ff1e0ff */
        /* <DEDUP_REMOVED lines=13> */
[----:B--2---:R-:W4:Y:S01]  /*67c0*/  I2F.S16 R0, R0 ;  /* 0x0000000000007306 */ /* 0x004f220000101400 */
[----:B------:R-:W-:Y:S05]  /*67d0*/  BRA `(.L_x_1848) ;  /* 0x0000000c00387947 */ /* 0x000fea0003800000 */
.L_x_1846:
[----:B------:R-:W2:Y:S02]  /*67e0*/  LDG.E.U8 R0, desc[UR36][R2.64] ;  /* 0x0000002402007981 */ /* 0x000ea4000c1e1100 */
[----:B--2---:R-:W-:Y:S01]  /*67f0*/  I2FP.F32.U32 R0, R0 ;  /* 0x0000000000007245 */ /* 0x004fe20000201000 */
[----:B------:R-:W-:Y:S06]  /*6800*/  BRA `(.L_x_1848) ;  /* 0x0000000c002c7947 */ /* 0x000fec0003800000 */
.L_x_1845:
[----:B------:R-:W-:-:S13]  /*6810*/  ISETP.NE.AND P0, PT, R0, 0x2, PT ;  /* 0x000000020000780c */ /* 0x000fda0003f05270 */
[----:B------:R-:W-:Y:S05]  /*6820*/  @!P0 BRA `(.L_x_1849) ;  /* 0x0000000000288947 */ /* 0x000fea0003800000 */
[----:B------:R-:W-:-:S13]  /*6830*/  ISETP.NE.AND P0, PT, R0, 0x3, PT ;  /* 0x000000030000780c */ /* 0x000fda0003f05270 */
[----:B------:R-:W-:Y:S05]  /*6840*/  @!P0 BRA `(.L_x_1850) ;  /* 0x0000000000148947 */ /* 0x000fea0003800000 */
[----:B------:R-:W-:-:S13]  /*6850*/  ISETP.NE.AND P0, PT, R0, 0x4, PT ;  /* 0x000000040000780c */ /* 0x000fda0003f05270 */
[----:B------:R-:W-:Y:S05]  /*6860*/  @P0 BRA `(.L_x_1847) ;  /* 0x0000000800b80947 */ /* 0x000fea0003800000 */
[----:B------:R-:W2:Y:S02]  /*6870*/  LDG.E.64 R2, desc[UR36][R2.64] ;  /* 0x0000002402027981 */ /* 0x000ea4000c1e1b00 */
[----:B--2---:R0:W2:Y:S01]  /*6880*/  I2F.S64 R0, R2 ;  /* 0x0000000200007312 */ /* 0x0040a20000301400 */
[----:B------:R-:W-:Y:S05]  /*6890*/  BRA `(.L_x_1848) ;  /* 0x0000000c00087947 */ /* 0x000fea0003800000 */
.L_x_1850:
[----:B------:R-:W2:Y:S02]  /*68a0*/  LDG.E R0, desc[UR36][R2.64] ;  /* 0x0000002402007981 */ /* 0x000ea4000c1e1900 */
[----:B--2---:R-:W-:Y:S01]  /*68b0*/  I2FP.F32.S32 R0, R0 ;  /* 0x0000000000007245 */ /* 0x004fe20000201400 */
[----:B------:R-:W-:Y:S06]  /*68c0*/  BRA `(.L_x_1848) ;  /* 0x0000000800fc7947 */ /* 0x000fec0003800000 */
.L_x_1849:
[----:B------:R-:W2:Y:S02]  /*68d0*/  LDG.E.U16 R0, desc[UR36][R2.64] ;  /* 0x0000002402007981 */ /* 0x000ea4000c1e1500 */
[----:B--2---:R-:W0:Y:S01]  /*68e0*/  I2F.S16 R0, R0 ;  /* 0x0000000000007306 */ /* 0x004e220000101400 */
[----:B------:R-:W-:Y:S05]  /*68f0*/  BRA `(.L_x_1848) ;  /* 0x0000000800f07947 */ /* 0x000fea0003800000 */
.L_x_1844:
        /* <DEDUP_REMOVED lines=8> */
.L_x_1852:
[----:B------:R-:W2:Y:S02]  /*6980*/  LDG.E.U16 R0, desc[UR36][R2.64] ;  /* 0x0000002402007981 */ /* 0x000ea4000c1e1500 */
[----:B--2---:R-:W-:Y:S01]  /*6990*/  HADD2.F32 R0, -RZ, R0.H0_H0 ;  /* 0x20000000ff007230 */ /* 0x004fe20000004100 */
[----:B------:R-:W-:Y:S06]  /*69a0*/  BRA `(.L_x_1848) ;  /* 0x0000000800c47947 */ /* 0x000fec0003800000 */
.L_x_1851:
        /* <DEDUP_REMOVED lines=8> */
.L_x_1854:
[----:B------:R-:W2:Y:S02]  /*6a30*/  LDG.E.U16 R0, desc[UR36][R2.64] ;  /* 0x0000002402007981 */ /* 0x000ea4000c1e1500 */
[----:B--2---:R-:W-:Y:S01]  /*6a40*/  HADD2.F32 R0, -RZ, R0.H0_H0 ;  /* 0x20000000ff007230 */ /* 0x004fe20000004100 */
[----:B------:R-:W-:Y:S06]  /*6a50*/  BRA `(.L_x_1848) ;  /* 0x0000000800987947 */ /* 0x000fec0003800000 */
.L_x_1853:
[----:B------:R-:W2:Y:S01]  /*6a60*/  LDG.E.64 R2, desc[UR36][R2.64] ;  /* 0x0000002402027981 */ /* 0x000ea2000c1e1b00 */
[----:B------:R-:W-:Y:S01]  /*6a70*/  UMOV UR4, 0xf0000000 ;  /* 0xf000000000047882 */ /* 0x000fe20000000000 */
[----:B------:R-:W-:Y:S01]  /*6a80*/  UMOV UR5, 0x380fffff ;  /* 0x380fffff00057882 */ /* 0x000fe20000000000 */
[----:B--2---:R-:W0:Y:S01]  /*6a90*/  F2F.F32.F64 R0, R2 ;  /* 0x0000000200007310 */ /* 0x004e220000301000 */
[----:B------:R-:W-:-:S14]  /*6aa0*/  DSETP.GEU.AND P0, PT, |R2|, UR4, PT ;  /* 0x0000000402007e2a */ /* 0x000fdc000bf0e200 */
[----:B0-----:R-:W-:Y:S01]  /*6ab0*/  @!P0 FMUL R0, R0, 1.175494350822287508e-38 ;  /* 0x0080000000008820 */ /* 0x001fe20000400000 */
[----:B------:R-:W-:Y:S06]  /*6ac0*/  BRA `(.L_x_1848) ;  /* 0x00000008007c7947 */ /* 0x000fec0003800000 */
.L_x_1843:
        /* <DEDUP_REMOVED lines=12> */
.L_x_1857:
[----:B------:R-:W2:Y:S01]  /*6b90*/  LDG.E.64 R2, desc[UR36][R2.64] ;  /* 0x0000002402027981 */ /* 0x000ea2000c1e1b00 */
[----:B------:R-:W-:Y:S01]  /*6ba0*/  UMOV UR4, 0xf0000000 ;  /* 0xf000000000047882 */ /* 0x000fe20000000000 */
[----:B------:R-:W-:Y:S01]  /*6bb0*/  UMOV UR5, 0x380fffff ;  /* 0x380fffff00057882 */ /* 0x000fe20000000000 */
[----:B--2---:R-:W0:Y:S01]  /*6bc0*/  F2F.F32.F64 R0, R2 ;  /* 0x0000000200007310 */ /* 0x004e220000301000 */
[----:B------:R-:W-:-:S14]  /*6bd0*/  DSETP.GEU.AND P0, PT, |R2|, UR4, PT ;  /* 0x0000000402007e2a */ /* 0x000fdc000bf0e200 */
[----:B0-----:R-:W-:Y:S01]  /*6be0*/  @!P0 FMUL R0, R0, 1.175494350822287508e-38 ;  /* 0x0080000000008820 */ /* 0x001fe20000400000 */
[----:B------:R-:W-:Y:S06]  /*6bf0*/  BRA `(.L_x_1848) ;  /* 0x0000000800307947 */ /* 0x000fec0003800000 */
.L_x_1856:
        /* <DEDUP_REMOVED lines=26> */
.L_x_1859:
        /* <DEDUP_REMOVED lines=13> */
.L_x_1858:
[----:B------:R-:W2:Y:S02]  /*6e70*/  LDG.E.U16 R0, desc[UR36][R2.64] ;  /* 0x0000002402007981 */ /* 0x000ea4000c1e1500 */
[----:B--2---:R-:W-:Y:S01]  /*6e80*/  IMAD.U32 R0, R0, 0x10000, RZ ;  /* 0x0001000000007824 */ /* 0x004fe200078e00ff */
[----:B------:R-:W-:Y:S06]  /*6e90*/  BRA `(.L_x_1848) ;  /* 0x0000000400887947 */ /* 0x000fec0003800000 */
.L_x_1855:
        /* <DEDUP_REMOVED lines=11> */
.L_x_1862:
        /* <DEDUP_REMOVED lines=20> */
.L_x_1864:
[----:B------:R-:W-:Y:S05]  /*7090*/  BSYNC B0 ;  /* 0x0000000000007941 */ /* 0x000fea0003800000 */
.L_x_1863:
[----:B------:R-:W-:Y:S01]  /*70a0*/  LEA R3, R0, 0x3b800000, 0x17 ;  /* 0x3b80000000037811 */ /* 0x000fe200078eb8ff */
[----:B------:R-:W-:-:S05]  /*70b0*/  IMAD.SHL.U32 R0, R2, 0x100000, RZ ;  /* 0x0010000002007824 */ /* 0x000fca00078e00ff */
[----:B------:R-:W-:Y:S01]  /*70c0*/  LOP3.LUT R0, R3, R0, R4, 0xfe, !PT ;  /* 0x0000000003007212 */ /* 0x000fe200078efe04 */
[----:B------:R-:W-:Y:S06]  /*70d0*/  BRA `(.L_x_1848) ;  /* 0x0000000000f87947 */ /* 0x000fec0003800000 */
.L_x_1861:
        /* <DEDUP_REMOVED lines=20> */
.L_x_1866:
[----:B------:R-:W-:Y:S05]  /*7220*/  BSYNC B0 ;  /* 0x0000000000007941 */ /* 0x000fea0003800000 */
.L_x_1865:
[----:B------:R-:W-:Y:S01]  /*7230*/  LEA R3, R0, 0x37800000, 0x17 ;  /* 0x3780000000037811 */ /* 0x000fe200078eb8ff */
[----:B------:R-:W-:-:S05]  /*7240*/  IMAD.SHL.U32 R0, R2, 0x200000, RZ ;  /* 0x0020000002007824 */ /* 0x000fca00078e00ff */
[----:B------:R-:W-:Y:S01]  /*7250*/  LOP3.LUT R0, R3, R0, R4, 0xfe, !PT ;  /* 0x0000000003007212 */ /* 0x000fe200078efe04 */
[----:B------:R-:W-:Y:S06]  /*7260*/  BRA `(.L_x_1848) ;  /* 0x0000000000947947 */ /* 0x000fec0003800000 */
.L_x_1860:
        /* <DEDUP_REMOVED lines=14> */
.L_x_1847:
        /* <DEDUP_REMOVED lines=15> */
[----:B01-3-5:R-:W-:Y:S05]  /*7440*/  CALL.ABS.NOINC R2 ;  /* 0x0000000002007343 */ /* 0x02bfea0003c00000 */
.L_x_1869:
[----:B------:R-:W-:Y:S01]  /*7450*/  IMAD.MOV.U32 R0, RZ, RZ, RZ ;  /* 0x000000ffff007224 */ /* 0x000fe200078e00ff */
[----:B------:R-:W-:Y:S06]  /*7460*/  BRA `(.L_x_1848) ;  /* 0x0000000000147947 */ /* 0x000fec0003800000 */
.L_x_1868:
[----:B------:R-:W2:Y:S02]  /*7470*/  LDG.E.64 R2, desc[UR36][R2.64] ;  /* 0x0000002402027981 */ /* 0x000ea4000c1e1b00 */
[----:B--2---:R0:W2:Y:S01]  /*7480*/  I2F.U64 R0, R2 ;  /* 0x0000000200007312 */ /* 0x0040a20000301000 */
[----:B------:R-:W-:Y:S05]  /*7490*/  BRA `(.L_x_1848) ;  /* 0x0000000000087947 */ /* 0x000fea0003800000 */
.L_x_1867:
[----:B------:R-:W2:Y:S02]  /*74a0*/  LDG.E R0, desc[UR36][R2.64] ;  /* 0x0000002402007981 */ /* 0x000ea4000c1e1900 */
[----:B--2---:R-:W-:-:S07]  /*74b0*/  I2FP.F32.U32 R0, R0 ;  /* 0x0000000000007245 */ /* 0x004fce0000201000 */
.L_x_1848:
[----:B------:R-:W-:Y:S05]  /*74c0*/  BSYNC B6 ;  /* 0x0000000000067941 */ /* 0x000fea0003800000 */
.L_x_1842:
[----:B0-----:R-:W0:Y:S01]  /*74d0*/  LDC.U8 R3, c[0x0][0x4a0] ;  /* 0x00012800ff037b82 */ /* 0x001e220000000000 */
[----:B------:R-:W-:Y:S02]  /*74e0*/  ULDC.64 UR4, c[0x0][0x490] ;  /* 0x0001240000047ab9 */ /* 0x000fe40000000a00 */
[C---:B--2-45:R-:W-:Y:S02]  /*74f0*/  FSETP.GTU.FTZ.AND P0, PT, R0.reuse, UR4, PT ;  /* 0x0000000400007c0b */ /* 0x074fe4000bf1c000 */
[----:B------:R-:W-:-:S04]  /*7500*/  FSETP.GE.FTZ.AND P1, PT, R0, UR5, PT ;  /* 0x0000000500007c0b */ /* 0x000fc8000bf36000 */
[----:B------:R-:W-:-:S04]  /*7510*/  PLOP3.LUT P0, PT, P0, P1, PT, 0x20, 0x0 ;  /* 0x000000000000781c */ /* 0x000fc80000702470 */
[----:B-1-3--:R-:W-:Y:S02]  /*7520*/  FSEL R22, R22, RZ, P0 ;  /* 0x000000ff16167208 */ /* 0x00afe40000000000 */
        /* <DEDUP_REMOVED lines=15> */
.L_x_1873:
[----:B------:R-:W0:Y:S02]  /*7620*/  F2I.S64.TRUNC R22, R22 ;  /* 0x0000001600167311 */ /* 0x000e24000020d900 */
[----:B0-----:R-:W-:-:S05]  /*7630*/  IMAD.MOV.U32 R3, RZ, RZ, R22 ;  /* 0x000000ffff037224 */ /* 0x001fca00078e0016 */
[----:B------:R0:W-:Y:S01]  /*7640*/  STG.E.U8 desc[UR36][R16.64], R3 ;  /* 0x0000000310007986 */ /* 0x0001e2000c101124 */
[----:B------:R-:W-:Y:S05]  /*7650*/  BRA `(.L_x_1875) ;  /* 0x0000000c00407947 */ /* 0x000fea0003800000 */
.L_x_1872:
        /* <DEDUP_REMOVED lines=9> */
.L_x_1877:
[----:B------:R-:W0:Y:S02]  /*76f0*/  F2I.FTZ.TRUNC.NTZ R3, R22 ;  /* 0x0000001600037305 */ /* 0x000e24000021f100 */
[----:B0-----:R0:W-:Y:S01]  /*7700*/  STG.E desc[UR36][R16.64], R3 ;  /* 0x0000000310007986 */ /* 0x0011e2000c101924 */
[----:B------:R-:W-:Y:S05]  /*7710*/  BRA `(.L_x_1875) ;  /* 0x0000000c00107947 */ /* 0x000fea0003800000 */
.L_x_1876:
[----:B------:R-:W0:Y:S02]  /*7720*/  F2I.FTZ.TRUNC.NTZ R3, R22 ;  /* 0x0000001600037305 */ /* 0x000e24000021f100 */
[----:B0-----:R0:W-:Y:S01]  /*7730*/  STG.E.U16 desc[UR36][R16.64], R3 ;  /* 0x0000000310007986 */ /* 0x0011e2000c101524 */
[----:B------:R-:W-:Y:S05]  /*7740*/  BRA `(.L_x_1875) ;  /* 0x0000000c00047947 */ /* 0x000fea0003800000 */
.L_x_1871:
        /* <DEDUP_REMOVED lines=8> */
.L_x_1879:
[----:B------:R-:W-:-:S05]  /*77d0*/  F2FP.F16.F32.PACK_AB R22, RZ, R22 ;  /* 0x00000016ff16723e */ /* 0x000fca00000000ff */
[----:B------:R0:W-:Y:S01]  /*77e0*/  STG.E.U16 desc[UR36][R16.64], R22 ;  /* 0x0000001610007986 */ /* 0x0001e2000c101524 */
[----:B------:R-:W-:Y:S05]  /*77f0*/  BRA `(.L_x_1875) ;  /* 0x0000000800d87947 */ /* 0x000fea0003800000 */
.L_x_1878:
        /* <DEDUP_REMOVED lines=9> */
.L_x_1881:
[----:B------:R-:W-:-:S04]  /*7890*/  F2FP.F16.F32.PACK_AB R3, RZ, R22 ;  /* 0x00000016ff03723e */ /* 0x000fc800000000ff */
[----:B------:R-:W-:-:S05]  /*78a0*/  PRMT R3, R3, 0x5410, RZ ;  /* 0x0000541003037816 */ /* 0x000fca00000000ff */
[----:B------:R0:W-:Y:S01]  /*78b0*/  STG.E desc[UR36][R16.64], R3 ;  /* 0x0000000310007986 */ /* 0x0001e2000c101924 */
[----:B------:R-:W-:Y:S05]  /*78c0*/  BRA `(.L_x_1875) ;  /* 0x0000000800a47947 */ /* 0x000fea0003800000 */
.L_x_1880:
[----:B------:R-:W-:-:S06]  /*78d0*/  FMUL.FTZ R2, R22, 1 ;  /* 0x3f80000016027820 */ /* 0x000fcc0000410000 */
[----:B------:R-:W0:Y:S02]  /*78e0*/  F2F.F64.F32 R2, R2 ;  /* 0x0000000200027310 */ /* 0x000e240000201800 */
[----:B0-----:R0:W-:Y:S01]  /*78f0*/  STG.E.64 desc[UR36][R16.64], R2 ;  /* 0x0000000210007986 */ /* 0x0011e2000c101b24 */
[----:B------:R-:W-:Y:S05]  /*7900*/  BRA `(.L_x_1875) ;  /* 0x0000000800947947 */ /* 0x000fea0003800000 */
.L_x_1870:
        /* <DEDUP_REMOVED lines=12> */
.L_x_1884:
[----:B------:R-:W-:Y:S01]  /*79d0*/  FMUL.FTZ R4, R22, 1 ;  /* 0x3f80000016047820 */ /* 0x000fe20000410000 */
[----:B------:R-:W-:-:S05]  /*79e0*/  CS2R R6, SRZ ;  /* 0x0000000000067805 */ /* 0x000fca000001ff00 */
[----:B------:R-:W0:Y:S02]  /*79f0*/  F2F.F64.F32 R4, R4 ;  /* 0x0000000400047310 */ /* 0x000e240000201800 */
[----:B0-----:R0:W-:Y:S01]  /*7a00*/  STG.E.128 desc[UR36][R16.64], R4 ;  /* 0x0000000410007986 */ /* 0x0011e2000c101d24 */
[----:B------:R-:W-:Y:S05]  /*7a10*/  BRA `(.L_x_1875) ;  /* 0x0000000800507947 */ /* 0x000fea0003800000 */
.L_x_1883:
        /* <DEDUP_REMOVED lines=20> */
.L_x_1888:
[----:B------:R-:W-:Y:S05]  /*7b60*/  BSYNC B0 ;  /* 0x0000000000007941 */ /* 0x000fea0003800000 */
.L_x_1887:
[----:B------:R-:W-:-:S05]  /*7b70*/  LOP3.LUT R5, R0, R5, RZ, 0xfc, !PT ;  /* 0x0000000500057212 */ /* 0x000fca00078efcff */
[----:B------:R0:W-:Y:S01]  /*7b80*/  STG.E.U8 desc[UR36][R16.64], R5 ;  /* 0x0000000510007986 */ /* 0x0001e2000c101124 */
[----:B------:R-:W-:Y:S05]  /*7b90*/  BRA `(.L_x_1875) ;  /* 0x0000000400f07947 */ /* 0x000fea0003800000 */
.L_x_1886:
[----:B------:R-:W-:Y:S01]  /*7ba0*/  LOP3.LUT R2, R22, 0x7fffffff, RZ, 0xc0, !PT ;  /* 0x7fffffff16027812 */ /* 0x000fe200078ec0ff */
[----:B------:R-:W-:Y:S03]  /*7bb0*/  BSSY B0, `(.L_x_1889) ;  /* 0x000000e000007945 */ /* 0x000fe60003800000 */
        /* <DEDUP_REMOVED lines=10> */
.L_x_1890:
[----:B------:R-:W-:Y:S01]  /*7c60*/  IMAD.MOV.U32 R0, RZ, RZ, 0x7f ;  /* 0x0000007fff007424 */ /* 0x000fe200078e00ff */
[----:B------:R-:W-:-:S04]  /*7c70*/  ISETP.GT.U32.AND P0, PT, R2, 0x7f800000, PT ;  /* 0x7f8000000200780c */ /* 0x000fc80003f04070 */
[----:B------:R-:W-:-:S09]  /*7c80*/  SEL R0, R0, 0x7c, P0 ;  /* 0x0000007c00007807 */ /* 0x000fd20000000000 */
.L_x_1891:
[----:B------:R-:W-:Y:S05]  /*7c90*/  BSYNC B0 ;  /* 0x0000000000007941 */ /* 0x000fea0003800000 */
.L_x_1889:
[----:B------:R-:W-:-:S04]  /*7ca0*/  LOP3.LUT R22, R22, 0x80000000, RZ, 0xc0, !PT ;  /* 0x8000000016167812 */ /* 0x000fc800078ec0ff */
[----:B------:R-:W-:-:S04]  /*7cb0*/  SHF.R.U32.HI R3, RZ, 0x18, R22 ;  /* 0x00000018ff037819 */ /* 0x000fc80000011616 */
[----:B------:R-:W-:-:S05]  /*7cc0*/  LOP3.LUT R3, R0, R3, RZ, 0xfc, !PT ;  /* 0x0000000300037212 */ /* 0x000fca00078efcff */
[----:B------:R0:W-:Y:S01]  /*7cd0*/  STG.E.U8 desc[UR36][R16.64], R3 ;  /* 0x0000000310007986 */ /* 0x0001e2000c101124 */
[----:B------:R-:W-:Y:S05]  /*7ce0*/  BRA `(.L_x_1875) ;  /* 0x00000004009c7947 */ /* 0x000fea0003800000 */
.L_x_1885:
[----:B------:R-:W-:-:S05]  /*7cf0*/  F2FP.BF16.F32.PACK_AB R22, RZ, R22 ;  /* 0x00000016ff16723e */ /* 0x000fca00000010ff */
[----:B------:R0:W-:Y:S01]  /*7d00*/  STG.E.U16 desc[UR36][R16.64], R22 ;  /* 0x0000001610007986 */ /* 0x0001e2000c101524 */
[----:B------:R-:W-:Y:S05]  /*7d10*/  BRA `(.L_x_1875) ;  /* 0x0000000400907947 */ /* 0x000fea0003800000 */
.L_x_1882:
        /* <DEDUP_REMOVED lines=11> */
.L_x_1894:
        /* <DEDUP_REMOVED lines=16> */
.L_x_1897:
[----:B------:R-:W-:-:S04]  /*7ed0*/  LOP3.LUT R22, R22, 0x80000000, RZ, 0xc0, !PT ;  /* 0x8000000016167812 */ /* 0x000fc800078ec0ff */
[----:B------:R-:W-:-:S04]  /*7ee0*/  SHF.R.U32.HI R3, RZ, 0x18, R22 ;  /* 0x00000018ff037819 */ /* 0x000fc80000011616 */
[----:B------:R-:W-:-:S04]  /*7ef0*/  LOP3.LUT R0, R0, R3, RZ, 0xfc, !PT ;  /* 0x0000000300007212 */ /* 0x000fc800078efcff */
[----:B------:R-:W-:-:S07]  /*7f00*/  PRMT R8, R0, 0x7610, R8 ;  /* 0x0000761000087816 */ /* 0x000fce0000000008 */
.L_x_1896:
[----:B------:R-:W-:Y:S05]  /*7f10*/  BSYNC B0 ;  /* 0x0000000000007941 */ /* 0x000fea0003800000 */
.L_x_1895:
[----:B------:R3:W-:Y:S01]  /*7f20*/  STG.E.U8 desc[UR36][R16.64], R8 ;  /* 0x0000000810007986 */ /* 0x0007e2000c101124 */
[----:B------:R-:W-:Y:S05]  /*7f30*/  BRA `(.L_x_1875) ;  /* 0x0000000400087947 */ /* 0x000fea0003800000 */
.L_x_1893:
        /* <DEDUP_REMOVED lines=16> */
.L_x_1900:
[----:B------:R-:W-:-:S04]  /*8040*/  LOP3.LUT R22, R22, 0x80000000, RZ, 0xc0, !PT ;  /* 0x8000000016167812 */ /* 0x000fc800078ec0ff */
[----:B------:R-:W-:-:S04]  /*8050*/  SHF.R.U32.HI R3, RZ, 0x18, R22 ;  /* 0x00000018ff037819 */ /* 0x000fc80000011616 */
[----:B------:R-:W-:-:S04]  /*8060*/  LOP3.LUT R0, R0, R3, RZ, 0xfc, !PT ;  /* 0x0000000300007212 */ /* 0x000fc800078efcff */
[----:B------:R-:W-:-:S07]  /*8070*/  PRMT R8, R0, 0x7610, R8 ;  /* 0x0000761000087816 */ /* 0x000fce0000000008 */
.L_x_1899:
[----:B------:R-:W-:Y:S05]  /*8080*/  BSYNC B0 ;  /* 0x0000000000007941 */ /* 0x000fea0003800000 */
.L_x_1898:
[----:B------:R0:W-:Y:S01]  /*8090*/  STG.E.U8 desc[UR36][R16.64], R8 ;  /* 0x0000000810007986 */ /* 0x0001e2000c101124 */
[----:B------:R-:W-:Y:S05]  /*80a0*/  BRA `(.L_x_1875) ;  /* 0x0000000000ac7947 */ /* 0x000fea0003800000 */
.L_x_1892:
        /* <DEDUP_REMOVED lines=21> */
.L_x_1874:
        /* <DEDUP_REMOVED lines=16> */
.L_x_1903:
[----:B------:R-:W-:Y:S05]  /*8300*/  BRA `(.L_x_1875) ;  /* 0x0000000000147947 */ /* 0x000fea0003800000 */
.L_x_1902:
[----:B------:R-:W0:Y:S02]  /*8310*/  F2I.U64.TRUNC R22, R22 ;  /* 0x0000001600167311 */ /* 0x000e24000020d800 */
[----:B0-----:R2:W-:Y:S01]  /*8320*/  STG.E.64 desc[UR36][R16.64], R22 ;  /* 0x0000001610007986 */ /* 0x0015e2000c101b24 */
[----:B------:R-:W-:Y:S05]  /*8330*/  BRA `(.L_x_1875) ;  /* 0x0000000000087947 */ /* 0x000fea0003800000 */
.L_x_1901:
[----:B------:R-:W0:Y:S02]  /*8340*/  F2I.FTZ.U32.TRUNC.NTZ R3, R22 ;  /* 0x0000001600037305 */ /* 0x000e24000021f000 */
[----:B0-----:R0:W-:Y:S02]  /*8350*/  STG.E desc[UR36][R16.64], R3 ;  /* 0x0000000310007986 */ /* 0x0011e4000c101924 */
.L_x_1875:
[----:B------:R-:W-:-:S07]  /*8360*/  VIADD R19, R19, 0x80 ;  /* 0x0000008013137836 */ /* 0x000fce0000000000 */
.L_x_1812:
[----:B------:R-:W-:Y:S05]  /*8370*/  BSYNC B7 ;  /* 0x0000000000077941 */ /* 0x000fea0003800000 */
.L_x_1811:
        /* <DEDUP_REMOVED lines=358> */
.L_x_1906:
        /* <DEDUP_REMOVED lines=22> */
.L_x_1911:
[----:B------:R-:W2:Y:S02]  /*9b40*/  LDG.E.U8 R2, desc[UR36][R2.64] ;  /* 0x0000002402027981 */ /* 0x000ea4000c1e1100 */
[----:B--2---:R-:W-:Y:S01]  /*9b50*/  I2FP.F32.U32 R22, R2 ;  /* 0x0000000200167245 */ /* 0x004fe20000201000 */
[----:B------:R-:W-:Y:S06]  /*9b60*/  BRA `(.L_x_1913) ;  /* 0x0000000c002c7947 */ /* 0x000fec0003800000 */
.L_x_1910:
        /* <DEDUP_REMOVED lines=9> */
.L_x_1915:
[----:B------:R-:W2:Y:S02]  /*9c00*/  LDG.E R2, desc[UR36][R2.64] ;  /* 0x0000002402027981 */ /* 0x000ea4000c1e1900 */
[----:B--2---:R-:W-:Y:S01]  /*9c10*/  I2FP.F32.S32 R22, R2 ;  /* 0x0000000200167245 */ /* 0x004fe20000201400 */
[----:B------:R-:W-:Y:S06]  /*9c20*/  BRA `(.L_x_1913) ;  /* 0x0000000800fc7947 */ /* 0x000fec0003800000 */
.L_x_1914:
[----:B------:R-:W2:Y:S02]  /*9c30*/  LDG.E.U16 R2, desc[UR36][R2.64] ;  /* 0x0000002402027981 */ /* 0x000ea4000c1e1500 */
[----:B--2---:R2:W3:Y:S01]  /*9c40*/  I2F.S16 R22, R2 ;  /* 0x0000000200167306 */ /* 0x0044e20000101400 */
[----:B------:R-:W-:Y:S05]  /*9c50*/  BRA `(.L_x_1913) ;  /* 0x0000000800f07947 */ /* 0x000fea0003800000 */
.L_x_1909:
        /* <DEDUP_REMOVED lines=8> */
.L_x_1917:
[----:B------:R-:W2:Y:S02]  /*9ce0*/  LDG.E.U16 R2, desc[UR36][R2.64] ;  /* 0x0000002402027981 */ /* 0x000ea4000c1e1500 */
[----:B--2---:R-:W-:Y:S01]  /*9cf0*/  HADD2.F32 R22, -RZ, R2.H0_H0 ;  /* 0x20000002ff167230 */ /* 0x004fe20000004100 */
[----:B------:R-:W-:Y:S06]  /*9d00*/  BRA `(.L_x_1913) ;  /* 0x0000000800c47947 */ /* 0x000fec0003800000 */
.L_x_1916:
        /* <DEDUP_REMOVED lines=8> */
.L_x_1919:
[----:B------:R-:W2:Y:S02]  /*9d90*/  LDG.E.U16 R2, desc[UR36][R2.64] ;  /* 0x0000002402027981 */ /* 0x000ea4000c1e1500 */
[----:B--2---:R-:W-:Y:S01]  /*9da0*/  HADD2.F32 R22, -RZ, R2.H0_H0 ;  /* 0x20000002ff167230 */ /* 0x004fe20000004100 */
[----:B------:R-:W-:Y:S06]  /*9db0*/  BRA `(.L_x_1913) ;  /* 0x0000000800987947 */ /* 0x000fec0003800000 */
.L_x_1918:
[----:B------:R-:W2:Y:S01]  /*9dc0*/  LDG.E.64 R2, desc[UR36][R2.64] ;  /* 0x0000002402027981 */ /* 0x000ea2000c1e1b00 */
[----:B------:R-:W-:Y:S01]  /*9dd0*/  UMOV UR4, 0xf0000000 ;  /* 0xf000000000047882 */ /* 0x000fe20000000000 */
[----:B------:R-:W-:Y:S01]  /*9de0*/  UMOV UR5, 0x380fffff ;  /* 0x380fffff00057882 */ /* 0x000fe20000000000 */
[----:B--2---:R-:W0:Y:S01]  /*9df0*/  F2F.F32.F64 R22, R2 ;  /* 0x0000000200167310 */ /* 0x004e220000301000 */
[----:B------:R-:W-:-:S14]  /*9e00*/  DSETP.GEU.AND P0, PT, |R2|, UR4, PT ;  /* 0x0000000402007e2a */ /* 0x000fdc000bf0e200 */
[----:B0-----:R-:W-:Y:S01]  /*9e10*/  @!P0 FMUL R22, R22, 1.175494350822287508e-38 ;  /* 0x0080000016168820 */ /* 0x001fe20000400000 */
[----:B------:R-:W-:Y:S06]  /*9e20*/  BRA `(.L_x_1913) ;  /* 0x00000008007c7947 */ /* 0x000fec0003800000 */
.L_x_1908:
        /* <DEDUP_REMOVED lines=12> */
.L_x_1922:
[----:B------:R-:W2:Y:S01]  /*9ef0*/  LDG.E.64 R2, desc[UR36][R2.64] ;  /* 0x0000002402027981 */ /* 0x000ea2000c1e1b00 */
[----:B------:R-:W-:Y:S01]  /*9f00*/  UMOV UR4, 0xf0000000 ;  /* 0xf000000000047882 */ /* 0x000fe20000000000 */
[----:B------:R-:W-:Y:S01]  /*9f10*/  UMOV UR5, 0x380fffff ;  /* 0x380fffff00057882 */ /* 0x000fe20000000000 */
[----:B--2---:R-:W0:Y:S01]  /*9f20*/  F2F.F32.F64 R22, R2 ;  /* 0x0000000200167310 */ /* 0x004e220000301000 */
[----:B------:R-:W-:-:S14]  /*9f30*/  DSETP.GEU.AND P0, PT, |R2|, UR4, PT ;  /* 0x0000000402007e2a */ /* 0x000fdc000bf0e200 */
[----:B0-----:R-:W-:Y:S01]  /*9f40*/  @!P0 FMUL R22, R22, 1.175494350822287508e-38 ;  /* 0x0080000016168820 */ /* 0x001fe20000400000 */
[----:B------:R-:W-:Y:S06]  /*9f50*/  BRA `(.L_x_1913) ;  /* 0x0000000800307947 */ /* 0x000fec0003800000 */
.L_x_1921:
        /* <DEDUP_REMOVED lines=26> */
.L_x_1924:
        /* <DEDUP_REMOVED lines=13> */
.L_x_1923:
[----:B------:R-:W2:Y:S02]  /*a1d0*/  LDG.E.U16 R2, desc[UR36][R2.64] ;  /* 0x0000002402027981 */ /* 0x000ea4000c1e1500 */
[----:B--2---:R-:W-:Y:S01]  /*a1e0*/  IMAD.U32 R22, R2, 0x10000, RZ ;  /* 0x0001000002167824 */ /* 0x004fe200078e00ff */
[----:B------:R-:W-:Y:S06]  /*a1f0*/  BRA `(.L_x_1913) ;  /* 0x0000000400887947 */ /* 0x000fec0003800000 */
.L_x_1920:
        /* <DEDUP_REMOVED lines=11> */
.L_x_1927:
        /* <DEDUP_REMOVED lines=20> */
.L_x_1929:
[----:B------:R-:W-:Y:S05]  /*a3f0*/  BSYNC B0 ;  /* 0x0000000000007941 */ /* 0x000fea0003800000 */
.L_x_1928:
[----:B------:R-:W-:Y:S01]  /*a400*/  IMAD.SHL.U32 R2, R2, 0x100000, RZ ;  /* 0x0010000002027824 */ /* 0x000fe200078e00ff */
[----:B------:R-:W-:-:S04]  /*a410*/  LEA R3, R0, 0x3b800000, 0x17 ;  /* 0x3b80000000037811 */ /* 0x000fc800078eb8ff */
[----:B------:R-:W-:Y:S01]  /*a420*/  LOP3.LUT R22, R3, R2, R22, 0xfe, !PT ;  /* 0x0000000203167212 */ /* 0x000fe200078efe16 */
[----:B------:R-:W-:Y:S06]  /*a430*/  BRA `(.L_x_1913) ;  /* 0x0000000000f87947 */ /* 0x000fec0003800000 */
.L_x_1926:
        /* <DEDUP_REMOVED lines=20> */
.L_x_1931:
[----:B------:R-:W-:Y:S05]  /*a580*/  BSYNC B0 ;  /* 0x0000000000007941 */ /* 0x000fea0003800000 */
.L_x_1930:
[----:B------:R-:W-:Y:S01]  /*a590*/  IMAD.SHL.U32 R2, R2, 0x200000, RZ ;  /* 0x0020000002027824 */ /* 0x000fe200078e00ff */
[----:B------:R-:W-:-:S04]  /*a5a0*/  LEA R3, R0, 0x37800000, 0x17 ;  /* 0x3780000000037811 */ /* 0x000fc800078eb8ff */
[----:B------:R-:W-:Y:S01]  /*a5b0*/  LOP3.LUT R22, R3, R2, R22, 0xfe, !PT ;  /* 0x0000000203167212 */ /* 0x000fe200078efe16 */
[----:B------:R-:W-:Y:S06]  /*a5c0*/  BRA `(.L_x_1913) ;  /* 0x0000000000947947 */ /* 0x000fec0003800000 */
.L_x_1925:
        /* <DEDUP_REMOVED lines=14> */
.L_x_1912:
        /* <DEDUP_REMOVED lines=16> */
.L_x_1934:
[----:B------:R-:W-:Y:S01]  /*a7b0*/  IMAD.MOV.U32 R22, RZ, RZ, RZ ;  /* 0x000000ffff167224 */ /* 0x000fe200078e00ff */
[----:B------:R-:W-:Y:S06]  /*a7c0*/  BRA `(.L_x_1913) ;  /* 0x0000000000147947 */ /* 0x000fec0003800000 */
.L_x_1933:
[----:B------:R-:W2:Y:S02]  /*a7d0*/  LDG.E.64 R22, desc[UR36][R2.64] ;  /* 0x0000002402167981 */ /* 0x000ea4000c1e1b00 */
[----:B--2---:R0:W1:Y:S01]  /*a7e0*/  I2F.U64 R22, R22 ;  /* 0x0000001600167312 */ /* 0x0040620000301000 */
[----:B------:R-:W-:Y:S05]  /*a7f0*/  BRA `(.L_x_1913) ;  /* 0x0000000000087947 */ /* 0x000fea0003800000 */
.L_x_1932:
[----:B------:R-:W2:Y:S02]  /*a800*/  LDG.E R2, desc[UR36][R2.64] ;  /* 0x0000002402027981 */ /* 0x000ea4000c1e1900 */
[----:B--2---:R-:W-:-:S07]  /*a810*/  I2FP.F32.U32 R22, R2 ;  /* 0x0000000200167245 */ /* 0x004fce0000201000 */
.L_x_1913:
[----:B------:R-:W-:Y:S05]  /*a820*/  BSYNC B6 ;  /* 0x0000000000067941 */ /* 0x000fea0003800000 */
.L_x_1907:
[----:B------:R-:W4:Y:S01]  /*a830*/  LDC.U8 R4, c[0x0][0x4a2] ;  /* 0x00012880ff047b82 */ /* 0x000f220000000000 */
[----:B------:R-:W-:Y:S01]  /*a840*/  ULDC.64 UR4, c[0x0][0x488] ;  /* 0x0001220000047ab9 */ /* 0x000fe20000000a00 */
[----:B------:R-:W-:Y:S01]  /*a850*/  BSSY B6, `(.L_x_1935) ;  /* 0x00000df000067945 */ /* 0x000fe20003800000 */
[----:B0-2---:R-:W-:-:S05]  /*a860*/  IADD3 R2, P0, R18, UR4, RZ ;  /* 0x0000000412027c10 */ /* 0x005fca000ff1e0ff */
[----:B------:R-:W-:Y:S01]  /*a870*/  IMAD.X R3, RZ, RZ, UR5, P0 ;  /* 0x00000005ff037e24 */ /* 0x000fe200080e06ff */
[----:B----4-:R-:W-:-:S04]  /*a880*/  PRMT R0, R4, 0x9910, RZ ;  /* 0x0000991004007816 */ /* 0x010fc800000000ff */
        /* <DEDUP_REMOVED lines=13> */
.L_x_1939:
[----:B------:R-:W2:Y:S02]  /*a960*/  LDG.E.U8 R0, desc[UR36][R2.64] ;  /* 0x0000002402007981 */ /* 0x000ea4000c1e1100 */
[----:B--2---:R-:W-:Y:S01]  /*a970*/  I2FP.F32.U32 R0, R0 ;  /* 0x0000000000007245 */ /* 0x004fe20000201000 */
[----:B------:R-:W-:Y:S06]  /*a980*/  BRA `(.L_x_1941) ;  /* 0x0000000c002c7947 */ /* 0x000fec0003800000 */
.L_x_1938:
[----:B------:R-:W-:-:S13]  /*a990*/  ISETP.NE.AND P0, PT, R0, 0x2, PT ;  /* 0x000000020000780c */ /* 0x000fda0003f05270 */
[----:B------:R-:W-:Y:S05]  /*a9a0*/  @!P0 BRA `(.L_x_1942) ;  /* 0x0000000000288947 */ /* 0x000fea0003800000 */
[----:B------:R-:W-:-:S13]  /*a9b0*/  ISETP.NE.AND P0, PT, R0, 0x3, PT ;  /* 0x000000030000780c */ /* 0x000fda0003f05270 */
[----:B------:R-:W-:Y:S05]  /*a9c0*/  @!P0 BRA `(.L_x_1943) ;  /* 0x0000000000148947 */ /* 0x000fea0003800000 */
[----:B------:R-:W-:-:S13]  /*a9d0*/  ISETP.NE.AND P0, PT, R0, 0x4, PT ;  /* 0x000000040000780c */ /* 0x000fda0003f05270 */
[----:B------:R-:W-:Y:S05]  /*a9e0*/  @P0 BRA `(.L_x_1940) ;  /* 0x0000000800b80947 */ /* 0x000fea0003800000 */
[----:B------:R-:W2:Y:S02]  /*a9f0*/  LDG.E.64 R2, desc[UR36][R2.64] ;  /* 0x0000002402027981 */ /* 0x000ea4000c1e1b00 */
[----:B--2---:R2:W4:Y:S01]  /*aa00*/  I2F.S64 R0, R2 ;  /* 0x0000000200007312 */ /* 0x0045220000301400 */
[----:B------:R-:W-:Y:S05]  /*aa10*/  BRA `(.L_x_1941) ;  /* 0x0000000c00087947 */ /* 0x000fea0003800000 */
.L_x_1943:
[----:B------:R-:W2:Y:S02]  /*aa20*/  LDG.E R0, desc[UR36][R2.64] ;  /* 0x0000002402007981 */ /* 0x000ea4000c1e1900 */
[----:B--2---:R-:W-:Y:S01]  /*aa30*/  I2FP.F32.S32 R0, R0 ;  /* 0x0000000000007245 */ /* 0x004fe20000201400 */
[----:B------:R-:W-:Y:S06]  /*aa40*/  BRA `(.L_x_1941) ;  /* 0x0000000800fc7947 */ /* 0x000fec0003800000 */
.L_x_1942:
[----:B------:R-:W2:Y:S02]  /*aa50*/  LDG.E.U16 R0, desc[UR36][R2.64] ;  /* 0x0000002402007981 */ /* 0x000ea4000c1e1500 */
[----:B--2---:R-:W0:Y:S01]  /*aa60*/  I2F.S16 R0, R0 ;  /* 0x0000000000007306 */ /* 0x004e220000101400 */
[----:B------:R-:W-:Y:S05]  /*aa70*/  BRA `(.L_x_1941) ;  /* 0x0000000800f07947 */ /* 0x000fea0003800000 */
.L_x_1937:
        /* <DEDUP_REMOVED lines=8> */
.L_x_1945:
[----:B------:R-:W2:Y:S02]  /*ab00*/  LDG.E.U16 R0, desc[UR36][R2.64] ;  /* 0x0000002402007981 */ /* 0x000ea4000c1e1500 */
[----:B--2---:R-:W-:Y:S01]  /*ab10*/  HADD2.F32 R0, -RZ, R0.H0_H0 ;  /* 0x20000000ff007230 */ /* 0x004fe20000004100 */
[----:B------:R-:W-:Y:S06]  /*ab20*/  BRA `(.L_x_1941) ;  /* 0x0000000800c47947 */ /* 0x000fec0003800000 */
.L_x_1944:
        /* <DEDUP_REMOVED lines=8> */
.L_x_1947:
[----:B------:R-:W2:Y:S02]  /*abb0*/  LDG.E.U16 R0, desc[UR36][R2.64] ;  /* 0x0000002402007981 */ /* 0x000ea4000c1e1500 */
[----:B--2---:R-:W-:Y:S01]  /*abc0*/  HADD2.F32 R0, -RZ, R0.H0_H0 ;  /* 0x20000000ff007230 */ /* 0x004fe20000004100 */
[----:B------:R-:W-:Y:S06]  /*abd0*/  BRA `(.L_x_1941) ;  /* 0x0000000800987947 */ /* 0x000fec0003800000 */
.L_x_1946:
[----:B------:R-:W2:Y:S01]  /*abe0*/  LDG.E.64 R2, desc[UR36][R2.64] ;  /* 0x0000002402027981 */ /* 0x000ea2000c1e1b00 */
[----:B------:R-:W-:Y:S01]  /*abf0*/  UMOV UR4, 0xf0000000 ;  /* 0xf000000000047882 */ /* 0x000fe20000000000 */
[----:B------:R-:W-:Y:S01]  /*ac00*/  UMOV UR5, 0x380fffff ;  /* 0x380fffff00057882 */ /* 0x000fe20000000000 */
[----:B--2---:R-:W0:Y:S01]  /*ac10*/  F2F.F32.F64 R0, R2 ;  /* 0x0000000200007310 */ /* 0x004e220000301000 */
[----:B------:R-:W-:-:S14]  /*ac20*/  DSETP.GEU.AND P0, PT, |R2|, UR4, PT ;  /* 0x0000000402007e2a */ /* 0x000fdc000bf0e200 */
[----:B0-----:R-:W-:Y:S01]  /*ac30*/  @!P0 FMUL R0, R0, 1.175494350822287508e-38 ;  /* 0x0080000000008820 */ /* 0x001fe20000400000 */
[----:B------:R-:W-:Y:S06]  /*ac40*/  BRA `(.L_x_1941) ;  /* 0x00000008007c7947 */ /* 0x000fec0003800000 */
.L_x_1936:
        /* <DEDUP_REMOVED lines=12> */
.L_x_1950:
[----:B------:R-:W2:Y:S01]  /*ad10*/  LDG.E.64 R2, desc[UR36][R2.64] ;  /* 0x0000002402027981 */ /* 0x000ea2000c1e1b00 */
[----:B------:R-:W-:Y:S01]  /*ad20*/  UMOV UR4, 0xf0000000 ;  /* 0xf000000000047882 */ /* 0x000fe20000000000 */
[----:B------:R-:W-:Y:S01]  /*ad30*/  UMOV UR5, 0x380fffff ;  /* 0x380fffff00057882 */ /* 0x000fe20000000000 */
[----:B--2---:R-:W0:Y:S01]  /*ad40*/  F2F.F32.F64 R0, R2 ;  /* 0x0000000200007310 */ /* 0x004e220000301000 */
[----:B------:R-:W-:-:S14]  /*ad50*/  DSETP.GEU.AND P0, PT, |R2|, UR4, PT ;  /* 0x0000000402007e2a */ /* 0x000fdc000bf0e200 */
[----:B0-----:R-:W-:Y:S01]  /*ad60*/  @!P0 FMUL R0, R0, 1.175494350822287508e-38 ;  /* 0x0080000000008820 */ /* 0x001fe20000400000 */
[----:B------:R-:W-:Y:S06]  /*ad70*/  BRA `(.L_x_1941) ;  /* 0x0000000800307947 */ /* 0x000fec0003800000 */
.L_x_1949:
        /* <DEDUP_REMOVED lines=26> */
.L_x_1952:
        /* <DEDUP_REMOVED lines=13> */
.L_x_1951:
[----:B------:R-:W2:Y:S02]  /*aff0*/  LDG.E.U16 R0, desc[UR36][R2.64] ;  /* 0x0000002402007981 */ /* 0x000ea4000c1e1500 */
[----:B--2---:R-:W-:Y:S01]  /*b000*/  IMAD.U32 R0, R0, 0x10000, RZ ;  /* 0x0001000000007824 */ /* 0x004fe200078e00ff */
[----:B------:R-:W-:Y:S06]  /*b010*/  BRA `(.L_x_1941) ;  /* 0x0000000400887947 */ /* 0x000fec0003800000 */
.L_x_1948:
        /* <DEDUP_REMOVED lines=11> */
.L_x_1955:
        /* <DEDUP_REMOVED lines=20> */
.L_x_1957:
[----:B------:R-:W-:Y:S05]  /*b210*/  BSYNC B0 ;  /* 0x0000000000007941 */ /* 0x000fea0003800000 */
.L_x_1956:
[----:B------:R-:W-:Y:S01]  /*b220*/  LEA R3, R0, 0x3b800000, 0x17 ;  /* 0x3b80000000037811 */ /* 0x000fe200078eb8ff */
[----:B------:R-:W-:-:S05]  /*b230*/  IMAD.SHL.U32 R0, R2, 0x100000, RZ ;  /* 0x0010000002007824 */ /* 0x000fca00078e00ff */
[----:B------:R-:W-:Y:S01]  /*b240*/  LOP3.LUT R0, R3, R0, R4, 0xfe, !PT ;  /* 0x0000000003007212 */ /* 0x000fe200078efe04 */
[----:B------:R-:W-:Y:S06]  /*b250*/  BRA `(.L_x_1941) ;  /* 0x0000000000f87947 */ /* 0x000fec0003800000 */
.L_x_1954:
        /* <DEDUP_REMOVED lines=20> */
.L_x_1959:
[----:B------:R-:W-:Y:S05]  /*b3a0*/  BSYNC B0 ;  /* 0x0000000000007941 */ /* 0x000fea0003800000 */
.L_x_1958:
[----:B------:R-:W-:Y:S01]  /*b3b0*/  LEA R3, R0, 0x37800000, 0x17 ;  /* 0x3780000000037811 */ /* 0x000fe200078eb8ff */
[----:B------:R-:W-:-:S05]  /*b3c0*/  IMAD.SHL.U32 R0, R2, 0x200000, RZ ;  /* 0x0020000002007824 */ /* 0x000fca00078e00ff */
[----:B------:R-:W-:Y:S01]  /*b3d0*/  LOP3.LUT R0, R3, R0, R4, 0xfe, !PT ;  /* 0x0000000003007212 */ /* 0x000fe200078efe04 */
[----:B------:R-:W-:Y:S06]  /*b3e0*/  BRA `(.L_x_1941) ;  /* 0x0000000000947947 */ /* 0x000fec0003800000 */
.L_x_1953:
        /* <DEDUP_REMOVED lines=14> */
.L_x_1940:
        /* <DEDUP_REMOVED lines=16> */
.L_x_1962:
[----:B------:R-:W-:Y:S01]  /*b5d0*/  IMAD.MOV.U32 R0, RZ, RZ, RZ ;  /* 0x000000ffff007224 */ /* 0x000fe200078e00ff */
[----:B------:R-:W-:Y:S06]  /*b5e0*/  BRA `(.L_x_1941) ;  /* 0x0000000000147947 */ /* 0x000fec0003800000 */
.L_x_1961:
[----:B------:R-:W2:Y:S02]  /*b5f0*/  LDG.E.64 R2, desc[UR36][R2.64] ;  /* 0x0000002402027981 */ /* 0x000ea4000c1e1b00 */
[----:B--2---:R0:W2:Y:S01]  /*b600*/  I2F.U64 R0, R2 ;  /* 0x0000000200007312 */ /* 0x0040a20000301000 */
[----:B------:R-:W-:Y:S05]  /*b610*/  BRA `(.L_x_1941) ;  /* 0x0000000000087947 */ /* 0x000fea0003800000 */
.L_x_1960:
[----:B------:R-:W2:Y:S02]  /*b620*/  LDG.E R0, desc[UR36][R2.64] ;  /* 0x0000002402007981 */ /* 0x000ea4000c1e1900 */
[----:B--2---:R-:W-:-:S07]  /*b630*/  I2FP.F32.U32 R0, R0 ;  /* 0x0000000000007245 */ /* 0x004fce0000201000 */
.L_x_1941:
[----:B------:R-:W-:Y:S05]  /*b640*/  BSYNC B6 ;  /* 0x0000000000067941 */ /* 0x000fea0003800000 */
.L_x_1935:
[----:B0-2---:R-:W0:Y:S01]  /*b650*/  LDC.U8 R3, c[0x0][0x4a0] ;  /* 0x00012800ff037b82 */ /* 0x005e220000000000 */
[----:B------:R-:W-:Y:S02]  /*b660*/  ULDC.64 UR4, c[0x0][0x490] ;  /* 0x0001240000047ab9 */ /* 0x000fe40000000a00 */
[C---:B----45:R-:W-:Y:S02]  /*b670*/  FSETP.GTU.FTZ.AND P0, PT, R0.reuse, UR4, PT ;  /* 0x0000000400007c0b */ /* 0x070fe4000bf1c000 */
        /* <DEDUP_REMOVED lines=18> */
.L_x_1966:
[----:B------:R-:W0:Y:S02]  /*b7a0*/  F2I.S64.TRUNC R22, R22 ;  /* 0x0000001600167311 */ /* 0x000e24000020d900 */
[----:B0-----:R-:W-:-:S05]  /*b7b0*/  IMAD.MOV.U32 R3, RZ, RZ, R22 ;  /* 0x000000ffff037224 */ /* 0x001fca00078e0016 */
[----:B------:R0:W-:Y:S01]  /*b7c0*/  STG.E.U8 desc[UR36][R16.64], R3 ;  /* 0x0000000310007986 */ /* 0x0001e2000c101124 */
[----:B------:R-:W-:Y:S05]  /*b7d0*/  BRA `(.L_x_1968) ;  /* 0x0000000c00407947 */ /* 0x000fea0003800000 */
.L_x_1965:
        /* <DEDUP_REMOVED lines=9> */
.L_x_1970:
[----:B------:R-:W0:Y:S02]  /*b870*/  F2I.FTZ.TRUNC.NTZ R3, R22 ;  /* 0x0000001600037305 */ /* 0x000e24000021f100 */
[----:B0-----:R0:W-:Y:S01]  /*b880*/  STG.E desc[UR36][R16.64], R3 ;  /* 0x0000000310007986 */ /* 0x0011e2000c101924 */
[----:B------:R-:W-:Y:S05]  /*b890*/  BRA `(.L_x_1968) ;  /* 0x0000000c00107947 */ /* 0x000fea0003800000 */
.L_x_1969:
[----:B------:R-:W0:Y:S02]  /*b8a0*/  F2I.FTZ.TRUNC.NTZ R3, R22 ;  /* 0x0000001600037305 */ /* 0x000e24000021f100 */
[----:B0-----:R0:W-:Y:S01]  /*b8b0*/  STG.E.U16 desc[UR36][R16.64], R3 ;  /* 0x0000000310007986 */ /* 0x0011e2000c101524 */
[----:B------:R-:W-:Y:S05]  /*b8c0*/  BRA `(.L_x_1968) ;  /* 0x0000000c00047947 */ /* 0x000fea0003800000 */
.L_x_1964:
        /* <DEDUP_REMOVED lines=8> */
.L_x_1972:
[----:B------:R-:W-:-:S05]  /*b950*/  F2FP.F16.F32.PACK_AB R22, RZ, R22 ;  /* 0x00000016ff16723e */ /* 0x000fca00000000ff */
[----:B------:R0:W-:Y:S01]  /*b960*/  STG.E.U16 desc[UR36][R16.64], R22 ;  /* 0x0000001610007986 */ /* 0x0001e2000c101524 */
[----:B------:R-:W-:Y:S05]  /*b970*/  BRA `(.L_x_1968) ;  /* 0x0000000800d87947 */ /* 0x000fea0003800000 */
.L_x_1971:
        /* <DEDUP_REMOVED lines=9> */
.L_x_1974:
[----:B------:R-:W-:-:S04]  /*ba10*/  F2FP.F16.F32.PACK_AB R3, RZ, R22 ;  /* 0x00000016ff03723e */ /* 0x000fc800000000ff */
[----:B------:R-:W-:-:S05]  /*ba20*/  PRMT R3, R3, 0x5410, RZ ;  /* 0x0000541003037816 */ /* 0x000fca00000000ff */
[----:B------:R2:W-:Y:S01]  /*ba30*/  STG.E desc[UR36][R16.64], R3 ;  /* 0x0000000310007986 */ /* 0x0005e2000c101924 */
[----:B------:R-:W-:Y:S05]  /*ba40*/  BRA `(.L_x_1968) ;  /* 0x0000000800a47947 */ /* 0x000fea0003800000 */
.L_x_1973:
[----:B------:R-:W-:-:S06]  /*ba50*/  FMUL.FTZ R2, R22, 1 ;  /* 0x3f80000016027820 */ /* 0x000fcc0000410000 */
[----:B------:R-:W0:Y:S02]  /*ba60*/  F2F.F64.F32 R2, R2 ;  /* 0x0000000200027310 */ /* 0x000e240000201800 */
[----:B0-----:R4:W-:Y:S01]  /*ba70*/  STG.E.64 desc[UR36][R16.64], R2 ;  /* 0x0000000210007986 */ /* 0x0019e2000c101b24 */
[----:B------:R-:W-:Y:S05]  /*ba80*/  BRA `(.L_x_1968) ;  /* 0x0000000800947947 */ /* 0x000fea0003800000 */
.L_x_1963:
        /* <DEDUP_REMOVED lines=12> */
.L_x_1977:
[----:B------:R-:W-:Y:S01]  /*bb50*/  FMUL.FTZ R4, R22, 1 ;  /* 0x3f80000016047820 */ /* 0x000fe20000410000 */
[----:B------:R-:W-:-:S05]  /*bb60*/  CS2R R6, SRZ ;  /* 0x0000000000067805 */ /* 0x000fca000001ff00 */
[----:B------:R-:W0:Y:S02]  /*bb70*/  F2F.F64.F32 R4, R4 ;  /* 0x0000000400047310 */ /* 0x000e240000201800 */
[----:B0-----:R0:W-:Y:S01]  /*bb80*/  STG.E.128 desc[UR36][R16.64], R4 ;  /* 0x0000000410007986 */ /* 0x0011e2000c101d24 */
[----:B------:R-:W-:Y:S05]  /*bb90*/  BRA `(.L_x_1968) ;  /* 0x0000000800507947 */ /* 0x000fea0003800000 */
.L_x_1976:
        /* <DEDUP_REMOVED lines=20> */
.L_x_1981:
[----:B------:R-:W-:Y:S05]  /*bce0*/  BSYNC B0 ;  /* 0x0000000000007941 */ /* 0x000fea0003800000 */
.L_x_1980:
[----:B------:R-:W-:-:S05]  /*bcf0*/  LOP3.LUT R5, R0, R5, RZ, 0xfc, !PT ;  /* 0x0000000500057212 */ /* 0x000fca00078efcff */
[----:B------:R0:W-:Y:S01]  /*bd00*/  STG.E.U8 desc[UR36][R16.64], R5 ;  /* 0x0000000510007986 */ /* 0x0001e2000c101124 */
[----:B------:R-:W-:Y:S05]  /*bd10*/  BRA `(.L_x_1968) ;  /* 0x0000000400f07947 */ /* 0x000fea0003800000 */
.L_x_1979:
        /* <DEDUP_REMOVED lines=12> */
.L_x_1983:
[----:B------:R-:W-:Y:S01]  /*bde0*/  IMAD.MOV.U32 R0, RZ, RZ, 0x7f ;  /* 0x0000007fff007424 */ /* 0x000fe200078e00ff */
[----:B------:R-:W-:-:S04]  /*bdf0*/  ISETP.GT.U32.AND P0, PT, R2, 0x7f800000, PT ;  /* 0x7f8000000200780c */ /* 0x000fc80003f04070 */
[----:B------:R-:W-:-:S09]  /*be00*/  SEL R0, R0, 0x7c, P0 ;  /* 0x0000007c00007807 */ /* 0x000fd20000000000 */
.L_x_1984:
[----:B------:R-:W-:Y:S05]  /*be10*/  BSYNC B0 ;  /* 0x0000000000007941 */ /* 0x000fea0003800000 */
.L_x_1982:
[----:B------:R-:W-:-:S04]  /*be20*/  LOP3.LUT R22, R22, 0x80000000, RZ, 0xc0, !PT ;  /* 0x8000000016167812 */ /* 0x000fc800078ec0ff */
[----:B------:R-:W-:-:S04]  /*be30*/  SHF.R.U32.HI R3, RZ, 0x18, R22 ;  /* 0x00000018ff037819 */ /* 0x000fc80000011616 */
[----:B------:R-:W-:-:S05]  /*be40*/  LOP3.LUT R3, R0, R3, RZ, 0xfc, !PT ;  /* 0x0000000300037212 */ /* 0x000fca00078efcff */
[----:B------:R0:W-:Y:S01]  /*be50*/  STG.E.U8 desc[UR36][R16.64], R3 ;  /* 0x0000000310007986 */ /* 0x0001e2000c101124 */
[----:B------:R-:W-:Y:S05]  /*be60*/  BRA `(.L_x_1968) ;  /* 0x00000004009c7947 */ /* 0x000fea0003800000 */
.L_x_1978:
[----:B------:R-:W-:-:S05]  /*be70*/  F2FP.BF16.F32.PACK_AB R22, RZ, R22 ;  /* 0x00000016ff16723e */ /* 0x000fca00000010ff */
[----:B------:R0:W-:Y:S01]  /*be80*/  STG.E.U16 desc[UR36][R16.64], R22 ;  /* 0x0000001610007986 */ /* 0x0001e2000c101524 */
[----:B------:R-:W-:Y:S05]  /*be90*/  BRA `(.L_x_1968) ;  /* 0x0000000400907947 */ /* 0x000fea0003800000 */
.L_x_1975:
        /* <DEDUP_REMOVED lines=11> */
.L_x_1987:
        /* <DEDUP_REMOVED lines=16> */
.L_x_1990:
[----:B------:R-:W-:-:S04]  /*c050*/  LOP3.LUT R22, R22, 0x80000000, RZ, 0xc0, !PT ;  /* 0x8000000016167812 */ /* 0x000fc800078ec0ff */
[----:B------:R-:W-:-:S04]  /*c060*/  SHF.R.U32.HI R3, RZ, 0x18, R22 ;  /* 0x00000018ff037819 */ /* 0x000fc80000011616 */
[----:B------:R-:W-:-:S04]  /*c070*/  LOP3.LUT R0, R0, R3, RZ, 0xfc, !PT ;  /* 0x0000000300007212 */ /* 0x000fc800078efcff */
[----:B------:R-:W-:-:S07]  /*c080*/  PRMT R8, R0, 0x7610, R8 ;  /* 0x0000761000087816 */ /* 0x000fce0000000008 */
.L_x_1989:
[----:B------:R-:W-:Y:S05]  /*c090*/  BSYNC B0 ;  /* 0x0000000000007941 */ /* 0x000fea0003800000 */
.L_x_1988:
[----:B------:R0:W-:Y:S01]  /*c0a0*/  STG.E.U8 desc[UR36][R16.64], R8 ;  /* 0x0000000810007986 */ /* 0x0001e2000c101124 */
[----:B------:R-:W-:Y:S05]  /*c0b0*/  BRA `(.L_x_1968) ;  /* 0x0000000400087947 */ /* 0x000fea0003800000 */
.L_x_1986:
        /* <DEDUP_REMOVED lines=16> */
.L_x_1993:
[----:B------:R-:W-:-:S04]  /*c1c0*/  LOP3.LUT R22, R22, 0x80000000, RZ, 0xc0, !PT ;  /* 0x8000000016167812 */ /* 0x000fc800078ec0ff */
[----:B------:R-:W-:-:S04]  /*c1d0*/  SHF.R.U32.HI R3, RZ, 0x18, R22 ;  /* 0x00000018ff037819 */ /* 0x000fc80000011616 */
[----:B------:R-:W-:-:S04]  /*c1e0*/  LOP3.LUT R0, R0, R3, RZ, 0xfc, !PT ;  /* 0x0000000300007212 */ /* 0x000fc800078efcff */
[----:B------:R-:W-:-:S07]  /*c1f0*/  PRMT R8, R0, 0x7610, R8 ;  /* 0x0000761000087816 */ /* 0x000fce0000000008 */
.L_x_1992:
[----:B------:R-:W-:Y:S05]  /*c200*/  BSYNC B0 ;  /* 0x0000000000007941 */ /* 0x000fea0003800000 */
.L_x_1991:
[----:B------:R0:W-:Y:S01]  /*c210*/  STG.E.U8 desc[UR36][R16.64], R8 ;  /* 0x0000000810007986 */ /* 0x0001e2000c101124 */
[----:B------:R-:W-:Y:S05]  /*c220*/  BRA `(.L_x_1968) ;  /* 0x0000000000ac7947 */ /* 0x000fea0003800000 */
.L_x_1985:
        /* <DEDUP_REMOVED lines=21> */
.L_x_1967:
        /* <DEDUP_REMOVED lines=16> */
.L_x_1996:
[----:B------:R-:W-:Y:S05]  /*c480*/  BRA `(.L_x_1968) ;  /* 0x0000000000147947 */ /* 0x000fea0003800000 */
.L_x_1995:
[----:B------:R-:W0:Y:S02]  /*c490*/  F2I.U64.TRUNC R22, R22 ;  /* 0x0000001600167311 */ /* 0x000e24000020d800 */
[----:B0-----:R0:W-:Y:S01]  /*c4a0*/  STG.E.64 desc[UR36][R16.64], R22 ;  /* 0x0000001610007986 */ /* 0x0011e2000c101b24 */
[----:B------:R-:W-:Y:S05]  /*c4b0*/  BRA `(.L_x_1968) ;  /* 0x0000000000087947 */ /* 0x000fea0003800000 */
.L_x_1994:
[----:B------:R-:W0:Y:S02]  /*c4c0*/  F2I.FTZ.U32.TRUNC.NTZ R3, R22 ;  /* 0x0000001600037305 */ /* 0x000e24000021f000 */
[----:B0-----:R0:W-:Y:S02]  /*c4d0*/  STG.E desc[UR36][R16.64], R3 ;  /* 0x0000000310007986 */ /* 0x0011e4000c101924 */
.L_x_1968:
[----:B------:R-:W-:-:S07]  /*c4e0*/  VIADD R19, R19, 0x80 ;  /* 0x0000008013137836 */ /* 0x000fce0000000000 */
.L_x_1905:
[----:B------:R-:W-:Y:S05]  /*c4f0*/  BSYNC B7 ;  /* 0x0000000000077941 */ /* 0x000fea0003800000 */
.L_x_1904:
        /* <DEDUP_REMOVED lines=357> */
.L_x_1997:
        /* <DEDUP_REMOVED lines=22> */
.L_x_2002:
[----:B------:R-:W2:Y:S02]  /*dcb0*/  LDG.E.U8 R2, desc[UR36][R2.64] ;  /* 0x0000002402027981 */ /* 0x000ea4000c1e1100 */
[----:B--2---:R-:W-:Y:S01]  /*dcc0*/  I2FP.F32.U32 R19, R2 ;  /* 0x0000000200137245 */ /* 0x004fe20000201000 */
[----:B------:R-:W-:Y:S06]  /*dcd0*/  BRA `(.L_x_2004) ;  /* 0x0000000c002c7947 */ /* 0x000fec0003800000 */
.L_x_2001:
        /* <DEDUP_REMOVED lines=9> */
.L_x_2006:
[----:B------:R-:W2:Y:S02]  /*dd70*/  LDG.E R2, desc[UR36][R2.64] ;  /* 0x0000002402027981 */ /* 0x000ea4000c1e1900 */
[----:B--2---:R-:W-:Y:S01]  /*dd80*/  I2FP.F32.S32 R19, R2 ;  /* 0x0000000200137245 */ /* 0x004fe20000201400 */
[----:B------:R-:W-:Y:S06]  /*dd90*/  BRA `(.L_x_2004) ;  /* 0x0000000800fc7947 */ /* 0x000fec0003800000 */
.L_x_2005:
[----:B------:R-:W2:Y:S02]  /*dda0*/  LDG.E.U16 R2, desc[UR36][R2.64] ;  /* 0x0000002402027981 */ /* 0x000ea4000c1e1500 */
[----:B--2---:R0:W1:Y:S01]  /*ddb0*/  I2F.S16 R19, R2 ;  /* 0x0000000200137306 */ /* 0x0040620000101400 */
[----:B------:R-:W-:Y:S05]  /*ddc0*/  BRA `(.L_x_2004) ;  /* 0x0000000800f07947 */ /* 0x000fea0003800000 */
.L_x_2000:
        /* <DEDUP_REMOVED lines=8> */
.L_x_2008:
[----:B------:R-:W2:Y:S02]  /*de50*/  LDG.E.U16 R2, desc[UR36][R2.64] ;  /* 0x0000002402027981 */ /* 0x000ea4000c1e1500 */
[----:B--2---:R-:W-:Y:S01]  /*de60*/  HADD2.F32 R19, -RZ, R2.H0_H0 ;  /* 0x20000002ff137230 */ /* 0x004fe20000004100 */
[----:B------:R-:W-:Y:S06]  /*de70*/  BRA `(.L_x_2004) ;  /* 0x0000000800c47947 */ /* 0x000fec0003800000 */
.L_x_2007:
        /* <DEDUP_REMOVED lines=8> */
.L_x_2010:
[----:B------:R-:W2:Y:S02]  /*df00*/  LDG.E.U16 R2, desc[UR36][R2.64] ;  /* 0x0000002402027981 */ /* 0x000ea4000c1e1500 */
[----:B--2---:R-:W-:Y:S01]  /*df10*/  HADD2.F32 R19, -RZ, R2.H0_H0 ;  /* 0x20000002ff137230 */ /* 0x004fe20000004100 */
[----:B------:R-:W-:Y:S06]  /*df20*/  BRA `(.L_x_2004) ;  /* 0x0000000800987947 */ /* 0x000fec0003800000 */
.L_x_2009:
[----:B------:R-:W2:Y:S01]  /*df30*/  LDG.E.64 R2, desc[UR36][R2.64] ;  /* 0x0000002402027981 */ /* 0x000ea2000c1e1b00 */
[----:B------:R-:W-:Y:S01]  /*df40*/  UMOV UR4, 0xf0000000 ;  /* 0xf000000000047882 */ /* 0x000fe20000000000 */
[----:B------:R-:W-:Y:S01]  /*df50*/  UMOV UR5, 0x380fffff ;  /* 0x380fffff00057882 */ /* 0x000fe20000000000 */
[----:B--2---:R-:W0:Y:S01]  /*df60*/  F2F.F32.F64 R19, R2 ;  /* 0x0000000200137310 */ /* 0x004e220000301000 */
[----:B------:R-:W-:-:S14]  /*df70*/  DSETP.GEU.AND P0, PT, |R2|, UR4, PT ;  /* 0x0000000402007e2a */ /* 0x000fdc000bf0e200 */
[----:B0-----:R-:W-:Y:S01]  /*df80*/  @!P0 FMUL R19, R19, 1.175494350822287508e-38 ;  /* 0x0080000013138820 */ /* 0x001fe20000400000 */
[----:B------:R-:W-:Y:S06]  /*df90*/  BRA `(.L_x_2004) ;  /* 0x00000008007c7947 */ /* 0x000fec0003800000 */
.L_x_1999:
        /* <DEDUP_REMOVED lines=12> */
.L_x_2013:
[----:B------:R-:W2:Y:S01]  /*e060*/  LDG.E.64 R2, desc[UR36][R2.64] ;  /* 0x0000002402027981 */ /* 0x000ea2000c1e1b00 */
[----:B------:R-:W-:Y:S01]  /*e070*/  UMOV UR4, 0xf0000000 ;  /* 0xf000000000047882 */ /* 0x000fe20000000000 */
[----:B------:R-:W-:Y:S01]  /*e080*/  UMOV UR5, 0x380fffff ;  /* 0x380fffff00057882 */ /* 0x000fe20000000000 */
[----:B--2---:R-:W0:Y:S01]  /*e090*/  F2F.F32.F64 R19, R2 ;  /* 0x0000000200137310 */ /* 0x004e220000301000 */
[----:B------:R-:W-:-:S14]  /*e0a0*/  DSETP.GEU.AND P0, PT, |R2|, UR4, PT ;  /* 0x0000000402007e2a */ /* 0x000fdc000bf0e200 */
[----:B0-----:R-:W-:Y:S01]  /*e0b0*/  @!P0 FMUL R19, R19, 1.175494350822287508e-38 ;  /* 0x0080000013138820 */ /* 0x001fe20000400000 */
[----:B------:R-:W-:Y:S06]  /*e0c0*/  BRA `(.L_x_2004) ;  /* 0x0000000800307947 */ /* 0x000fec0003800000 */
.L_x_2012:
        /* <DEDUP_REMOVED lines=26> */
.L_x_2015:
        /* <DEDUP_REMOVED lines=13> */
.L_x_2014:
[----:B------:R-:W2:Y:S02]  /*e340*/  LDG.E.U16 R2, desc[UR36][R2.64] ;  /* 0x0000002402027981 */ /* 0x000ea4000c1e1500 */
[----:B--2---:R-:W-:Y:S01]  /*e350*/  IMAD.U32 R19, R2, 0x10000, RZ ;  /* 0x0001000002137824 */ /* 0x004fe200078e00ff */
[----:B------:R-:W-:Y:S06]  /*e360*/  BRA `(.L_x_2004) ;  /* 0x0000000400887947 */ /* 0x000fec0003800000 */
.L_x_2011:
        /* <DEDUP_REMOVED lines=11> */
.L_x_2018:
        /* <DEDUP_REMOVED lines=20> */
.L_x_2020:
[----:B------:R-:W-:Y:S05]  /*e560*/  BSYNC B0 ;  /* 0x0000000000007941 */ /* 0x000fea0003800000 */
.L_x_2019:
[----:B------:R-:W-:Y:S01]  /*e570*/  IMAD.SHL.U32 R2, R2, 0x100000, RZ ;  /* 0x0010000002027824 */ /* 0x000fe200078e00ff */
[----:B------:R-:W-:-:S04]  /*e580*/  LEA R0, R0, 0x3b800000, 0x17 ;  /* 0x3b80000000007811 */ /* 0x000fc800078eb8ff */
[----:B------:R-:W-:Y:S01]  /*e590*/  LOP3.LUT R19, R0, R2, R19, 0xfe, !PT ;  /* 0x0000000200137212 */ /* 0x000fe200078efe13 */
[----:B------:R-:W-:Y:S06]  /*e5a0*/  BRA `(.L_x_2004) ;  /* 0x0000000000f87947 */ /* 0x000fec0003800000 */
.L_x_2017:
        /* <DEDUP_REMOVED lines=20> */
.L_x_2022:
[----:B------:R-:W-:Y:S05]  /*e6f0*/  BSYNC B0 ;  /* 0x0000000000007941 */ /* 0x000fea0003800000 */
.L_x_2021:
[----:B------:R-:W-:Y:S01]  /*e700*/  IMAD.SHL.U32 R2, R2, 0x200000, RZ ;  /* 0x0020000002027824 */ /* 0x000fe200078e00ff */
[----:B------:R-:W-:-:S04]  /*e710*/  LEA R0, R0, 0x37800000, 0x17 ;  /* 0x3780000000007811 */ /* 0x000fc800078eb8ff */
[----:B------:R-:W-:Y:S01]  /*e720*/  LOP3.LUT R19, R0, R2, R19, 0xfe, !PT ;  /* 0x0000000200137212 */ /* 0x000fe200078efe13 */
[----:B------:R-:W-:Y:S06]  /*e730*/  BRA `(.L_x_2004) ;  /* 0x0000000000947947 */ /* 0x000fec0003800000 */
.L_x_2016:
        /* <DEDUP_REMOVED lines=14> */
.L_x_2003:
        /* <DEDUP_REMOVED lines=16> */
.L_x_2025:
[----:B------:R-:W-:Y:S01]  /*e920*/  IMAD.MOV.U32 R19, RZ, RZ, RZ ;  /* 0x000000ffff137224 */ /* 0x000fe200078e00ff */
[----:B------:R-:W-:Y:S06]  /*e930*/  BRA `(.L_x_2004) ;  /* 0x0000000000147947 */ /* 0x000fec0003800000 */
.L_x_2024:
[----:B------:R-:W2:Y:S02]  /*e940*/  LDG.E.64 R2, desc[UR36][R2.64] ;  /* 0x0000002402027981 */ /* 0x000ea4000c1e1b00 */
[----:B--2---:R0:W1:Y:S01]  /*e950*/  I2F.U64 R19, R2 ;  /* 0x0000000200137312 */ /* 0x0040620000301000 */
[----:B------:R-:W-:Y:S05]  /*e960*/  BRA `(.L_x_2004) ;  /* 0x0000000000087947 */ /* 0x000fea0003800000 */
.L_x_2023:
[----:B------:R-:W2:Y:S02]  /*e970*/  LDG.E R2, desc[UR36][R2.64] ;  /* 0x0000002402027981 */ /* 0x000ea4000c1e1900 */
[----:B--2---:R-:W-:-:S07]  /*e980*/  I2FP.F32.U32 R19, R2 ;  /* 0x0000000200137245 */ /* 0x004fce0000201000 */
.L_x_2004:
[----:B------:R-:W-:Y:S05]  /*e990*/  BSYNC B6 ;  /* 0x0000000000067941 */ /* 0x000fea0003800000 */
.L_x_1998:
        /* <DEDUP_REMOVED lines=19> */
.L_x_2030:
[----:B------:R-:W2:Y:S02]  /*ead0*/  LDG.E.U8 R0, desc[UR36][R2.64] ;  /* 0x0000002402007981 */ /* 0x000ea4000c1e1100 */
[----:B--2---:R-:W-:Y:S01]  /*eae0*/  I2FP.F32.U32 R0, R0 ;  /* 0x0000000000007245 */ /* 0x004fe20000201000 */
[----:B------:R-:W-:Y:S06]  /*eaf0*/  BRA `(.L_x_2032) ;  /* 0x0000000c002c7947 */ /* 0x000fec0003800000 */
.L_x_2029:
        /* <DEDUP_REMOVED lines=9> */
.L_x_2034:
[----:B------:R-:W2:Y:S02]  /*eb90*/  LDG.E R0, desc[UR36][R2.64] ;  /* 0x0000002402007981 */ /* 0x000ea4000c1e1900 */
[----:B--2---:R-:W-:Y:S01]  /*eba0*/  I2FP.F32.S32 R0, R0 ;  /* 0x0000000000007245 */ /* 0x004fe20000201400 */
[----:B------:R-:W-:Y:S06]  /*ebb0*/  BRA `(.L_x_2032) ;  /* 0x0000000800fc7947 */ /* 0x000fec0003800000 */
.L_x_2033:
[----:B------:R-:W2:Y:S02]  /*ebc0*/  LDG.E.U16 R0, desc[UR36][R2.64] ;  /* 0x0000002402007981 */ /* 0x000ea4000c1e1500 */
[----:B--2---:R-:W0:Y:S01]  /*ebd0*/  I2F.S16 R0, R0 ;  /* 0x0000000000007306 */ /* 0x004e220000101400 */
[----:B------:R-:W-:Y:S05]  /*ebe0*/  BRA `(.L_x_2032) ;  /* 0x0000000800f07947 */ /* 0x000fea0003800000 */
.L_x_2028:
        /* <DEDUP_REMOVED lines=8> */
.L_x_2036:
[----:B------:R-:W2:Y:S02]  /*ec70*/  LDG.E.U16 R0, desc[UR36][R2.64] ;  /* 0x0000002402007981 */ /* 0x000ea4000c1e1500 */
[----:B--2---:R-:W-:Y:S01]  /*ec80*/  HADD2.F32 R0, -RZ, R0.H0_H0 ;  /* 0x20000000ff007230 */ /* 0x004fe20000004100 */
[----:B------:R-:W-:Y:S06]  /*ec90*/  BRA `(.L_x_2032) ;  /* 0x0000000800c47947 */ /* 0x000fec0003800000 */
.L_x_2035:
        /* <DEDUP_REMOVED lines=8> */
.L_x_2038:
[----:B------:R-:W2:Y:S02]  /*ed20*/  LDG.E.U16 R0, desc[UR36][R2.64] ;  /* 0x0000002402007981 */ /* 0x000ea4000c1e1500 */
[----:B--2---:R-:W-:Y:S01]  /*ed30*/  HADD2.F32 R0, -RZ, R0.H0_H0 ;  /* 0x20000000ff007230 */ /* 0x004fe20000004100 */
[----:B------:R-:W-:Y:S06]  /*ed40*/  BRA `(.L_x_2032) ;  /* 0x0000000800987947 */ /* 0x000fec0003800000 */
.L_x_2037:
[----:B------:R-:W2:Y:S01]  /*ed50*/  LDG.E.64 R2, desc[UR36][R2.64] ;  /* 0x0000002402027981 */ /* 0x000ea2000c1e1b00 */
[----:B------:R-:W-:Y:S01]  /*ed60*/  UMOV UR4, 0xf0000000 ;  /* 0xf000000000047882 */ /* 0x000fe20000000000 */
[----:B------:R-:W-:Y:S01]  /*ed70*/  UMOV UR5, 0x380fffff ;  /* 0x380fffff00057882 */ /* 0x000fe20000000000 */
[----:B--2---:R-:W0:Y:S01]  /*ed80*/  F2F.F32.F64 R0, R2 ;  /* 0x0000000200007310 */ /* 0x004e220000301000 */
[----:B------:R-:W-:-:S14]  /*ed90*/  DSETP.GEU.AND P0, PT, |R2|, UR4, PT ;  /* 0x0000000402007e2a */ /* 0x000fdc000bf0e200 */
[----:B0-----:R-:W-:Y:S01]  /*eda0*/  @!P0 FMUL R0, R0, 1.175494350822287508e-38 ;  /* 0x0080000000008820 */ /* 0x001fe20000400000 */
[----:B------:R-:W-:Y:S06]  /*edb0*/  BRA `(.L_x_2032) ;  /* 0x00000008007c7947 */ /* 0x000fec0003800000 */
.L_x_2027:
        /* <DEDUP_REMOVED lines=12> */
.L_x_2041:
[----:B------:R-:W2:Y:S01]  /*ee80*/  LDG.E.64 R2, desc[UR36][R2.64] ;  /* 0x0000002402027981 */ /* 0x000ea2000c1e1b00 */
[----:B------:R-:W-:Y:S01]  /*ee90*/  UMOV UR4, 0xf0000000 ;  /* 0xf000000000047882 */ /* 0x000fe20000000000 */
[----:B------:R-:W-:Y:S01]  /*eea0*/  UMOV UR5, 0x380fffff ;  /* 0x380fffff00057882 */ /* 0x000fe20000000000 */
[----:B--2---:R-:W0:Y:S01]  /*eeb0*/  F2F.F32.F64 R0, R2 ;  /* 0x0000000200007310 */ /* 0x004e220000301000 */
[----:B------:R-:W-:-:S14]  /*eec0*/  DSETP.GEU.AND P0, PT, |R2|, UR4, PT ;  /* 0x0000000402007e2a */ /* 0x000fdc000bf0e200 */
[----:B0-----:R-:W-:Y:S01]  /*eed0*/  @!P0 FMUL R0, R0, 1.175494350822287508e-38 ;  /* 0x0080000000008820 */ /* 0x001fe20000400000 */
[----:B------:R-:W-:Y:S06]  /*eee0*/  BRA `(.L_x_2032) ;  /* 0x0000000800307947 */ /* 0x000fec0003800000 */
.L_x_2040:
        /* <DEDUP_REMOVED lines=26> */
.L_x_2043:
        /* <DEDUP_REMOVED lines=13> */
.L_x_2042:
[----:B------:R-:W2:Y:S02]  /*f160*/  LDG.E.U16 R0, desc[UR36][R2.64] ;  /* 0x0000002402007981 */ /* 0x000ea4000c1e1500 */
[----:B--2---:R-:W-:Y:S01]  /*f170*/  IMAD.U32 R0, R0, 0x10000, RZ ;  /* 0x0001000000007824 */ /* 0x004fe200078e00ff */
[----:B------:R-:W-:Y:S06]  /*f180*/  BRA `(.L_x_2032) ;  /* 0x0000000400887947 */ /* 0x000fec0003800000 */
.L_x_2039:
        /* <DEDUP_REMOVED lines=11> */
.L_x_2046:
        /* <DEDUP_REMOVED lines=20> */
.L_x_2048:
[----:B------:R-:W-:Y:S05]  /*f380*/  BSYNC B0 ;  /* 0x0000000000007941 */ /* 0x000fea0003800000 */
.L_x_2047:
[----:B------:R-:W-:Y:S01]  /*f390*/  LEA R3, R0, 0x3b800000, 0x17 ;  /* 0x3b80000000037811 */ /* 0x000fe200078eb8ff */
[----:B------:R-:W-:-:S05]  /*f3a0*/  IMAD.SHL.U32 R0, R2, 0x100000, RZ ;  /* 0x0010000002007824 */ /* 0x000fca00078e00ff */
[----:B------:R-:W-:Y:S01]  /*f3b0*/  LOP3.LUT R0, R3, R0, R4, 0xfe, !PT ;  /* 0x0000000003007212 */ /* 0x000fe200078efe04 */
[----:B------:R-:W-:Y:S06]  /*f3c0*/  BRA `(.L_x_2032) ;  /* 0x0000000000f87947 */ /* 0x000fec0003800000 */
.L_x_2045:
        /* <DEDUP_REMOVED lines=20> */
.L_x_2050:
[----:B------:R-:W-:Y:S05]  /*f510*/  BSYNC B0 ;  /* 0x0000000000007941 */ /* 0x000fea0003800000 */
.L_x_2049:
[----:B------:R-:W-:Y:S01]  /*f520*/  LEA R3, R0, 0x37800000, 0x17 ;  /* 0x3780000000037811 */ /* 0x000fe200078eb8ff */
[----:B------:R-:W-:-:S05]  /*f530*/  IMAD.SHL.U32 R0, R2, 0x200000, RZ ;  /* 0x0020000002007824 */ /* 0x000fca00078e00ff */
[----:B------:R-:W-:Y:S01]  /*f540*/  LOP3.LUT R0, R3, R0, R4, 0xfe, !PT ;  /* 0x0000000003007212 */ /* 0x000fe200078efe04 */
[----:B------:R-:W-:Y:S06]  /*f550*/  BRA `(.L_x_2032) ;  /* 0x0000000000947947 */ /* 0x000fec0003800000 */
.L_x_2044:
        /* <DEDUP_REMOVED lines=14> */
.L_x_2031:
        /* <DEDUP_REMOVED lines=16> */
.L_x_2053:
[----:B------:R-:W-:Y:S01]  /*f740*/  IMAD.MOV.U32 R0, RZ, RZ, RZ ;  /* 0x000000ffff007224 */ /* 0x000fe200078e00ff */
[----:B------:R-:W-:Y:S06]  /*f750*/  BRA `(.L_x_2032) ;  /* 0x0000000000147947 */ /* 0x000fec0003800000 */
.L_x_2052:
[----:B------:R-:W2:Y:S02]  /*f760*/  LDG.E.64 R2, desc[UR36][R2.64] ;  /* 0x0000002402027981 */ /* 0x000ea4000c1e1b00 */
[----:B--2---:R0:W1:Y:S01]  /*f770*/  I2F.U64 R0, R2 ;  /* 0x0000000200007312 */ /* 0x0040620000301000 */
[----:B------:R-:W-:Y:S05]  /*f780*/  BRA `(.L_x_2032) ;  /* 0x0000000000087947 */ /* 0x000fea0003800000 */
.L_x_2051:
[----:B------:R-:W2:Y:S02]  /*f790*/  LDG.E R0, desc[UR36][R2.64] ;  /* 0x0000002402007981 */ /* 0x000ea4000c1e1900 */
[----:B--2---:R-:W-:-:S07]  /*f7a0*/  I2FP.F32.U32 R0, R0 ;  /* 0x0000000000007245 */ /* 0x004fce0000201000 */
.L_x_2032:
[----:B------:R-:W-:Y:S05]  /*f7b0*/  BSYNC B6 ;  /* 0x0000000000067941 */ /* 0x000fea0003800000 */
.L_x_2026:
        /* <DEDUP_REMOVED lines=19> */
[----:B0-----:R-:W-:Y:S01]  /*f8f0*/  STG.E.U8 desc[UR36][R16.64], R3 ;  /* 0x0000000310007986 */ /* 0x001fe2000c101124 */
[----:B------:R-:W-:Y:S05]  /*f900*/  EXIT ;  /* 0x000000000000794d */ /* 0x000fea0003800000 */
.L_x_2057:
[----:B------:R-:W0:Y:S02]  /*f910*/  F2I.S64.TRUNC R2, R2 ;  /* 0x0000000200027311 */ /* 0x000e24000020d900 */
[----:B0-----:R-:W-:-:S05]  /*f920*/  IMAD.MOV.U32 R5, RZ, RZ, R2 ;  /* 0x000000ffff057224 */ /* 0x001fca00078e0002 */
[----:B------:R-:W-:Y:S01]  /*f930*/  STG.E.U8 desc[UR36][R16.64], R5 ;  /* 0x0000000510007986 */ /* 0x000fe2000c101124 */
[----:B------:R-:W-:Y:S05]  /*f940*/  EXIT ;  /* 0x000000000000794d */ /* 0x000fea0003800000 */
.L_x_2056:
[----:B------:R-:W-:-:S13]  /*f950*/  ISETP.NE.AND P0, PT, R0, 0x2, PT ;  /* 0x000000020000780c */ /* 0x000fda0003f05270 */
[----:B------:R-:W-:Y:S05]  /*f960*/  @!P0 BRA `(.L_x_2059) ;  /* 0x0000000000288947 */ /* 0x000fea0003800000 */
[----:B------:R-:W-:-:S13]  /*f970*/  ISETP.NE.AND P0, PT, R0, 0x3, PT ;  /* 0x000000030000780c */ /* 0x000fda0003f05270 */
[----:B------:R-:W-:Y:S05]  /*f980*/  @!P0 BRA `(.L_x_2060) ;  /* 0x0000000000148947 */ /* 0x000fea0003800000 */
[----:B------:R-:W-:-:S13]  /*f990*/  ISETP.NE.AND P0, PT, R0, 0x4, PT ;  /* 0x000000040000780c */ /* 0x000fda0003f05270 */
[----:B------:R-:W-:Y:S05]  /*f9a0*/  @P0 BRA `(.L_x_2058) ;  /* 0x0000000800d00947 */ /* 0x000fea0003800000 */
[----:B------:R-:W0:Y:S02]  /*f9b0*/  F2I.S64.TRUNC R2, R2 ;  /* 0x0000000200027311 */ /* 0x000e24000020d900 */
[----:B0-----:R-:W-:Y:S01]  /*f9c0*/  STG.E.64 desc[UR36][R16.64], R2 ;  /* 0x0000000210007986 */ /* 0x001fe2000c101b24 */
[----:B------:R-:W-:Y:S05]  /*f9d0*/  EXIT ;  /* 0x000000000000794d */ /* 0x000fea0003800000 */
.L_x_2060:
[----:B------:R-:W0:Y:S02]  /*f9e0*/  F2I.FTZ.TRUNC.NTZ R3, R2 ;  /* 0x0000000200037305 */ /* 0x000e24000021f100 */
[----:B0-----:R-:W-:Y:S01]  /*f9f0*/  STG.E desc[UR36][R16.64], R3 ;  /* 0x0000000310007986 */ /* 0x001fe2000c101924 */
[----:B------:R-:W-:Y:S05]  /*fa00*/  EXIT ;  /* 0x000000000000794d */ /* 0x000fea0003800000 */
.L_x_2059:
[----:B------:R-:W0:Y:S02]  /*fa10*/  F2I.FTZ.TRUNC.NTZ R3, R2 ;  /* 0x0000000200037305 */ /* 0x000e24000021f100 */
[----:B0-----:R-:W-:Y:S01]  /*fa20*/  STG.E.U16 desc[UR36][R16.64], R3 ;  /* 0x0000000310007986 */ /* 0x001fe2000c101524 */
[----:B------:R-:W-:Y:S05]  /*fa30*/  EXIT ;  /* 0x000000000000794d */ /* 0x000fea0003800000 */
.L_x_2055:
[----:B------:R-:W-:-:S13]  /*fa40*/  ISETP.GT.AND P0, PT, R0, 0x6, PT ;  /* 0x000000060000780c */ /* 0x000fda0003f04270 */
[----:B------:R-:W-:Y:S05]  /*fa50*/  @P0 BRA `(.L_x_2061) ;  /* 0x0000000000240947 */ /* 0x000fea0003800000 */
[----:B------:R-:W-:-:S13]  /*fa60*/  ISETP.NE.AND P0, PT, R0, 0x5, PT ;  /* 0x000000050000780c */ /* 0x000fda0003f05270 */
[----:B------:R-:W-:Y:S05]  /*fa70*/  @!P0 BRA `(.L_x_2062) ;  /* 0x0000000000108947 */ /* 0x000fea0003800000 */
[----:B------:R-:W-:-:S13]  /*fa80*/  ISETP.NE.AND P0, PT, R0, 0x6, PT ;  /* 0x000000060000780c */ /* 0x000fda0003f05270 */
[----:B------:R-:W-:Y:S05]  /*fa90*/  @P0 BRA `(.L_x_2058) ;  /* 0x0000000800940947 */ /* 0x000fea0003800000 */
[----:B------:R-:W-:Y:S01]  /*faa0*/  STG.E desc[UR36][R16.64], R2 ;  /* 0x0000000210007986 */ /* 0x000fe2000c101924 */
[----:B------:R-:W-:Y:S05]  /*fab0*/  EXIT ;  /* 0x000000000000794d */ /* 0x000fea0003800000 */
.L_x_2062:
[----:B------:R-:W-:-:S05]  /*fac0*/  F2FP.F16.F32.PACK_AB R2, RZ, R2 ;  /* 0x00000002ff02723e */ /* 0x000fca00000000ff */
[----:B------:R-:W-:Y:S01]  /*fad0*/  STG.E.U16 desc[UR36][R16.64], R2 ;  /* 0x0000000210007986 */ /* 0x000fe2000c101524 */
[----:B------:R-:W-:Y:S05]  /*fae0*/  EXIT ;  /* 0x000000000000794d */ /* 0x000fea0003800000 */
.L_x_2061:
[----:B------:R-:W-:-:S13]  /*faf0*/  ISETP.NE.AND P0, PT, R0, 0x7, PT ;  /* 0x000000070000780c */ /* 0x000fda0003f05270 */
[----:B------:R-:W-:Y:S05]  /*fb00*/  @!P0 BRA `(.L_x_2063) ;  /* 0x00000000002c8947 */ /* 0x000fea0003800000 */
[----:B------:R-:W-:-:S13]  /*fb10*/  ISETP.NE.AND P0, PT, R0, 0x8, PT ;  /* 0x000000080000780c */ /* 0x000fda0003f05270 */
[----:B------:R-:W-:Y:S05]  /*fb20*/  @!P0 BRA `(.L_x_2064) ;  /* 0x0000000000148947 */ /* 0x000fea0003800000 */
[----:B------:R-:W-:-:S13]  /*fb30*/  ISETP.NE.AND P0, PT, R0, 0x9, PT ;  /* 0x000000090000780c */ /* 0x000fda0003f05270 */
[----:B------:R-:W-:Y:S05]  /*fb40*/  @P0 BRA `(.L_x_2058) ;  /* 0x0000000800680947 */ /* 0x000fea0003800000 */
[----:B------:R-:W-:-:S05]  /*fb50*/  IMAD.MOV.U32 R3, RZ, RZ, RZ ;  /* 0x000000ffff037224 */ /* 0x000fca00078e00ff */
[----:B------:R-:W-:Y:S01]  /*fb60*/  STG.E.64 desc[UR36][R16.64], R2 ;  /* 0x0000000210007986 */ /* 0x000fe2000c101b24 */
[----:B------:R-:W-:Y:S05]  /*fb70*/  EXIT ;  /* 0x000000000000794d */ /* 0x000fea0003800000 */
.L_x_2064:
[----:B------:R-:W-:-:S04]  /*fb80*/  F2FP.F16.F32.PACK_AB R3, RZ, R2 ;  /* 0x00000002ff03723e */ /* 0x000fc800000000ff */
[----:B------:R-:W-:-:S05]  /*fb90*/  PRMT R3, R3, 0x5410, RZ ;  /* 0x0000541003037816 */ /* 0x000fca00000000ff */
[----:B------:R-:W-:Y:S01]  /*fba0*/  STG.E desc[UR36][R16.64], R3 ;  /* 0x0000000310007986 */ /* 0x000fe2000c101924 */
[----:B------:R-:W-:Y:S05]  /*fbb0*/  EXIT ;  /* 0x000000000000794d */ /* 0x000fea0003800000 */
.L_x_2063:
[----:B------:R-:W-:-:S06]  /*fbc0*/  FMUL.FTZ R2, R2, 1 ;  /* 0x3f80000002027820 */ /* 0x000fcc0000410000 */
[----:B------:R-:W0:Y:S02]  /*fbd0*/  F2F.F64.F32 R2, R2 ;  /* 0x0000000200027310 */ /* 0x000e240000201800 */
[----:B0-----:R-:W-:Y:S01]  /*fbe0*/  STG.E.64 desc[UR36][R16.64], R2 ;  /* 0x0000000210007986 */ /* 0x001fe2000c101b24 */
[----:B------:R-:W-:Y:S05]  /*fbf0*/  EXIT ;  /* 0x000000000000794d */ /* 0x000fea0003800000 */
.L_x_2054:
        /* <DEDUP_REMOVED lines=10> */
[----:B------:R-:W-:Y:S01]  /*fca0*/  STG.E.U8 desc[UR36][R16.64], R3 ;  /* 0x0000000310007986 */ /* 0x000fe2000c101124 */
[----:B------:R-:W-:Y:S05]  /*fcb0*/  EXIT ;  /* 0x000000000000794d */ /* 0x000fea0003800000 */
.L_x_2067:
[----:B------:R-:W-:Y:S01]  /*fcc0*/  FMUL.FTZ R4, R2, 1 ;  /* 0x3f80000002047820 */ /* 0x000fe20000410000 */
[----:B------:R-:W-:-:S05]  /*fcd0*/  CS2R R6, SRZ ;  /* 0x0000000000067805 */ /* 0x000fca000001ff00 */
[----:B------:R-:W0:Y:S02]  /*fce0*/  F2F.F64.F32 R4, R4 ;  /* 0x0000000400047310 */ /* 0x000e240000201800 */
[----:B0-----:R-:W-:Y:S01]  /*fcf0*/  STG.E.128 desc[UR36][R16.64], R4 ;  /* 0x0000000410007986 */ /* 0x001fe2000c101d24 */
[----:B------:R-:W-:Y:S05]  /*fd00*/  EXIT ;  /* 0x000000000000794d */ /* 0x000fea0003800000 */
.L_x_2066:
        /* <DEDUP_REMOVED lines=20> */
.L_x_2071:
[----:B------:R-:W-:Y:S05]  /*fe50*/  BSYNC B0 ;  /* 0x0000000000007941 */ /* 0x000fea0003800000 */
.L_x_2070:
[----:B------:R-:W-:-:S05]  /*fe60*/  LOP3.LUT R5, R0, R5, RZ, 0xfc, !PT ;  /* 0x0000000500057212 */ /* 0x000fca00078efcff */
[----:B------:R-:W-:Y:S01]  /*fe70*/  STG.E.U8 desc[UR36][R16.64], R5 ;  /* 0x0000000510007986 */ /* 0x000fe2000c101124 */
[----:B------:R-:W-:Y:S05]  /*fe80*/  EXIT ;  /* 0x000000000000794d */ /* 0x000fea0003800000 */
.L_x_2069:
        /* <DEDUP_REMOVED lines=12> */
.L_x_2073:
[----:B------:R-:W-:Y:S01]  /*ff50*/  IMAD.MOV.U32 R0, RZ, RZ, 0x7f ;  /* 0x0000007fff007424 */ /* 0x000fe200078e00ff */
[----:B------:R-:W-:-:S04]  /*ff60*/  ISETP.GT.U32.AND P0, PT, R4, 0x7f800000, PT ;  /* 0x7f8000000400780c */ /* 0x000fc80003f04070 */
[----:B------:R-:W-:-:S09]  /*ff70*/  SEL R0, R0, 0x7c, P0 ;  /* 0x0000007c00007807 */ /* 0x000fd20000000000 */
.L_x_2074:
[----:B------:R-:W-:Y:S05]  /*ff80*/  BSYNC B0 ;  /* 0x0000000000007941 */ /* 0x000fea0003800000 */
.L_x_2072:
[----:B------:R-:W-:-:S04]  /*ff90*/  LOP3.LUT R2, R2, 0x80000000, RZ, 0xc0, !PT ;  /* 0x8000000002027812 */ /* 0x000fc800078ec0ff */
[----:B------:R-:W-:-:S04]  /*ffa0*/  SHF.R.U32.HI R3, RZ, 0x18, R2 ;  /* 0x00000018ff037819 */ /* 0x000fc80000011602 */
[----:B------:R-:W-:-:S05]  /*ffb0*/  LOP3.LUT R3, R0, R3, RZ, 0xfc, !PT ;  /* 0x0000000300037212 */ /* 0x000fca00078efcff */
[----:B------:R-:W-:Y:S01]  /*ffc0*/  STG.E.U8 desc[UR36][R16.64], R3 ;  /* 0x0000000310007986 */ /* 0x000fe2000c101124 */
[----:B------:R-:W-:Y:S05]  /*ffd0*/  EXIT ;  /* 0x000000000000794d */ /* 0x000fea0003800000 */
.L_x_2068:
[----:B------:R-:W-:-:S05]  /*ffe0*/  F2FP.BF16.F32.PACK_AB R2, RZ, R2 ;  /* 0x00000002ff02723e */ /* 0x000fca00000010ff */
[----:B------:R-:W-:Y:S01]  /*fff0*/  STG.E.U16 desc[UR36][R16.64], R2 ;  /* 0x0000000210007986 */ /* 0x000fe2000c101524 */
[----:B------:R-:W-:Y:S05]  /*10000*/  EXIT ;  /* 0x000000000000794d */ /* 0x000fea0003800000 */
.L_x_2065:
        /* <DEDUP_REMOVED lines=9> */
[----:B0-----:R-:W-:Y:S01]  /*100a0*/  STG.E.U16 desc[UR36][R16.64], R3 ;  /* 0x0000000310007986 */ /* 0x001fe2000c101524 */
[----:B------:R-:W-:Y:S05]  /*100b0*/  EXIT ;  /* 0x000000000000794d */ /* 0x000fea0003800000 */
.L_x_2077:
        /* <DEDUP_REMOVED lines=16> */
.L_x_2080:
[----:B------:R-:W-:-:S04]  /*101c0*/  LOP3.LUT R2, R2, 0x80000000, RZ, 0xc0, !PT ;  /* 0x8000000002027812 */ /* 0x000fc800078ec0ff */
[----:B------:R-:W-:-:S04]  /*101d0*/  SHF.R.U32.HI R3, RZ, 0x18, R2 ;  /* 0x00000018ff037819 */ /* 0x000fc80000011602 */
[----:B------:R-:W-:-:S04]  /*101e0*/  LOP3.LUT R0, R0, R3, RZ, 0xfc, !PT ;  /* 0x0000000300007212 */ /* 0x000fc800078efcff */
[----:B------:R-:W-:-:S07]  /*101f0*/  PRMT R8, R0, 0x7610, R8 ;  /* 0x0000761000087816 */ /* 0x000fce0000000008 */
.L_x_2079:
[----:B------:R-:W-:Y:S05]  /*10200*/  BSYNC B0 ;  /* 0x0000000000007941 */ /* 0x000fea0003800000 */
.L_x_2078:
[----:B------:R-:W-:Y:S01]  /*10210*/  STG.E.U8 desc[UR36][R16.64], R8 ;  /* 0x0000000810007986 */ /* 0x000fe2000c101124 */
[----:B------:R-:W-:Y:S05]  /*10220*/  EXIT ;  /* 0x000000000000794d */ /* 0x000fea0003800000 */
.L_x_2076:
        /* <DEDUP_REMOVED lines=16> */
.L_x_2083:
[----:B------:R-:W-:-:S04]  /*10330*/  LOP3.LUT R2, R2, 0x80000000, RZ, 0xc0, !PT ;  /* 0x8000000002027812 */ /* 0x000fc800078ec0ff */
[----:B------:R-:W-:-:S04]  /*10340*/  SHF.R.U32.HI R3, RZ, 0x18, R2 ;  /* 0x00000018ff037819 */ /* 0x000fc80000011602 */
[----:B------:R-:W-:-:S04]  /*10350*/  LOP3.LUT R0, R0, R3, RZ, 0xfc, !PT ;  /* 0x0000000300007212 */ /* 0x000fc800078efcff */
[----:B------:R-:W-:-:S07]  /*10360*/  PRMT R8, R0, 0x7610, R8 ;  /* 0x0000761000087816 */ /* 0x000fce0000000008 */
.L_x_2082:
[----:B------:R-:W-:Y:S05]  /*10370*/  BSYNC B0 ;  /* 0x0000000000007941 */ /* 0x000fea0003800000 */
.L_x_2081:
[----:B------:R-:W-:Y:S01]  /*10380*/  STG.E.U8 desc[UR36][R16.64], R8 ;  /* 0x0000000810007986 */ /* 0x000fe2000c101124 */
[----:B------:R-:W-:Y:S05]  /*10390*/  EXIT ;  /* 0x000000000000794d */ /* 0x000fea0003800000 */
.L_x_2075:
        /* <DEDUP_REMOVED lines=21> */
.L_x_2058:
        /* <DEDUP_REMOVED lines=16> */
.L_x_2086:
[----:B------:R-:W-:Y:S05]  /*105f0*/  EXIT ;  /* 0x000000000000794d */ /* 0x000fea0003800000 */
.L_x_2085:
[----:B------:R-:W0:Y:S02]  /*10600*/  F2I.U64.TRUNC R2, R2 ;  /* 0x0000000200027311 */ /* 0x000e24000020d800 */
[----:B0-----:R-:W-:Y:S01]  /*10610*/  STG.E.64 desc[UR36][R16.64], R2 ;  /* 0x0000000210007986 */ /* 0x001fe2000c101b24 */
[----:B------:R-:W-:Y:S05]  /*10620*/  EXIT ;  /* 0x000000000000794d */ /* 0x000fea0003800000 */
.L_x_2084:
[----:B------:R-:W0:Y:S02]  /*10630*/  F2I.FTZ.U32.TRUNC.NTZ R3, R2 ;  /* 0x0000000200037305 */ /* 0x000e24000021f000 */
[----:B0-----:R-:W-:Y:S01]  /*10640*/  STG.E desc[UR36][R16.64], R3 ;  /* 0x0000000310007986 */ /* 0x001fe2000c101924 */
[----:B------:R-:W-:Y:S05]  /*10650*/  EXIT ;  /* 0x000000000000794d */ /* 0x000fea0003800000 */
.L_x_2087:
        /* <DEDUP_REMOVED lines=10> */
.L_x_3361:


//--------------------- .text._ZN2at6native27unrolled_elementwise_kernelIZZZNS0_65_GLOBAL__N__eb3311e5_27_ActivationHardtanhKernel_cu_9e10b42f_293424hardtanh_backward_kernelERNS_14TensorIteratorERKN3c106ScalarES8_ENKUlvE_clEvENKUlvE0_clEvEUlffE_St5arrayIPcLm3EELi4E23TrivialOffsetCalculatorILi2EjESF_ILi1EjENS0_6memory12LoadWithCastILi2EEENSI_13StoreWithCastILi1EEEEEviT_T0_T2_T3_T4_T5_ --------------------------
	.section	.text._ZN2at6native27unrolled_elementwise_kernelIZZZNS0_65_GLOBAL__N__eb3311e5_27_ActivationHardtanhKernel_cu_9e10b42f_293424hardtanh_backward_kernelERNS_14TensorIteratorERKN3c106ScalarES8_ENKUlvE_clEvENKUlvE0_clEvEUlffE_St5arrayIPcLm3EELi4E23TrivialOffsetCalculatorILi2EjESF_ILi1EjENS0_6memory12LoadWithCastILi2EEENSI_13StoreWithCastILi1EEEEEviT_T0_T2_T3_T4_T5_,"ax",@progbits
	.align	128
        .global         _ZN2at6native27unrolled_elementwise_kernelIZZZNS0_65_GLOBAL__N__eb3311e5_27_ActivationHardtanhKernel_cu_9e10b42f_293424hardtanh_backward_kernelERNS_14TensorIteratorERKN3c106ScalarES8_ENKUlvE_clEvENKUlvE0_clEvEUlffE_St5arrayIPcLm3EELi4E23TrivialOffsetCalculatorILi2EjESF_ILi1EjENS0_6memory12LoadWithCastILi2EEENSI_13StoreWithCastILi1EEEEEviT_T0_T2_T3_T4_T5_
        .type           _ZN2at6native27unrolled_elementwise_kernelIZZZNS0_65_GLOBAL__N__eb3311e5_27_ActivationHardtanhKernel_cu_9e10b42f_293424hardtanh_backward_kernelERNS_14TensorIteratorERKN3c106ScalarES8_ENKUlvE_clEvENKUlvE0_clEvEUlffE_St5arrayIPcLm3EELi4E23TrivialOffsetCalculatorILi2EjESF_ILi1EjENS0_6memory12LoadWithCastILi2EEENSI_13StoreWithCastILi1EEEEEviT_T0_T2_T3_T4_T5_,@function
        .size           _ZN2at6native27unrolled_elementwise_kernelIZZZNS0_65_GLOBAL__N__eb3311e5_27_ActivationHardtanhKernel_cu_9e10b42f_293424hardtanh_backward_kernelERNS_14TensorIteratorERKN3c106ScalarES8_ENKUlvE_clEvENKUlvE0_clEvEUlffE_St5arrayIPcLm3EELi4E23TrivialOffsetCalculatorILi2EjESF_ILi1EjENS0_6memory12LoadWithCastILi2EEENSI_13StoreWithCastILi1EEEEEviT_T0_T2_T3_T4_T5_,(.L_x_3362 - _ZN2at6native27unrolled_elementwise_kernelIZZZNS0_65_GLOBAL__N__eb3311e5_27_ActivationHardtanhKernel_cu_9e10b42f_293424hardtanh_backward_kernelERNS_14TensorIteratorERKN3c106ScalarES8_ENKUlvE_clEvENKUlvE0_clEvEUlffE_St5arrayIPcLm3EELi4E23TrivialOffsetCalculatorILi2EjESF_ILi1EjENS0_6memory12LoadWithCastILi2EEENSI_13StoreWithCastILi1EEEEEviT_T0_T2_T3_T4_T5_)
        .other          _ZN2at6native27unrolled_elementwise_kernelIZZZNS0_65_GLOBAL__N__eb3311e5_27_ActivationHardtanhKernel_cu_9e10b42f_293424hardtanh_backward_kernelERNS_14TensorIteratorERKN3c106ScalarES8_ENKUlvE_clEvENKUlvE0_clEvEUlffE_St5arrayIPcLm3EELi4E23TrivialOffsetCalculatorILi2EjESF_ILi1EjENS0_6memory12LoadWithCastILi2EEENSI_13StoreWithCastILi1EEEEEviT_T0_T2_T3_T4_T5_,@"STO_CUDA_ENTRY STV_DEFAULT"
_ZN2at6native27unrolled_elementwise_kernelIZZZNS0_65_GLOBAL__N__eb3311e5_27_ActivationHardtanhKernel_cu_9e10b42f_293424hardtanh_backward_kernelERNS_14TensorIteratorERKN3c106ScalarES8_ENKUlvE_clEvENKUlvE0_clEvEUlffE_St5arrayIPcLm3EELi4E23TrivialOffsetCalculatorILi2EjESF_ILi1EjENS0_6memory12LoadWithCastILi2EEENSI_13StoreWithCastILi1EEEEEviT_T0_T2_T3_T4_T5_:
.text._ZN2at6native27unrolled_elementwise_kernelIZZZNS0_65_GLOBAL__N__eb3311e5_27_ActivationHardtanhKernel_cu_9e10b42f_293424hardtanh_backward_kernelERNS_14TensorIteratorERKN3c106ScalarES8_ENKUlvE_clEvENKUlvE0_clEvEUlffE_St5arrayIPcLm3EELi4E23TrivialOffsetCalculatorILi2EjESF_ILi1EjENS0_6memory12LoadWithCastILi2EEENSI_13StoreWithCastILi1EEEEEviT_T0_T2_T3_T4_T5_:
[----:B------:R-:W0:Y:S01]  /*0000*/  LDC R1, c[0x0][0x28] ;  /* 0x00000a00ff017b82 */ /* 0x000e220000000800 */
[----:B------:R-:W1:Y:S07]  /*0010*/  S2R R2, SR_CTAID.X ;  /* 0x0000000000027919 */ /* 0x000e6e0000002500 */
[----:B------:R-:W1:Y:S01]  /*0020*/  LDC R17, c[0x0][0x210] ;  /* 0x00008400ff117b82 */ /* 0x000e620000000800 */
[----:B------:R-:W-:Y:S01]  /*0030*/  ULDC.64 UR36, c[0x0][0x208] ;  /* 0x0000820000247ab9 */ /* 0x000fe20000000a00 */
[----:B------:R-:W-:Y:S01]  /*0040*/  BSSY B7, `(.L_x_2088) ;  /* 0x00001d3000077945 */ /* 0x000fe20003800000 */
[----:B------:R-:W2:Y:S01]  /*0050*/  S2R R19, SR_TID.X ;  /* 0x0000000000137919 */ /* 0x000ea20000002100 */
[----:B------:R-:W-:Y:S01]  /*0060*/  CS2R R22, SRZ ;  /* 0x0000000000167805 */ /* 0x000fe2000001ff00 */
[----:B------:R-:W-:-:S03]  /*0070*/  IMAD.MOV.U32 R16, RZ, RZ, RZ ;  /* 0x000000ffff107224 */ /* 0x000fc600078e00ff */
[----:B------:R-:W3:Y:S08]  /*0080*/  LDC.U8 R28, c[0x0][0x244] ;  /* 0x00009100ff1c7b82 */ /* 0x000ef00000000000 */
[----:B------:R-:W4:Y:S01]  /*0090*/  LDC.U8 R18, c[0x0][0x245] ;  /* 0x00009140ff127b82 */ /* 0x000f220000000000 */
[----:B-1----:R-:W-:-:S05]  /*00a0*/  IMAD R17, R2, -0x200, R17 ;  /* 0xfffffe0002117824 */ /* 0x002fca00078e0211 */
[----:B--2---:R-:W-:-:S13]  /*00b0*/  ISETP.GE.AND P0, PT, R19, R17, PT ;  /* 0x000000111300720c */ /* 0x004fda0003f06270 */
[----:B0--34-:R-:W-:Y:S05]  /*00c0*/  @P0 BRA `(.L_x_2089) ;  /* 0x0000001c00280947 */ /* 0x019fea0003800000 */
[----:B------:R-:W0:Y:S01]  /*00d0*/  LDC.64 R4, c[0x0][0x230] ;  /* 0x00008c00ff047b82 */ /* 0x000e220000000a00 */
[----:B------:R-:W-:Y:S01]  /*00e0*/  PRMT R0, R28, 0x9910, RZ ;  /* 0x000099101c007816 */ /* 0x000fe200000000ff */
[----:B------:R-:W-:Y:S01]  /*00f0*/  IMAD R19, R2, 0x200, R19 ;  /* 0x0000020002137824 */ /* 0x000fe200078e0213 */
[----:B------:R-:W-:Y:S01]  /*0100*/  ULDC UR4, c[0x0][0x248] ;  /* 0x0000920000047ab9 */ /* 0x000fe20000000800 */
[----:B------:R-:W-:Y:S01]  /*0110*/  BSSY B6, `(.L_x_2090) ;  /* 0x00000e0000067945 */ /* 0x000fe20003800000 */
        /* <DEDUP_REMOVED lines=16> */
.L_x_2094:
[----:B------:R-:W2:Y:S02]  /*0220*/  LDG.E.U8 R4, desc[UR36][R4.64] ;  /* 0x0000002404047981 */ /* 0x000ea4000c1e1100 */
[----:B--2---:R-:W-:Y:S01]  /*0230*/  I2FP.F32.U32 R22, R4 ;  /* 0x0000000400167245 */ /* 0x004fe20000201000 */
[----:B------:R-:W-:Y:S06]  /*0240*/  BRA `(.L_x_2096) ;  /* 0x0000000c00307947 */ /* 0x000fec0003800000 */
.L_x_2093:
        /* <DEDUP_REMOVED lines=9> */
.L_x_2098:
[----:B------:R-:W2:Y:S02]  /*02e0*/  LDG.E R4, desc[UR36][R4.64] ;  /* 0x0000002404047981 */ /* 0x000ea4000c1e1900 */
[----:B--2---:R-:W-:Y:S01]  /*02f0*/  I2FP.F32.S32 R22, R4 ;  /* 0x0000000400167245 */ /* 0x004fe20000201400 */
[----:B------:R-:W-:Y:S06]  /*0300*/  BRA `(.L_x_2096) ;  /* 0x0000000c00007947 */ /* 0x000fec0003800000 */
.L_x_2097:
[----:B------:R-:W2:Y:S02]  /*0310*/  LDG.E.U16 R4, desc[UR36][R4.64] ;  /* 0x0000002404047981 */ /* 0x000ea4000c1e1500 */
[----:B--2---:R2:W3:Y:S01]  /*0320*/  I2F.S16 R22, R4 ;  /* 0x0000000400167306 */ /* 0x0044e20000101400 */
[----:B------:R-:W-:Y:S05]  /*0330*/  BRA `(.L_x_2096) ;  /* 0x0000000800f47947 */ /* 0x000fea0003800000 */
.L_x_2092:
        /* <DEDUP_REMOVED lines=8> */
.L_x_2100:
[----:B------:R-:W2:Y:S02]  /*03c0*/  LDG.E.U16 R4, desc[UR36][R4.64] ;  /* 0x0000002404047981 */ /* 0x000ea4000c1e1500 */
[----:B--2---:R-:W-:Y:S01]  /*03d0*/  HADD2.F32 R22, -RZ, R4.H0_H0 ;  /* 0x20000004ff167230 */ /* 0x004fe20000004100 */
[----:B------:R-:W-:Y:S06]  /*03e0*/  BRA `(.L_x_2096) ;  /* 0x0000000800c87947 */ /* 0x000fec0003800000 */
.L_x_2099:
        /* <DEDUP_REMOVED lines=8> */
.L_x_2102:
[----:B------:R-:W2:Y:S02]  /*0470*/  LDG.E.U16 R4, desc[UR36][R4.64] ;  /* 0x0000002404047981 */ /* 0x000ea4000c1e1500 */
[----:B--2---:R-:W-:Y:S01]  /*0480*/  HADD2.F32 R22, -RZ, R4.H0_H0 ;  /* 0x20000004ff167230 */ /* 0x004fe20000004100 */
[----:B------:R-:W-:Y:S06]  /*0490*/  BRA `(.L_x_2096) ;  /* 0x00000008009c7947 */ /* 0x000fec0003800000 */
.L_x_2101:
[----:B------:R-:W2:Y:S01]  /*04a0*/  LDG.E.64 R4, desc[UR36][R4.64] ;  /* 0x0000002404047981 */ /* 0x000ea2000c1e1b00 */
[----:B------:R-:W-:Y:S01]  /*04b0*/  UMOV UR4, 0xf0000000 ;  /* 0xf000000000047882 */ /* 0x000fe20000000000 */
[----:B------:R-:W-:Y:S01]  /*04c0*/  UMOV UR5, 0x380fffff ;  /* 0x380fffff00057882 */ /* 0x000fe20000000000 */
[----:B--2---:R-:W0:Y:S01]  /*04d0*/  F2F.F32.F64 R22, R4 ;  /* 0x0000000400167310 */ /* 0x004e220000301000 */
[----:B------:R-:W-:-:S14]  /*04e0*/  DSETP.GEU.AND P0, PT, |R4|, UR4, PT ;  /* 0x0000000404007e2a */ /* 0x000fdc000bf0e200 */
[----:B0-----:R-:W-:Y:S01]  /*04f0*/  @!P0 FMUL R22, R22, 1.175494350822287508e-38 ;  /* 0x0080000016168820 */ /* 0x001fe20000400000 */
[----:B------:R-:W-:Y:S06]  /*0500*/  BRA `(.L_x_2096) ;  /* 0x0000000800807947 */ /* 0x000fec0003800000 */
.L_x_2091:
        /* <DEDUP_REMOVED lines=12> */
.L_x_2105:
[----:B------:R-:W2:Y:S01]  /*05d0*/  LDG.E.64 R4, desc[UR36][R4.64] ;  /* 0x0000002404047981 */ /* 0x000ea2000c1e1b00 */
[----:B------:R-:W-:Y:S01]  /*05e0*/  UMOV UR4, 0xf0000000 ;  /* 0xf000000000047882 */ /* 0x000fe20000000000 */
[----:B------:R-:W-:Y:S01]  /*05f0*/  UMOV UR5, 0x380fffff ;  /* 0x380fffff00057882 */ /* 0x000fe20000000000 */
[----:B--2---:R-:W0:Y:S01]  /*0600*/  F2F.F32.F64 R22, R4 ;  /* 0x0000000400167310 */ /* 0x004e220000301000 */
[----:B------:R-:W-:-:S14]  /*0610*/  DSETP.GEU.AND P0, PT, |R4|, UR4, PT ;  /* 0x0000000404007e2a */ /* 0x000fdc000bf0e200 */
[----:B0-----:R-:W-:Y:S01]  /*0620*/  @!P0 FMUL R22, R22, 1.175494350822287508e-38 ;  /* 0x0080000016168820 */ /* 0x001fe20000400000 */
[----:B------:R-:W-:Y:S06]  /*0630*/  BRA `(.L_x_2096) ;  /* 0x0000000800347947 */ /* 0x000fec0003800000 */
.L_x_2104:
        /* <DEDUP_REMOVED lines=16> */
[----:B------:R-:W-:-:S04]  /*0740*/  SEL R3, R3, RZ, P0 ;  /* 0x000000ff03037207 */ /* 0x000fc80000000000 */
[C---:B------:R-:W-:Y:S01]  /*0750*/  SHF.L.U32 R4, R0.reuse, R3, RZ ;  /* 0x0000000300047219 */ /* 0x040fe200000006ff */
[----:B------:R-:W-:Y:S02]  /*0760*/  IMAD R7, R3, R8, 0x3c000000 ;  /* 0x3c00000003077424 */ /* 0x000fe400078e0208 */
[----:B------:R-:W-:-:S03]  /*0770*/  VIADD R3, R0, 0xffffffff ;  /* 0xffffffff00037836 */ /* 0x000fc60000000000 */
[----:B------:R-:W-:Y:S02]  /*0780*/  LEA.HI R7, R4, R7, RZ, 0x1c ;  /* 0x0000000704077211 */ /* 0x000fe400078fe0ff */
[----:B------:R-:W-:Y:S02]  /*0790*/  SHF.R.S32.HI R3, RZ, 0x1f, R3 ;  /* 0x0000001fff037819 */ /* 0x000fe40000011403 */
[----:B------:R-:W-:-:S04]  /*07a0*/  LOP3.LUT R6, R7, 0x7f800000, R6, 0xf8, !PT ;  /* 0x7f80000007067812 */ /* 0x000fc800078ef806 */
[----:B------:R-:W-:-:S04]  /*07b0*/  LOP3.LUT R3, R6, R3, RZ, 0x30, !PT ;  /* 0x0000000306037212 */ /* 0x000fc800078e30ff */
[----:B------:R-:W-:Y:S01]  /*07c0*/  LOP3.LUT R22, R3, 0x80000000, R22, 0xf8, !PT ;  /* 0x8000000003167812 */ /* 0x000fe200078ef816 */
[----:B------:R-:W-:Y:S06]  /*07d0*/  BRA `(.L_x_2096) ;  /* 0x0000000400cc7947 */ /* 0x000fec0003800000 */
.L_x_2107:
        /* <DEDUP_REMOVED lines=9> */
[----:B------:R-:W-:Y:S01]  /*0870*/  @P0 FMUL.FTZ R22, R3, 1.9259299443872358531e-34 ;  /* 0x0780000003160820 */ /* 0x000fe20000410000 */
[----:B------:R-:W-:Y:S02]  /*0880*/  IMAD.SHL.U32 R3, R4, 0x1000000, RZ ;  /* 0x0100000004037824 */ /* 0x000fe400078e00ff */
[----:B------:R-:W-:-:S05]  /*0890*/  @!P0 FADD.FTZ R22, R0, -0.5 ;  /* 0xbf00000000168421 */ /* 0x000fca0000010000 */
[----:B------:R-:W-:Y:S01]  /*08a0*/  LOP3.LUT R22, R22, 0x80000000, R3, 0xf8, !PT ;  /* 0x8000000016167812 */ /* 0x000fe200078ef803 */
[----:B------:R-:W-:Y:S06]  /*08b0*/  BRA `(.L_x_2096) ;  /* 0x0000000400947947 */ /* 0x000fec0003800000 */
.L_x_2106:
[----:B------:R-:W2:Y:S02]  /*08c0*/  LDG.E.U16 R4, desc[UR36][R4.64] ;  /* 0x0000002404047981 */ /* 0x000ea4000c1e1500 */
[----:B--2---:R-:W-:Y:S01]  /*08d0*/  IMAD.U32 R22, R4, 0x10000, RZ ;  /* 0x0001000004167824 */ /* 0x004fe200078e00ff */
[----:B------:R-:W-:Y:S06]  /*08e0*/  BRA `(.L_x_2096) ;  /* 0x0000000400887947 */ /* 0x000fec0003800000 */
.L_x_2103:
        /* <DEDUP_REMOVED lines=11> */
.L_x_2110:
        /* <DEDUP_REMOVED lines=20> */
.L_x_2112:
[----:B------:R-:W-:Y:S05]  /*0ae0*/  BSYNC B0 ;  /* 0x0000000000007941 */ /* 0x000fea0003800000 */
.L_x_2111:
[----:B------:R-:W-:Y:S01]  /*0af0*/  IMAD.SHL.U32 R3, R3, 0x100000, RZ ;  /* 0x0010000003037824 */ /* 0x000fe200078e00ff */
[----:B------:R-:W-:-:S04]  /*0b00*/  LEA R5, R0, 0x3b800000, 0x17 ;  /* 0x3b80000000057811 */ /* 0x000fc800078eb8ff */
[----:B------:R-:W-:Y:S01]  /*0b10*/  LOP3.LUT R22, R5, R3, R22, 0xfe, !PT ;  /* 0x0000000305167212 */ /* 0x000fe200078efe16 */
[----:B------:R-:W-:Y:S06]  /*0b20*/  BRA `(.L_x_2096) ;  /* 0x0000000000f87947 */ /* 0x000fec0003800000 */
.L_x_2109:
        /* <DEDUP_REMOVED lines=20> */
.L_x_2114:
[----:B------:R-:W-:Y:S05]  /*0c70*/  BSYNC B0 ;  /* 0x0000000000007941 */ /* 0x000fea0003800000 */
.L_x_2113:
[----:B------:R-:W-:Y:S01]  /*0c80*/  IMAD.SHL.U32 R3, R3, 0x200000, RZ ;  /* 0x0020000003037824 */ /* 0x000fe200078e00ff */
[----:B------:R-:W-:-:S04]  /*0c90*/  LEA R5, R0, 0x37800000, 0x17 ;  /* 0x3780000000057811 */ /* 0x000fc800078eb8ff */
[----:B------:R-:W-:Y:S01]  /*0ca0*/  LOP3.LUT R22, R5, R3, R22, 0xfe, !PT ;  /* 0x0000000305167212 */ /* 0x000fe200078efe16 */
[----:B------:R-:W-:Y:S06]  /*0cb0*/  BRA `(.L_x_2096) ;  /* 0x0000000000947947 */ /* 0x000fec0003800000 */
.L_x_2108:
        /* <DEDUP_REMOVED lines=14> */
.L_x_2095:
        /* <DEDUP_REMOVED lines=16> */
.L_x_2117:
[----:B------:R-:W-:Y:S01]  /*0ea0*/  IMAD.MOV.U32 R22, RZ, RZ, RZ ;  /* 0x000000ffff167224 */ /* 0x000fe200078e00ff */
[----:B------:R-:W-:Y:S06]  /*0eb0*/  BRA `(.L_x_2096) ;  /* 0x0000000000147947 */ /* 0x000fec0003800000 */
.L_x_2116:
[----:B------:R-:W2:Y:S02]  /*0ec0*/  LDG.E.64 R4, desc[UR36][R4.64] ;  /* 0x0000002404047981 */ /* 0x000ea4000c1e1b00 */
[----:B--2---:R0:W1:Y:S01]  /*0ed0*/  I2F.U64 R22, R4 ;  /* 0x0000000400167312 */ /* 0x0040620000301000 */
[----:B------:R-:W-:Y:S05]  /*0ee0*/  BRA `(.L_x_2096) ;  /* 0x0000000000087947 */ /* 0x000fea0003800000 */
.L_x_2115:
[----:B------:R-:W2:Y:S02]  /*0ef0*/  LDG.E R4, desc[UR36][R4.64] ;  /* 0x0000002404047981 */ /* 0x000ea4000c1e1900 */
[----:B--2---:R-:W-:-:S07]  /*0f00*/  I2FP.F32.U32 R22, R4 ;  /* 0x0000000400167245 */ /* 0x004fce0000201000 */
.L_x_2096:
[----:B------:R-:W-:Y:S05]  /*0f10*/  BSYNC B6 ;  /* 0x0000000000067941 */ /* 0x000fea0003800000 */
.L_x_2090:
[----:B0-2-4-:R-:W0:Y:S01]  /*0f20*/  LDC.64 R4, c[0x0][0x238] ;  /* 0x00008e00ff047b82 */ /* 0x015e220000000a00 */
[----:B------:R-:W-:Y:S01]  /*0f30*/  PRMT R0, R18, 0x9910, RZ ;  /* 0x0000991012007816 */ /* 0x000fe200000000ff */
[----:B------:R-:W-:Y:S01]  /*0f40*/  ULDC UR4, c[0x0][0x24c] ;  /* 0x0000930000047ab9 */ /* 0x000fe20000000800 */
[----:B------:R-:W-:Y:S01]  /*0f50*/  BSSY B6, `(.L_x_2118) ;  /* 0x00000df000067945 */ /* 0x000fe20003800000 */
        /* <DEDUP_REMOVED lines=14> */
[----:B--2---:R0:W2:Y:S01]  /*1040*/  I2F.S16 R16, R4 ;  /* 0x0000000400107306 */ /* 0x0040a20000101400 */
[----:B------:R-:W-:Y:S05]  /*1050*/  BRA `(.L_x_2124) ;  /* 0x0000000c00387947 */ /* 0x000fea0003800000 */
.L_x_2122:
[----:B------:R-:W2:Y:S02]  /*1060*/  LDG.E.U8 R4, desc[UR36][R4.64] ;  /* 0x0000002404047981 */ /* 0x000ea4000c1e1100 */
[----:B--2---:R-:W-:Y:S01]  /*1070*/  I2FP.F32.U32 R16, R4 ;  /* 0x0000000400107245 */ /* 0x004fe20000201000 */
[----:B------:R-:W-:Y:S06]  /*1080*/  BRA `(.L_x_2124) ;  /* 0x0000000c002c7947 */ /* 0x000fec0003800000 */
.L_x_2121:
        /* <DEDUP_REMOVED lines=9> */
.L_x_2126:
[----:B------:R-:W2:Y:S02]  /*1120*/  LDG.E R4, desc[UR36][R4.64] ;  /* 0x0000002404047981 */ /* 0x000ea4000c1e1900 */
[----:B--2---:R-:W-:Y:S01]  /*1130*/  I2FP.F32.S32 R16, R4 ;  /* 0x0000000400107245 */ /* 0x004fe20000201400 */
[----:B------:R-:W-:Y:S06]  /*1140*/  BRA `(.L_x_2124) ;  /* 0x0000000800fc7947 */ /* 0x000fec0003800000 */
.L_x_2125:
[----:B------:R-:W2:Y:S02]  /*1150*/  LDG.E.U16 R4, desc[UR36][R4.64] ;  /* 0x0000002404047981 */ /* 0x000ea4000c1e1500 */
[----:B--2---:R0:W2:Y:S01]  /*1160*/  I2F.S16 R16, R4 ;  /* 0x0000000400107306 */ /* 0x0040a20000101400 */
[----:B------:R-:W-:Y:S05]  /*1170*/  BRA `(.L_x_2124) ;  /* 0x0000000800f07947 */ /* 0x000fea0003800000 */
.L_x_2120:
        /* <DEDUP_REMOVED lines=8> */
.L_x_2128:
[----:B------:R-:W2:Y:S02]  /*1200*/  LDG.E.U16 R4, desc[UR36][R4.64] ;  /* 0x0000002404047981 */ /* 0x000ea4000c1e1500 */
[----:B--2---:R-:W-:Y:S01]  /*1210*/  HADD2.F32 R16, -RZ, R4.H0_H0 ;  /* 0x20000004ff107230 */ /* 0x004fe20000004100 */
[----:B------:R-:W-:Y:S06]  /*1220*/  BRA `(.L_x_2124) ;  /* 0x0000000800c47947 */ /* 0x000fec0003800000 */
.L_x_2127:
        /* <DEDUP_REMOVED lines=8> */
.L_x_2130:
[----:B------:R-:W2:Y:S02]  /*12b0*/  LDG.E.U16 R4, desc[UR36][R4.64] ;  /* 0x0000002404047981 */ /* 0x000ea4000c1e1500 */
[----:B--2---:R-:W-:Y:S01]  /*12c0*/  HADD2.F32 R16, -RZ, R4.H0_H0 ;  /* 0x20000004ff107230 */ /* 0x004fe20000004100 */
[----:B------:R-:W-:Y:S06]  /*12d0*/  BRA `(.L_x_2124) ;  /* 0x0000000800987947 */ /* 0x000fec0003800000 */
.L_x_2129:
[----:B------:R-:W2:Y:S01]  /*12e0*/  LDG.E.64 R4, desc[UR36][R4.64] ;  /* 0x0000002404047981 */ /* 0x000ea2000c1e1b00 */
[----:B------:R-:W-:Y:S01]  /*12f0*/  UMOV UR4, 0xf0000000 ;  /* 0xf000000000047882 */ /* 0x000fe20000000000 */
[----:B------:R-:W-:Y:S01]  /*1300*/  UMOV UR5, 0x380fffff ;  /* 0x380fffff00057882 */ /* 0x000fe20000000000 */
[----:B--2---:R-:W0:Y:S01]  /*1310*/  F2F.F32.F64 R16, R4 ;  /* 0x0000000400107310 */ /* 0x004e220000301000 */
[----:B------:R-:W-:-:S14]  /*1320*/  DSETP.GEU.AND P0, PT, |R4|, UR4, PT ;  /* 0x0000000404007e2a */ /* 0x000fdc000bf0e200 */
[----:B0-----:R-:W-:Y:S01]  /*1330*/  @!P0 FMUL R16, R16, 1.175494350822287508e-38 ;  /* 0x0080000010108820 */ /* 0x001fe20000400000 */
[----:B------:R-:W-:Y:S06]  /*1340*/  BRA `(.L_x_2124) ;  /* 0x00000008007c7947 */ /* 0x000fec0003800000 */
.L_x_2119:
        /* <DEDUP_REMOVED lines=12> */
.L_x_2133:
[----:B------:R-:W2:Y:S01]  /*1410*/  LDG.E.64 R4, desc[UR36][R4.64] ;  /* 0x0000002404047981 */ /* 0x000ea2000c1e1b00 */
[----:B------:R-:W-:Y:S01]  /*1420*/  UMOV UR4, 0xf0000000 ;  /* 0xf000000000047882 */ /* 0x000fe20000000000 */
[----:B------:R-:W-:Y:S01]  /*1430*/  UMOV UR5, 0x380fffff ;  /* 0x380fffff00057882 */ /* 0x000fe20000000000 */
[----:B--2---:R-:W0:Y:S01]  /*1440*/  F2F.F32.F64 R16, R4 ;  /* 0x0000000400107310 */ /* 0x004e220000301000 */
[----:B------:R-:W-:-:S14]  /*1450*/  DSETP.GEU.AND P0, PT, |R4|, UR4, PT ;  /* 0x0000000404007e2a */ /* 0x000fdc000bf0e200 */
[----:B0-----:R-:W-:Y:S01]  /*1460*/  @!P0 FMUL R16, R16, 1.175494350822287508e-38 ;  /* 0x0080000010108820 */ /* 0x001fe20000400000 */
[----:B------:R-:W-:Y:S06]  /*1470*/  BRA `(.L_x_2124) ;  /* 0x0000000800307947 */ /* 0x000fec0003800000 */
.L_x_2132:
        /* <DEDUP_REMOVED lines=26> */
.L_x_2135:
        /* <DEDUP_REMOVED lines=13> */
.L_x_2134:
[----:B------:R-:W2:Y:S02]  /*16f0*/  LDG.E.U16 R4, desc[UR36][R4.64] ;  /* 0x0000002404047981 */ /* 0x000ea4000c1e1500 */
[----:B--2---:R-:W-:Y:S01]  /*1700*/  IMAD.U32 R16, R4, 0x10000, RZ ;  /* 0x0001000004107824 */ /* 0x004fe200078e00ff */
[----:B------:R-:W-:Y:S06]  /*1710*/  BRA `(.L_x_2124) ;  /* 0x0000000400887947 */ /* 0x000fec0003800000 */
.L_x_2131:
        /* <DEDUP_REMOVED lines=11> */
.L_x_2138:
        /* <DEDUP_REMOVED lines=20> */
.L_x_2140:
[----:B------:R-:W-:Y:S05]  /*1910*/  BSYNC B0 ;  /* 0x0000000000007941 */ /* 0x000fea0003800000 */
.L_x_2139:
[----:B------:R-:W-:Y:S01]  /*1920*/  IMAD.SHL.U32 R3, R3, 0x100000, RZ ;  /* 0x0010000003037824 */ /* 0x000fe200078e00ff */
[----:B------:R-:W-:-:S04]  /*1930*/  LEA R5, R0, 0x3b800000, 0x17 ;  /* 0x3b80000000057811 */ /* 0x000fc800078eb8ff */
[----:B------:R-:W-:Y:S01]  /*1940*/  LOP3.LUT R16, R5, R3, R16, 0xfe, !PT ;  /* 0x0000000305107212 */ /* 0x000fe200078efe10 */
[----:B------:R-:W-:Y:S06]  /*1950*/  BRA `(.L_x_2124) ;  /* 0x0000000000f87947 */ /* 0x000fec0003800000 */
.L_x_2137:
        /* <DEDUP_REMOVED lines=20> */
.L_x_2142:
[----:B------:R-:W-:Y:S05]  /*1aa0*/  BSYNC B0 ;  /* 0x0000000000007941 */ /* 0x000fea0003800000 */
.L_x_2141:
[----:B------:R-:W-:Y:S01]  /*1ab0*/  IMAD.SHL.U32 R3, R3, 0x200000, RZ ;  /* 0x0020000003037824 */ /* 0x000fe200078e00ff */
[----:B------:R-:W-:-:S04]  /*1ac0*/  LEA R5, R0, 0x37800000, 0x17 ;  /* 0x3780000000057811 */ /* 0x000fc800078eb8ff */
[----:B------:R-:W-:Y:S01]  /*1ad0*/  LOP3.LUT R16, R5, R3, R16, 0xfe, !PT ;  /* 0x0000000305107212 */ /* 0x000fe200078efe10 */
[----:B------:R-:W-:Y:S06]  /*1ae0*/  BRA `(.L_x_2124) ;  /* 0x0000000000947947 */ /* 0x000fec0003800000 */
.L_x_2136:
        /* <DEDUP_REMOVED lines=14> */
.L_x_2123:
        /* <DEDUP_REMOVED lines=16> */
.L_x_2145:
[----:B------:R-:W-:Y:S01]  /*1cd0*/  IMAD.MOV.U32 R16, RZ, RZ, RZ ;  /* 0x000000ffff107224 */ /* 0x000fe200078e00ff */
[----:B------:R-:W-:Y:S06]  /*1ce0*/  BRA `(.L_x_2124) ;  /* 0x0000000000147947 */ /* 0x000fec0003800000 */
.L_x_2144:
[----:B------:R-:W2:Y:S02]  /*1cf0*/  LDG.E.64 R4, desc[UR36][R4.64] ;  /* 0x0000002404047981 */ /* 0x000ea4000c1e1b00 */
[----:B--2---:R0:W2:Y:S01]  /*1d00*/  I2F.U64 R16, R4 ;  /* 0x0000000400107312 */ /* 0x0040a20000301000 */
[----:B------:R-:W-:Y:S05]  /*1d10*/  BRA `(.L_x_2124) ;  /* 0x0000000000087947 */ /* 0x000fea0003800000 */
.L_x_2143:
[----:B------:R-:W2:Y:S02]  /*1d20*/  LDG.E R4, desc[UR36][R4.64] ;  /* 0x0000002404047981 */ /* 0x000ea4000c1e1900 */
[----:B--2---:R-:W-:-:S07]  /*1d30*/  I2FP.F32.U32 R16, R4 ;  /* 0x0000000400107245 */ /* 0x004fce0000201000 */
.L_x_2124:
[----:B------:R-:W-:Y:S05]  /*1d40*/  BSYNC B6 ;  /* 0x0000000000067941 */ /* 0x000fea0003800000 */
.L_x_2118:
[----:B------:R-:W0:Y:S02]  /*1d50*/  S2R R19, SR_TID.X ;  /* 0x0000000000137919 */ /* 0x000e240000002100 */
[----:B0-----:R-:W-:-:S07]  /*1d60*/  VIADD R19, R19, 0x80 ;  /* 0x0000008013137836 */ /* 0x001fce0000000000 */
.L_x_2089:
[----:B------:R-:W-:Y:S05]  /*1d70*/  BSYNC B7 ;  /* 0x0000000000077941 */ /* 0x000fea0003800000 */
.L_x_2088:
[----:B------:R-:W-:Y:S01]  /*1d80*/  ISETP.GE.AND P0, PT, R19, R17, PT ;  /* 0x000000111300720c */ /* 0x000fe20003f06270 */
[----:B------:R-:W-:Y:S01]  /*1d90*/  BSSY B7, `(.L_x_2146) ;  /* 0x00001cb000077945 */ /* 0x000fe20003800000 */
[----:B------:R-:W-:-:S11]  /*1da0*/  IMAD.MOV.U32 R25, RZ, RZ, RZ ;  /* 0x000000ffff197224 */ /* 0x000fd600078e00ff */
[----:B------:R-:W-:Y:S05]  /*1db0*/  @P0 BRA `(.L_x_2147) ;  /* 0x0000001c00200947 */ /* 0x000fea0003800000 */
[----:B----4-:R-:W0:Y:S01]  /*1dc0*/  LDC.64 R4, c[0x0][0x230] ;  /* 0x00008c00ff047b82 */ /* 0x010e220000000a00 */
        /* <DEDUP_REMOVED lines=17> */
[----:B------:R-:W4:Y:S02]  /*1ee0*/  LDG.E.S8 R4, desc[UR36][R4.64] ;  /* 0x0000002404047981 */ /* 0x000f24000c1e1300 */
[----:B----4-:R0:W4:Y:S01]  /*1ef0*/  I2F.S16 R23, R4 ;  /* 0x0000000400177306 */ /* 0x0101220000101400 */
[----:B------:R-:W-:Y:S05]  /*1f00*/  BRA `(.L_x_2154) ;  /* 0x0000000c00387947 */ /* 0x000fea0003800000 */
.L_x_2152:
[----:B------:R-:W4:Y:S02]  /*1f10*/  LDG.E.U8 R4, desc[UR36][R4.64] ;  /* 0x0000002404047981 */ /* 0x000f24000c1e1100 */
[----:B----4-:R-:W-:Y:S01]  /*1f20*/  I2FP.F32.U32 R23, R4 ;  /* 0x0000000400177245 */ /* 0x010fe20000201000 */
[----:B------:R-:W-:Y:S06]  /*1f30*/  BRA `(.L_x_2154) ;  /* 0x0000000c002c7947 */ /* 0x000fec0003800000 */
.L_x_2151:
[----:B------:R-:W-:-:S13]  /*1f40*/  ISETP.NE.AND P0, PT, R0, 0x2, PT ;  /* 0x000000020000780c */ /* 0x000fda0003f05270 */
[----:B------:R-:W-:Y:S05]  /*1f50*/  @!P0 BRA `(.L_x_2155) ;  /* 0x0000000000288947 */ /* 0x000fea0003800000 */
[----:B------:R-:W-:-:S13]  /*1f60*/  ISETP.NE.AND P0, PT, R0, 0x3, PT ;  /* 0x000000030000780c */ /* 0x000fda0003f05270 */
[----:B------:R-:W-:Y:S05]  /*1f70*/  @!P0 BRA `(.L_x_2156) ;  /* 0x0000000000148947 */ /* 0x000fea0003800000 */
[----:B------:R-:W-:-:S13]  /*1f80*/  ISETP.NE.AND P0, PT, R0, 0x4, PT ;  /* 0x000000040000780c */ /* 0x000fda0003f05270 */
[----:B------:R-:W-:Y:S05]  /*1f90*/  @P0 BRA `(.L_x_2153) ;  /* 0x0000000800b80947 */ /* 0x000fea0003800000 */
[----:B------:R-:W4:Y:S02]  /*1fa0*/  LDG.E.64 R4, desc[UR36][R4.64] ;  /* 0x0000002404047981 */ /* 0x000f24000c1e1b00 */
[----:B----4-:R0:W4:Y:S01]  /*1fb0*/  I2F.S64 R23, R4 ;  /* 0x0000000400177312 */ /* 0x0101220000301400 */
[----:B------:R-:W-:Y:S05]  /*1fc0*/  BRA `(.L_x_2154) ;  /* 0x0000000c00087947 */ /* 0x000fea0003800000 */
.L_x_2156:
[----:B------:R-:W4:Y:S02]  /*1fd0*/  LDG.E R4, desc[UR36][R4.64] ;  /* 0x0000002404047981 */ /* 0x000f24000c1e1900 */
[----:B----4-:R-:W-:Y:S01]  /*1fe0*/  I2FP.F32.S32 R23, R4 ;  /* 0x0000000400177245 */ /* 0x010fe20000201400 */
[----:B------:R-:W-:Y:S06]  /*1ff0*/  BRA `(.L_x_2154) ;  /* 0x0000000800fc7947 */ /* 0x000fec0003800000 */
.L_x_2155:
[----:B------:R-:W4:Y:S02]  /*2000*/  LDG.E.U16 R4, desc[UR36][R4.64] ;  /* 0x0000002404047981 */ /* 0x000f24000c1e1500 */
[----:B----4-:R0:W4:Y:S01]  /*2010*/  I2F.S16 R23, R4 ;  /* 0x0000000400177306 */ /* 0x0101220000101400 */
[----:B------:R-:W-:Y:S05]  /*2020*/  BRA `(.L_x_2154) ;  /* 0x0000000800f07947 */ /* 0x000fea0003800000 */
.L_x_2150:
        /* <DEDUP_REMOVED lines=8> */
.L_x_2158:
[----:B------:R-:W4:Y:S02]  /*20b0*/  LDG.E.U16 R4, desc[UR36][R4.64] ;  /* 0x0000002404047981 */ /* 0x000f24000c1e1500 */
[----:B----4-:R-:W-:Y:S01]  /*20c0*/  HADD2.F32 R23, -RZ, R4.H0_H0 ;  /* 0x20000004ff177230 */ /* 0x010fe20000004100 */
[----:B------:R-:W-:Y:S06]  /*20d0*/  BRA `(.L_x_2154) ;  /* 0x0000000800c47947 */ /* 0x000fec0003800000 */
.L_x_2157:
        /* <DEDUP_REMOVED lines=8> */
.L_x_2160:
[----:B------:R-:W4:Y:S02]  /*2160*/  LDG.E.U16 R4, desc[UR36][R4.64] ;  /* 0x0000002404047981 */ /* 0x000f24000c1e1500 */
[----:B----4-:R-:W-:Y:S01]  /*2170*/  HADD2.F32 R23, -RZ, R4.H0_H0 ;  /* 0x20000004ff177230 */ /* 0x010fe20000004100 */
[----:B------:R-:W-:Y:S06]  /*2180*/  BRA `(.L_x_2154) ;  /* 0x0000000800987947 */ /* 0x000fec0003800000 */
.L_x_2159:
[----:B------:R-:W4:Y:S01]  /*2190*/  LDG.E.64 R4, desc[UR36][R4.64] ;  /* 0x0000002404047981 */ /* 0x000f22000c1e1b00 */
[----:B------:R-:W-:Y:S01]  /*21a0*/  UMOV UR4, 0xf0000000 ;  /* 0xf000000000047882 */ /* 0x000fe20000000000 */
[----:B------:R-:W-:Y:S01]  /*21b0*/  UMOV UR5, 0x380fffff ;  /* 0x380fffff00057882 */ /* 0x000fe20000000000 */
[----:B----4-:R-:W0:Y:S01]  /*21c0*/  F2F.F32.F64 R23, R4 ;  /* 0x0000000400177310 */ /* 0x010e220000301000 */
[----:B------:R-:W-:-:S14]  /*21d0*/  DSETP.GEU.AND P0, PT, |R4|, UR4, PT ;  /* 0x0000000404007e2a */ /* 0x000fdc000bf0e200 */
[----:B0-----:R-:W-:Y:S01]  /*21e0*/  @!P0 FMUL R23, R23, 1.175494350822287508e-38 ;  /* 0x0080000017178820 */ /* 0x001fe20000400000 */
[----:B------:R-:W-:Y:S06]  /*21f0*/  BRA `(.L_x_2154) ;  /* 0x00000008007c7947 */ /* 0x000fec0003800000 */
.L_x_2149:
        /* <DEDUP_REMOVED lines=8> */
[----:B------:R-:W4:Y:S02]  /*2280*/  LDG.E.U8 R4, desc[UR36][R4.64] ;  /* 0x0000002404047981 */ /* 0x000f24000c1e1100 */
[----:B----4-:R-:W-:-:S04]  /*2290*/  ISETP.NE.AND P0, PT, R4, RZ, PT ;  /* 0x000000ff0400720c */ /* 0x010fc80003f05270 */
[----:B------:R-:W-:Y:S01]  /*22a0*/  FSEL R23, RZ, 1, !P0 ;  /* 0x3f800000ff177808 */ /* 0x000fe20004000000 */
[----:B------:R-:W-:Y:S08]  /*22b0*/  BRA `(.L_x_2154) ;  /* 0x00000008004c7947 */ /* 0x000ff00003800000 */
.L_x_2163:
[----:B------:R-:W4:Y:S01]  /*22c0*/  LDG.E.64 R4, desc[UR36][R4.64] ;  /* 0x0000002404047981 */ /* 0x000f22000c1e1b00 */
[----:B------:R-:W-:Y:S01]  /*22d0*/  UMOV UR4, 0xf0000000 ;  /* 0xf000000000047882 */ /* 0x000fe20000000000 */
[----:B------:R-:W-:Y:S01]  /*22e0*/  UMOV UR5, 0x380fffff ;  /* 0x380fffff00057882 */ /* 0x000fe20000000000 */
[----:B----4-:R-:W0:Y:S01]  /*22f0*/  F2F.F32.F64 R23, R4 ;  /* 0x0000000400177310 */ /* 0x010e220000301000 */
[----:B------:R-:W-:-:S14]  /*2300*/  DSETP.GEU.AND P0, PT, |R4|, UR4, PT ;  /* 0x0000000404007e2a */ /* 0x000fdc000bf0e200 */
[----:B0-----:R-:W-:Y:S01]  /*2310*/  @!P0 FMUL R23, R23, 1.175494350822287508e-38 ;  /* 0x0080000017178820 */ /* 0x001fe20000400000 */
[----:B------:R-:W-:Y:S06]  /*2320*/  BRA `(.L_x_2154) ;  /* 0x0000000800307947 */ /* 0x000fec0003800000 */
.L_x_2162:
[----:B------:R-:W-:-:S13]  /*2330*/  ISETP.NE.AND P0, PT, R0, 0xf, PT ;  /* 0x0000000f0000780c */ /* 0x000fda0003f05270 */
[----:B------:R-:W-:Y:S05]  /*2340*/  @!P0 BRA `(.L_x_2164) ;  /* 0x0000000000948947 */ /* 0x000fea0003800000 */
[----:B------:R-:W-:-:S13]  /*2350*/  ISETP.NE.AND P0, PT, R0, 0x17, PT ;  /* 0x000000170000780c */ /* 0x000fda0003f05270 */
[----:B------:R-:W-:Y:S05]  /*2360*/  @!P0 BRA `(.L_x_2165) ;  /* 0x0000000000588947 */ /* 0x000fea0003800000 */
[----:B------:R-:W-:-:S13]  /*2370*/  ISETP.NE.AND P0, PT, R0, 0x18, PT ;  /* 0x000000180000780c */ /* 0x000fda0003f05270 */
[----:B------:R-:W-:Y:S05]  /*2380*/  @P0 BRA `(.L_x_2153) ;  /* 0x0000000400bc0947 */ /* 0x000fea0003800000 */
[----:B------:R-:W4:Y:S01]  /*2390*/  LDG.E.U8 R23, desc[UR36][R4.64] ;  /* 0x0000002404177981 */ /* 0x000f22000c1e1100 */
[----:B------:R-:W-:Y:S02]  /*23a0*/  IMAD.MOV.U32 R8, RZ, RZ, -0x800000 ;  /* 0xff800000ff087424 */ /* 0x000fe400078e00ff */
[----:B----4-:R-:W-:-:S05]  /*23b0*/  IMAD.SHL.U32 R23, R23, 0x1000000, RZ ;  /* 0x0100000017177824 */ /* 0x010fca00078e00ff */
        /* <DEDUP_REMOVED lines=17> */
.L_x_2165:
[----:B------:R-:W4:Y:S02]  /*24d0*/  LDG.E.U8 R4, desc[UR36][R4.64] ;  /* 0x0000002404047981 */ /* 0x000f24000c1e1100 */
[----:B----4-:R-:W-:-:S05]  /*24e0*/  IMAD.SHL.U32 R0, R4, 0x2000000, RZ ;  /* 0x0200000004007824 */ /* 0x010fca00078e00ff */
        /* <DEDUP_REMOVED lines=11> */
.L_x_2164:
[----:B------:R-:W4:Y:S02]  /*25a0*/  LDG.E.U16 R4, desc[UR36][R4.64] ;  /* 0x0000002404047981 */ /* 0x000f24000c1e1500 */
[----:B----4-:R-:W-:Y:S01]  /*25b0*/  IMAD.U32 R23, R4, 0x10000, RZ ;  /* 0x0001000004177824 */ /* 0x010fe200078e00ff */
[----:B------:R-:W-:Y:S06]  /*25c0*/  BRA `(.L_x_2154) ;  /* 0x0000000400887947 */ /* 0x000fec0003800000 */
.L_x_2161:
        /* <DEDUP_REMOVED lines=8> */
[----:B------:R-:W4:Y:S02]  /*2650*/  LDG.E.U16 R4, desc[UR36][R4.64] ;  /* 0x0000002404047981 */ /* 0x000f24000c1e1500 */
[----:B----4-:R-:W-:Y:S01]  /*2660*/  I2FP.F32.U32 R23, R4 ;  /* 0x0000000400177245 */ /* 0x010fe20000201000 */
[----:B------:R-:W-:Y:S06]  /*2670*/  BRA `(.L_x_2154) ;  /* 0x00000004005c7947 */ /* 0x000fec0003800000 */
.L_x_2168:
[----:B------:R-:W4:Y:S01]  /*2680*/  LDG.E.U8 R3, desc[UR36][R4.64] ;  /* 0x0000002404037981 */ /* 0x000f22000c1e1100 */
[----:B------:R-:W-:Y:S01]  /*2690*/  IMAD.MOV.U32 R23, RZ, RZ, RZ ;  /* 0x000000ffff177224 */ /* 0x000fe200078e00ff */
[----:B----4-:R-:W-:-:S13]  /*26a0*/  ISETP.NE.AND P0, PT, R3, RZ, PT ;  /* 0x000000ff0300720c */ /* 0x010fda0003f05270 */
        /* <DEDUP_REMOVED lines=17> */
.L_x_2170:
[----:B------:R-:W-:Y:S05]  /*27c0*/  BSYNC B0 ;  /* 0x0000000000007941 */ /* 0x000fea0003800000 */
.L_x_2169:
[----:B------:R-:W-:Y:S01]  /*27d0*/  IMAD.SHL.U32 R3, R3, 0x100000, RZ ;  /* 0x0010000003037824 */ /* 0x000fe200078e00ff */
[----:B------:R-:W-:-:S04]  /*27e0*/  LEA R0, R0, 0x3b800000, 0x17 ;  /* 0x3b80000000007811 */ /* 0x000fc800078eb8ff */
[----:B------:R-:W-:Y:S01]  /*27f0*/  LOP3.LUT R23, R0, R3, R23, 0xfe, !PT ;  /* 0x0000000300177212 */ /* 0x000fe200078efe17 */
[----:B------:R-:W-:Y:S06]  /*2800*/  BRA `(.L_x_2154) ;  /* 0x0000000000f87947 */ /* 0x000fec0003800000 */
.L_x_2167:
        /* <DEDUP_REMOVED lines=20> */
.L_x_2172:
[----:B------:R-:W-:Y:S05]  /*2950*/  BSYNC B0 ;  /* 0x0000000000007941 */ /* 0x000fea0003800000 */
.L_x_2171:
[----:B------:R-:W-:Y:S01]  /*2960*/  IMAD.SHL.U32 R3, R3, 0x200000, RZ ;  /* 0x0020000003037824 */ /* 0x000fe200078e00ff */
[----:B------:R-:W-:-:S04]  /*2970*/  LEA R0, R0, 0x37800000, 0x17 ;  /* 0x3780000000007811 */ /* 0x000fc800078eb8ff */
[----:B------:R-:W-:Y:S01]  /*2980*/  LOP3.LUT R23, R0, R3, R23, 0xfe, !PT ;  /* 0x0000000300177212 */ /* 0x000fe200078efe17 */
[----:B------:R-:W-:Y:S06]  /*2990*/  BRA `(.L_x_2154) ;  /* 0x0000000000947947 */ /* 0x000fec0003800000 */
.L_x_2166:
[----:B------:R-:W-:-:S13]  /*29a0*/  ISETP.NE.AND P0, PT, R0, 0x1c, PT ;  /* 0x0000001c0000780c */ /* 0x000fda0003f05270 */
[----:B------:R-:W-:Y:S05]  /*29b0*/  @!P0 BRA `(.L_x_2173) ;  /* 0x0000000000848947 */ /* 0x000fea0003800000 */
[----:B------:R-:W-:-:S13]  /*29c0*/  ISETP.NE.AND P0, PT, R0, 0x1d, PT ;  /* 0x0000001d0000780c */ /* 0x000fda0003f05270 */
[----:B------:R-:W-:Y:S05]  /*29d0*/  @!P0 BRA `(.L_x_2174) ;  /* 0x0000000000708947 */ /* 0x000fea0003800000 */
[----:B------:R-:W-:-:S13]  /*29e0*/  ISETP.NE.AND P0, PT, R0, 0x2c, PT ;  /* 0x0000002c0000780c */ /* 0x000fda0003f05270 */
[----:B------:R-:W-:Y:S05]  /*29f0*/  @P0 BRA `(.L_x_2153) ;  /* 0x0000000000200947 */ /* 0x000fea0003800000 */
[----:B------:R-:W4:Y:S01]  /*2a00*/  LDG.E.U8 R4, desc[UR36][R4.64] ;  /* 0x0000002404047981 */ /* 0x000f22000c1e1100 */
[----:B------:R-:W-:Y:S01]  /*2a10*/  IMAD.MOV.U32 R23, RZ, RZ, 0x400000 ;  /* 0x00400000ff177424 */ /* 0x000fe200078e00ff */
[----:B----4-:R-:W-:-:S13]  /*2a20*/  ISETP.NE.AND P0, PT, R4, RZ, PT ;  /* 0x000000ff0400720c */ /* 0x010fda0003f05270 */
[----:B------:R-:W-:Y:S05]  /*2a30*/  @!P0 BRA `(.L_x_2154) ;  /* 0x00000000006c8947 */ /* 0x000fea0003800000 */
[----:B------:R-:W-:-:S13]  /*2a40*/  ISETP.NE.AND P0, PT, R4, 0xff, PT ;  /* 0x000000ff0400780c */ /* 0x000fda0003f05270 */
[----:B------:R-:W-:Y:S02]  /*2a50*/  @!P0 IMAD.MOV.U32 R23, RZ, RZ, 0x7f800001 ;  /* 0x7f800001ff178424 */ /* 0x000fe400078e00ff */
[----:B------:R-:W-:Y:S01]  /*2a60*/  @P0 IMAD.SHL.U32 R23, R4, 0x800000, RZ ;  /* 0x0080000004170824 */ /* 0x000fe200078e00ff */
[----:B------:R-:W-:Y:S06]  /*2a70*/  BRA `(.L_x_2154) ;  /* 0x00000000005c7947 */ /* 0x000fec0003800000 */
.L_x_2153:
        /* <DEDUP_REMOVED lines=15> */
[----:B0123-5:R-:W-:Y:S05]  /*2b70*/  CALL.ABS.NOINC R14 ;  /* 0x000000000e007343 */ /* 0x02ffea0003c00000 */
.L_x_2175:
[----:B------:R-:W-:Y:S01]  /*2b80*/  IMAD.MOV.U32 R23, RZ, RZ, RZ ;  /* 0x000000ffff177224 */ /* 0x000fe200078e00ff */
[----:B------:R-:W-:Y:S06]  /*2b90*/  BRA `(.L_x_2154) ;  /* 0x0000000000147947 */ /* 0x000fec0003800000 */
.L_x_2174:
[----:B------:R-:W4:Y:S02]  /*2ba0*/  LDG.E.64 R4, desc[UR36][R4.64] ;  /* 0x0000002404047981 */ /* 0x000f24000c1e1b00 */
[----:B----4-:R0:W4:Y:S01]  /*2bb0*/  I2F.U64 R23, R4 ;  /* 0x0000000400177312 */ /* 0x0101220000301000 */
[----:B------:R-:W-:Y:S05]  /*2bc0*/  BRA `(.L_x_2154) ;  /* 0x0000000000087947 */ /* 0x000fea0003800000 */
.L_x_2173:
[----:B------:R-:W4:Y:S02]  /*2bd0*/  LDG.E R4, desc[UR36][R4.64] ;  /* 0x0000002404047981 */ /* 0x000f24000c1e1900 */
[----:B----4-:R-:W-:-:S07]  /*2be0*/  I2FP.F32.U32 R23, R4 ;  /* 0x0000000400177245 */ /* 0x010fce0000201000 */
.L_x_2154:
[----:B------:R-:W-:Y:S05]  /*2bf0*/  BSYNC B6 ;  /* 0x0000000000067941 */ /* 0x000fea0003800000 */
.L_x_2148:
[----:B0-----:R-:W0:Y:S01]  /*2c00*/  LDC.64 R4, c[0x0][0x238] ;  /* 0x00008e00ff047b82 */ /* 0x001e220000000a00 */
        /* <DEDUP_REMOVED lines=19> */
.L_x_2180:
[----:B------:R-:W2:Y:S02]  /*2d40*/  LDG.E.U8 R4, desc[UR36][R4.64] ;  /* 0x0000002404047981 */ /* 0x000ea4000c1e1100 */
[----:B--2---:R-:W-:Y:S01]  /*2d50*/  I2FP.F32.U32 R25, R4 ;  /* 0x0000000400197245 */ /* 0x004fe20000201000 */
[----:B------:R-:W-:Y:S06]  /*2d60*/  BRA `(.L_x_2182) ;  /* 0x0000000c002c7947 */ /* 0x000fec0003800000 */
.L_x_2179:
        /* <DEDUP_REMOVED lines=9> */
.L_x_2184:
[----:B------:R-:W2:Y:S02]  /*2e00*/  LDG.E R4, desc[UR36][R4.64] ;  /* 0x0000002404047981 */ /* 0x000ea4000c1e1900 */
[----:B--2---:R-:W-:Y:S01]  /*2e10*/  I2FP.F32.S32 R25, R4 ;  /* 0x0000000400197245 */ /* 0x004fe20000201400 */
[----:B------:R-:W-:Y:S06]  /*2e20*/  BRA `(.L_x_2182) ;  /* 0x0000000800fc7947 */ /* 0x000fec0003800000 */
.L_x_2183:
[----:B------:R-:W2:Y:S02]  /*2e30*/  LDG.E.U16 R4, desc[UR36][R4.64] ;  /* 0x0000002404047981 */ /* 0x000ea4000c1e1500 */
[----:B--2---:R0:W2:Y:S01]  /*2e40*/  I2F.S16 R25, R4 ;  /* 0x0000000400197306 */ /* 0x0040a20000101400 */
[----:B------:R-:W-:Y:S05]  /*2e50*/  BRA `(.L_x_2182) ;  /* 0x0000000800f07947 */ /* 0x000fea0003800000 */
.L_x_2178:
        /* <DEDUP_REMOVED lines=8> */
.L_x_2186:
[----:B------:R-:W2:Y:S02]  /*2ee0*/  LDG.E.U16 R4, desc[UR36][R4.64] ;  /* 0x0000002404047981 */ /* 0x000ea4000c1e1500 */
[----:B--2---:R-:W-:Y:S01]  /*2ef0*/  HADD2.F32 R25, -RZ, R4.H0_H0 ;  /* 0x20000004ff197230 */ /* 0x004fe20000004100 */
[----:B------:R-:W-:Y:S06]  /*2f00*/  BRA `(.L_x_2182) ;  /* 0x0000000800c47947 */ /* 0x000fec0003800000 */
.L_x_2185:
        /* <DEDUP_REMOVED lines=8> */
.L_x_2188:
[----:B------:R-:W2:Y:S02]  /*2f90*/  LDG.E.U16 R4, desc[UR36][R4.64] ;  /* 0x0000002404047981 */ /* 0x000ea4000c1e1500 */
[----:B--2---:R-:W-:Y:S01]  /*2fa0*/  HADD2.F32 R25, -RZ, R4.H0_H0 ;  /* 0x20000004ff197230 */ /* 0x004fe20000004100 */
[----:B------:R-:W-:Y:S06]  /*2fb0*/  BRA `(.L_x_2182) ;  /* 0x0000000800987947 */ /* 0x000fec0003800000 */
.L_x_2187:
[----:B------:R-:W2:Y:S01]  /*2fc0*/  LDG.E.64 R4, desc[UR36][R4.64] ;  /* 0x0000002404047981 */ /* 0x000ea2000c1e1b00 */
[----:B------:R-:W-:Y:S01]  /*2fd0*/  UMOV UR4, 0xf0000000 ;  /* 0xf000000000047882 */ /* 0x000fe20000000000 */
[----:B------:R-:W-:Y:S01]  /*2fe0*/  UMOV UR5, 0x380fffff ;  /* 0x380fffff00057882 */ /* 0x000fe20000000000 */
[----:B--2---:R-:W0:Y:S01]  /*2ff0*/  F2F.F32.F64 R25, R4 ;  /* 0x0000000400197310 */ /* 0x004e220000301000 */
[----:B------:R-:W-:-:S14]  /*3000*/  DSETP.GEU.AND P0, PT, |R4|, UR4, PT ;  /* 0x0000000404007e2a */ /* 0x000fdc000bf0e200 */
[----:B0-----:R-:W-:Y:S01]  /*3010*/  @!P0 FMUL R25, R25, 1.175494350822287508e-38 ;  /* 0x0080000019198820 */ /* 0x001fe20000400000 */
[----:B------:R-:W-:Y:S06]  /*3020*/  BRA `(.L_x_2182) ;  /* 0x00000008007c7947 */ /* 0x000fec0003800000 */
.L_x_2177:
        /* <DEDUP_REMOVED lines=12> */
.L_x_2191:
[----:B------:R-:W2:Y:S01]  /*30f0*/  LDG.E.64 R4, desc[UR36][R4.64] ;  /* 0x0000002404047981 */ /* 0x000ea2000c1e1b00 */
[----:B------:R-:W-:Y:S01]  /*3100*/  UMOV UR4, 0xf0000000 ;  /* 0xf000000000047882 */ /* 0x000fe20000000000 */
[----:B------:R-:W-:Y:S01]  /*3110*/  UMOV UR5, 0x380fffff ;  /* 0x380fffff00057882 */ /* 0x000fe20000000000 */
[----:B--2---:R-:W0:Y:S01]  /*3120*/  F2F.F32.F64 R25, R4 ;  /* 0x0000000400197310 */ /* 0x004e220000301000 */
[----:B------:R-:W-:-:S14]  /*3130*/  DSETP.GEU.AND P0, PT, |R4|, UR4, PT ;  /* 0x0000000404007e2a */ /* 0x000fdc000bf0e200 */
[----:B0-----:R-:W-:Y:S01]  /*3140*/  @!P0 FMUL R25, R25, 1.175494350822287508e-38 ;  /* 0x0080000019198820 */ /* 0x001fe20000400000 */
[----:B------:R-:W-:Y:S06]  /*3150*/  BRA `(.L_x_2182) ;  /* 0x0000000800307947 */ /* 0x000fec0003800000 */
.L_x_2190:
        /* <DEDUP_REMOVED lines=26> */
.L_x_2193:
        /* <DEDUP_REMOVED lines=13> */
.L_x_2192:
[----:B------:R-:W2:Y:S02]  /*33d0*/  LDG.E.U16 R4, desc[UR36][R4.64] ;  /* 0x0000002404047981 */ /* 0x000ea4000c1e1500 */
[----:B--2---:R-:W-:Y:S01]  /*33e0*/  IMAD.U32 R25, R4, 0x10000, RZ ;  /* 0x0001000004197824 */ /* 0x004fe200078e00ff */
[----:B------:R-:W-:Y:S06]  /*33f0*/  BRA `(.L_x_2182) ;  /* 0x0000000400887947 */ /* 0x000fec0003800000 */
.L_x_2189:
        /* <DEDUP_REMOVED lines=11> */
.L_x_2196:
        /* <DEDUP_REMOVED lines=20> */
.L_x_2198:
[----:B------:R-:W-:Y:S05]  /*35f0*/  BSYNC B0 ;  /* 0x0000000000007941 */ /* 0x000fea0003800000 */
.L_x_2197:
[----:B------:R-:W-:Y:S01]  /*3600*/  IMAD.SHL.U32 R3, R3, 0x100000, RZ ;  /* 0x0010000003037824 */ /* 0x000fe200078e00ff */
[----:B------:R-:W-:-:S04]  /*3610*/  LEA R0, R0, 0x3b800000, 0x17 ;  /* 0x3b80000000007811 */ /* 0x000fc800078eb8ff */
[----:B------:R-:W-:Y:S01]  /*3620*/  LOP3.LUT R25, R0, R3, R25, 0xfe, !PT ;  /* 0x0000000300197212 */ /* 0x000fe200078efe19 */
[----:B------:R-:W-:Y:S06]  /*3630*/  BRA `(.L_x_2182) ;  /* 0x0000000000f87947 */ /* 0x000fec0003800000 */
.L_x_2195:
        /* <DEDUP_REMOVED lines=20> */
.L_x_2200:
[----:B------:R-:W-:Y:S05]  /*3780*/  BSYNC B0 ;  /* 0x0000000000007941 */ /* 0x000fea0003800000 */
.L_x_2199:
[----:B------:R-:W-:Y:S01]  /*3790*/  IMAD.SHL.U32 R3, R3, 0x200000, RZ ;  /* 0x0020000003037824 */ /* 0x000fe200078e00ff */
[----:B------:R-:W-:-:S04]  /*37a0*/  LEA R0, R0, 0x37800000, 0x17 ;  /* 0x3780000000007811 */ /* 0x000fc800078eb8ff */
[----:B------:R-:W-:Y:S01]  /*37b0*/  LOP3.LUT R25, R0, R3, R25, 0xfe, !PT ;  /* 0x0000000300197212 */ /* 0x000fe200078efe19 */
[----:B------:R-:W-:Y:S06]  /*37c0*/  BRA `(.L_x_2182) ;  /* 0x0000000000947947 */ /* 0x000fec0003800000 */
.L_x_2194:
        /* <DEDUP_REMOVED lines=14> */
.L_x_2181:
        /* <DEDUP_REMOVED lines=15> */
[----:B012345:R-:W-:Y:S05]  /*39a0*/  CALL.ABS.NOINC R14 ;  /* 0x000000000e007343 */ /* 0x03ffea0003c00000 */
.L_x_2203:
[----:B------:R-:W-:Y:S01]  /*39b0*/  IMAD.MOV.U32 R25, RZ, RZ, RZ ;  /* 0x000000ffff197224 */ /* 0x000fe200078e00ff */
[----:B------:R-:W-:Y:S06]  /*39c0*/  BRA `(.L_x_2182) ;  /* 0x0000000000147947 */ /* 0x000fec0003800000 */
.L_x_2202:
[----:B------:R-:W2:Y:S02]  /*39d0*/  LDG.E.64 R4, desc[UR36][R4.64] ;  /* 0x0000002404047981 */ /* 0x000ea4000c1e1b00 */
[----:B--2---:R0:W2:Y:S01]  /*39e0*/  I2F.U64 R25, R4 ;  /* 0x0000000400197312 */ /* 0x0040a20000301000 */
[----:B------:R-:W-:Y:S05]  /*39f0*/  BRA `(.L_x_2182) ;  /* 0x0000000000087947 */ /* 0x000fea0003800000 */
.L_x_2201:
[----:B------:R-:W2:Y:S02]  /*3a00*/  LDG.E R4, desc[UR36][R4.64] ;  /* 0x0000002404047981 */ /* 0x000ea4000c1e1900 */
[----:B--2---:R-:W-:-:S07]  /*3a10*/  I2FP.F32.U32 R25, R4 ;  /* 0x0000000400197245 */ /* 0x004fce0000201000 */
.L_x_2182:
[----:B------:R-:W-:Y:S05]  /*3a20*/  BSYNC B6 ;  /* 0x0000000000067941 */ /* 0x000fea0003800000 */
.L_x_2176:
[----:B------:R-:W-:-:S07]  /*3a30*/  VIADD R19, R19, 0x80 ;  /* 0x0000008013137836 */ /* 0x000fce0000000000 */
.L_x_2147:
[----:B------:R-:W-:Y:S05]  /*3a40*/  BSYNC B7 ;  /* 0x0000000000077941 */ /* 0x000fea0003800000 */
.L_x_2146:
[----:B------:R-:W-:Y:S01]  /*3a50*/  ISETP.GE.AND P0, PT, R19, R17, PT ;  /* 0x000000111300720c */ /* 0x000fe20003f06270 */
[----:B------:R-:W-:Y:S01]  /*3a60*/  BSSY B7, `(.L_x_2204) ;  /* 0x00001cd000077945 */ /* 0x000fe20003800000 */
[----:B------:R-:W-:Y:S01]  /*3a70*/  CS2R R26, SRZ ;  /* 0x00000000001a7805 */ /* 0x000fe2000001ff00 */
[----:B------:R-:W-:-:S10]  /*3a80*/  IMAD.MOV.U32 R24, RZ, RZ, RZ ;  /* 0x000000ffff187224 */ /* 0x000fd400078e00ff */
[----:B------:R-:W-:Y:S05]  /*3a90*/  @P0 BRA `(.L_x_2205) ;  /* 0x0000001c00240947 */ /* 0x000fea0003800000 */
[----:B0---4-:R-:W0:Y:S01]  /*3aa0*/  LDC.64 R4, c[0x0][0x230] ;  /* 0x00008c00ff047b82 */ /* 0x011e220000000a00 */
        /* <DEDUP_REMOVED lines=20> */
.L_x_2210:
[----:B------:R-:W4:Y:S02]  /*3bf0*/  LDG.E.U8 R4, desc[UR36][R4.64] ;  /* 0x0000002404047981 */ /* 0x000f24000c1e1100 */
[----:B----4-:R-:W-:Y:S01]  /*3c00*/  I2FP.F32.U32 R24, R4 ;  /* 0x0000000400187245 */ /* 0x010fe20000201000 */
[----:B------:R-:W-:Y:S06]  /*3c10*/  BRA `(.L_x_2212) ;  /* 0x0000000c002c7947 */ /* 0x000fec0003800000 */
.L_x_2209:
        /* <DEDUP_REMOVED lines=9> */
.L_x_2214:
[----:B------:R-:W4:Y:S02]  /*3cb0*/  LDG.E R4, desc[UR36][R4.64] ;  /* 0x0000002404047981 */ /* 0x000f24000c1e1900 */
[----:B----4-:R-:W-:Y:S01]  /*3cc0*/  I2FP.F32.S32 R24, R4 ;  /* 0x0000000400187245 */ /* 0x010fe20000201400 */
[----:B------:R-:W-:Y:S06]  /*3cd0*/  BRA `(.L_x_2212) ;  /* 0x0000000800fc7947 */ /* 0x000fec0003800000 */
.L_x_2213:
[----:B------:R-:W4:Y:S02]  /*3ce0*/  LDG.E.U16 R4, desc[UR36][R4.64] ;  /* 0x0000002404047981 */ /* 0x000f24000c1e1500 */
[----:B----4-:R0:W4:Y:S01]  /*3cf0*/  I2F.S16 R24, R4 ;  /* 0x0000000400187306 */ /* 0x0101220000101400 */
[----:B------:R-:W-:Y:S05]  /*3d00*/  BRA `(.L_x_2212) ;  /* 0x0000000800f07947 */ /* 0x000fea0003800000 */
.L_x_2208:
        /* <DEDUP_REMOVED lines=8> */
.L_x_2216:
[----:B------:R-:W4:Y:S02]  /*3d90*/  LDG.E.U16 R4, desc[UR36][R4.64] ;  /* 0x0000002404047981 */ /* 0x000f24000c1e1500 */
[----:B----4-:R-:W-:Y:S01]  /*3da0*/  HADD2.F32 R24, -RZ, R4.H0_H0 ;  /* 0x20000004ff187230 */ /* 0x010fe20000004100 */
[----:B------:R-:W-:Y:S06]  /*3db0*/  BRA `(.L_x_2212) ;  /* 0x0000000800c47947 */ /* 0x000fec0003800000 */
.L_x_2215:
        /* <DEDUP_REMOVED lines=8> */
.L_x_2218:
[----:B------:R-:W4:Y:S02]  /*3e40*/  LDG.E.U16 R4, desc[UR36][R4.64] ;  /* 0x0000002404047981 */ /* 0x000f24000c1e1500 */
[----:B----4-:R-:W-:Y:S01]  /*3e50*/  HADD2.F32 R24, -RZ, R4.H0_H0 ;  /* 0x20000004ff187230 */ /* 0x010fe20000004100 */
[----:B------:R-:W-:Y:S06]  /*3e60*/  BRA `(.L_x_2212) ;  /* 0x0000000800987947 */ /* 0x000fec0003800000 */
.L_x_2217:
[----:B------:R-:W4:Y:S01]  /*3e70*/  LDG.E.64 R4, desc[UR36][R4.64] ;  /* 0x0000002404047981 */ /* 0x000f22000c1e1b00 */
[----:B------:R-:W-:Y:S01]  /*3e80*/  UMOV UR4, 0xf0000000 ;  /* 0xf000000000047882 */ /* 0x000fe20000000000 */
[----:B------:R-:W-:Y:S01]  /*3e90*/  UMOV UR5, 0x380fffff ;  /* 0x380fffff00057882 */ /* 0x000fe20000000000 */
[----:B----4-:R-:W0:Y:S01]  /*3ea0*/  F2F.F32.F64 R24, R4 ;  /* 0x0000000400187310 */ /* 0x010e220000301000 */
[----:B------:R-:W-:-:S14]  /*3eb0*/  DSETP.GEU.AND P0, PT, |R4|, UR4, PT ;  /* 0x0000000404007e2a */ /* 0x000fdc000bf0e200 */
[----:B0-----:R-:W-:Y:S01]  /*3ec0*/  @!P0 FMUL R24, R24, 1.175494350822287508e-38 ;  /* 0x0080000018188820 */ /* 0x001fe20000400000 */
[----:B------:R-:W-:Y:S06]  /*3ed0*/  BRA `(.L_x_2212) ;  /* 0x00000008007c7947 */ /* 0x000fec0003800000 */
.L_x_2207:
        /* <DEDUP_REMOVED lines=12> */
.L_x_2221:
[----:B------:R-:W4:Y:S01]  /*3fa0*/  LDG.E.64 R4, desc[UR36][R4.64] ;  /* 0x0000002404047981 */ /* 0x000f22000c1e1b00 */
[----:B------:R-:W-:Y:S01]  /*3fb0*/  UMOV UR4, 0xf0000000 ;  /* 0xf000000000047882 */ /* 0x000fe20000000000 */
[----:B------:R-:W-:Y:S01]  /*3fc0*/  UMOV UR5, 0x380fffff ;  /* 0x380fffff00057882 */ /* 0x000fe20000000000 */
[----:B----4-:R-:W0:Y:S01]  /*3fd0*/  F2F.F32.F64 R24, R4 ;  /* 0x0000000400187310 */ /* 0x010e220000301000 */
[----:B------:R-:W-:-:S14]  /*3fe0*/  DSETP.GEU.AND P0, PT, |R4|, UR4, PT ;  /* 0x0000000404007e2a */ /* 0x000fdc000bf0e200 */
[----:B0-----:R-:W-:Y:S01]  /*3ff0*/  @!P0 FMUL R24, R24, 1.175494350822287508e-38 ;  /* 0x0080000018188820 */ /* 0x001fe20000400000 */
[----:B------:R-:W-:Y:S06]  /*4000*/  BRA `(.L_x_2212) ;  /* 0x0000000800307947 */ /* 0x000fec0003800000 */
.L_x_2220:
        /* <DEDUP_REMOVED lines=26> */
.L_x_2223:
        /* <DEDUP_REMOVED lines=13> */
.L_x_2222:
[----:B------:R-:W4:Y:S02]  /*4280*/  LDG.E.U16 R4, desc[UR36][R4.64] ;  /* 0x0000002404047981 */ /* 0x000f24000c1e1500 */
[----:B----4-:R-:W-:Y:S01]  /*4290*/  IMAD.U32 R24, R4, 0x10000, RZ ;  /* 0x0001000004187824 */ /* 0x010fe200078e00ff */
[----:B------:R-:W-:Y:S06]  /*42a0*/  BRA `(.L_x_2212) ;  /* 0x0000000400887947 */ /* 0x000fec0003800000 */
.L_x_2219:
        /* <DEDUP_REMOVED lines=11> */
.L_x_2226:
        /* <DEDUP_REMOVED lines=20> */
.L_x_2228:
[----:B------:R-:W-:Y:S05]  /*44a0*/  BSYNC B0 ;  /* 0x0000000000007941 */ /* 0x000fea0003800000 */
.L_x_2227:
[----:B------:R-:W-:Y:S01]  /*44b0*/  IMAD.SHL.U32 R3, R3, 0x100000, RZ ;  /* 0x0010000003037824 */ /* 0x000fe200078e00ff */
[----:B------:R-:W-:-:S04]  /*44c0*/  LEA R5, R0, 0x3b800000, 0x17 ;  /* 0x3b80000000057811 */ /* 0x000fc800078eb8ff */
[----:B------:R-:W-:Y:S01]  /*44d0*/  LOP3.LUT R24, R5, R3, R24, 0xfe, !PT ;  /* 0x0000000305187212 */ /* 0x000fe200078efe18 */
[----:B------:R-:W-:Y:S06]  /*44e0*/  BRA `(.L_x_2212) ;  /* 0x0000000000f87947 */ /* 0x000fec0003800000 */
.L_x_2225:
        /* <DEDUP_REMOVED lines=20> */
.L_x_2230:
[----:B------:R-:W-:Y:S05]  /*4630*/  BSYNC B0 ;  /* 0x0000000000007941 */ /* 0x000fea0003800000 */
.L_x_2229:
[----:B------:R-:W-:Y:S01]  /*4640*/  IMAD.SHL.U32 R3, R3, 0x200000, RZ ;  /* 0x0020000003037824 */ /* 0x000fe200078e00ff */
[----:B------:R-:W-:-:S04]  /*4650*/  LEA R5, R0, 0x37800000, 0x17 ;  /* 0x3780000000057811 */ /* 0x000fc800078eb8ff */
[----:B------:R-:W-:Y:S01]  /*4660*/  LOP3.LUT R24, R5, R3, R24, 0xfe, !PT ;  /* 0x0000000305187212 */ /* 0x000fe200078efe18 */
[----:B------:R-:W-:Y:S06]  /*4670*/  BRA `(.L_x_2212) ;  /* 0x0000000000947947 */ /* 0x000fec0003800000 */
.L_x_2224:
        /* <DEDUP_REMOVED lines=14> */
.L_x_2211:
        /* <DEDUP_REMOVED lines=16> */
.L_x_2233:
[----:B------:R-:W-:Y:S01]  /*4860*/  IMAD.MOV.U32 R24, RZ, RZ, RZ ;  /* 0x000000ffff187224 */ /* 0x000fe200078e00ff */
[----:B------:R-:W-:Y:S06]  /*4870*/  BRA `(.L_x_2212) ;  /* 0x0000000000147947 */ /* 0x000fec0003800000 */
.L_x_2232:
[----:B------:R-:W4:Y:S02]  /*4880*/  LDG.E.64 R4, desc[UR36][R4.64] ;  /* 0x0000002404047981 */ /* 0x000f24000c1e1b00 */
[----:B----4-:R0:W4:Y:S01]  /*4890*/  I2F.U64 R24, R4 ;  /* 0x0000000400187312 */ /* 0x0101220000301000 */
[----:B------:R-:W-:Y:S05]  /*48a0*/  BRA `(.L_x_2212) ;  /* 0x0000000000087947 */ /* 0x000fea0003800000 */
.L_x_2231:
[----:B------:R-:W4:Y:S02]  /*48b0*/  LDG.E R4, desc[UR36][R4.64] ;  /* 0x0000002404047981 */ /* 0x000f24000c1e1900 */
[----:B----4-:R-:W-:-:S07]  /*48c0*/  I2FP.F32.U32 R24, R4 ;  /* 0x0000000400187245 */ /* 0x010fce0000201000 */
.L_x_2212:
[----:B------:R-:W-:Y:S05]  /*48d0*/  BSYNC B6 ;  /* 0x0000000000067941 */ /* 0x000fea0003800000 */
.L_x_2206:
[----:B------:R-:W1:Y:S01]  /*48e0*/  LDC.U8 R6, c[0x0][0x245] ;  /* 0x00009140ff067b82 */ /* 0x000e620000000000 */
[----:B------:R-:W-:Y:S01]  /*48f0*/  ULDC UR4, c[0x0][0x24c] ;  /* 0x0000930000047ab9 */ /* 0x000fe20000000800 */
[----:B------:R-:W-:Y:S01]  /*4900*/  BSSY B6, `(.L_x_2234) ;  /* 0x00000e1000067945 */ /* 0x000fe20003800000 */
        /* <DEDUP_REMOVED lines=18> */
.L_x_2238:
[----:B------:R-:W2:Y:S02]  /*4a30*/  LDG.E.U8 R4, desc[UR36][R4.64] ;  /* 0x0000002404047981 */ /* 0x000ea4000c1e1100 */
[----:B--2---:R-:W-:Y:S01]  /*4a40*/  I2FP.F32.U32 R27, R4 ;  /* 0x00000004001b7245 */ /* 0x004fe20000201000 */
[----:B------:R-:W-:Y:S06]  /*4a50*/  BRA `(.L_x_2240) ;  /* 0x0000000c002c7947 */ /* 0x000fec0003800000 */
.L_x_2237:
        /* <DEDUP_REMOVED lines=9> */
.L_x_2242:
[----:B------:R-:W2:Y:S02]  /*4af0*/  LDG.E R4, desc[UR36][R4.64] ;  /* 0x0000002404047981 */ /* 0x000ea4000c1e1900 */
[----:B--2---:R-:W-:Y:S01]  /*4b00*/  I2FP.F32.S32 R27, R4 ;  /* 0x00000004001b7245 */ /* 0x004fe20000201400 */
[----:B------:R-:W-:Y:S06]  /*4b10*/  BRA `(.L_x_2240) ;  /* 0x0000000800fc7947 */ /* 0x000fec0003800000 */
.L_x_2241:
[----:B------:R-:W2:Y:S02]  /*4b20*/  LDG.E.U16 R4, desc[UR36][R4.64] ;  /* 0x0000002404047981 */ /* 0x000ea4000c1e1500 */
[----:B--2---:R0:W1:Y:S01]  /*4b30*/  I2F.S16 R27, R4 ;  /* 0x00000004001b7306 */ /* 0x0040620000101400 */
[----:B------:R-:W-:Y:S05]  /*4b40*/  BRA `(.L_x_2240) ;  /* 0x0000000800f07947 */ /* 0x000fea0003800000 */
.L_x_2236:
        /* <DEDUP_REMOVED lines=8> */
.L_x_2244:
[----:B------:R-:W2:Y:S02]  /*4bd0*/  LDG.E.U16 R4, desc[UR36][R4.64] ;  /* 0x0000002404047981 */ /* 0x000ea4000c1e1500 */
[----:B--2---:R-:W-:Y:S01]  /*4be0*/  HADD2.F32 R27, -RZ, R4.H0_H0 ;  /* 0x20000004ff1b7230 */ /* 0x004fe20000004100 */
[----:B------:R-:W-:Y:S06]  /*4bf0*/  BRA `(.L_x_2240) ;  /* 0x0000000800c47947 */ /* 0x000fec0003800000 */
.L_x_2243:
        /* <DEDUP_REMOVED lines=8> */
.L_x_2246:
[----:B------:R-:W2:Y:S02]  /*4c80*/  LDG.E.U16 R4, desc[UR36][R4.64] ;  /* 0x0000002404047981 */ /* 0x000ea4000c1e1500 */
[----:B--2---:R-:W-:Y:S01]  /*4c90*/  HADD2.F32 R27, -RZ, R4.H0_H0 ;  /* 0x20000004ff1b7230 */ /* 0x004fe20000004100 */
[----:B------:R-:W-:Y:S06]  /*4ca0*/  BRA `(.L_x_2240) ;  /* 0x0000000800987947 */ /* 0x000fec0003800000 */
.L_x_2245:
[----:B------:R-:W2:Y:S01]  /*4cb0*/  LDG.E.64 R4, desc[UR36][R4.64] ;  /* 0x0000002404047981 */ /* 0x000ea2000c1e1b00 */
[----:B------:R-:W-:Y:S01]  /*4cc0*/  UMOV UR4, 0xf0000000 ;  /* 0xf000000000047882 */ /* 0x000fe20000000000 */
[----:B------:R-:W-:Y:S01]  /*4cd0*/  UMOV UR5, 0x380fffff ;  /* 0x380fffff00057882 */ /* 0x000fe20000000000 */
[----:B--2---:R-:W0:Y:S01]  /*4ce0*/  F2F.F32.F64 R27, R4 ;  /* 0x00000004001b7310 */ /* 0x004e220000301000 */
[----:B------:R-:W-:-:S14]  /*4cf0*/  DSETP.GEU.AND P0, PT, |R4|, UR4, PT ;  /* 0x0000000404007e2a */ /* 0x000fdc000bf0e200 */
[----:B0-----:R-:W-:Y:S01]  /*4d00*/  @!P0 FMUL R27, R27, 1.175494350822287508e-38 ;  /* 0x008000001b1b8820 */ /* 0x001fe20000400000 */
[----:B------:R-:W-:Y:S06]  /*4d10*/  BRA `(.L_x_2240) ;  /* 0x00000008007c7947 */ /* 0x000fec0003800000 */
.L_x_2235:
        /* <DEDUP_REMOVED lines=12> */
.L_x_2249:
[----:B------:R-:W2:Y:S01]  /*4de0*/  LDG.E.64 R4, desc[UR36][R4.64] ;  /* 0x0000002404047981 */ /* 0x000ea2000c1e1b00 */
[----:B------:R-:W-:Y:S01]  /*4df0*/  UMOV UR4, 0xf0000000 ;  /* 0xf000000000047882 */ /* 0x000fe20000000000 */
[----:B------:R-:W-:Y:S01]  /*4e00*/  UMOV UR5, 0x380fffff ;  /* 0x380fffff00057882 */ /* 0x000fe20000000000 */
[----:B--2---:R-:W0:Y:S01]  /*4e10*/  F2F.F32.F64 R27, R4 ;  /* 0x00000004001b7310 */ /* 0x004e220000301000 */
[----:B------:R-:W-:-:S14]  /*4e20*/  DSETP.GEU.AND P0, PT, |R4|, UR4, PT ;  /* 0x0000000404007e2a */ /* 0x000fdc000bf0e200 */
[----:B0-----:R-:W-:Y:S01]  /*4e30*/  @!P0 FMUL R27, R27, 1.175494350822287508e-38 ;  /* 0x008000001b1b8820 */ /* 0x001fe20000400000 */
[----:B------:R-:W-:Y:S06]  /*4e40*/  BRA `(.L_x_2240) ;  /* 0x0000000800307947 */ /* 0x000fec0003800000 */
.L_x_2248:
        /* <DEDUP_REMOVED lines=26> */
.L_x_2251:
        /* <DEDUP_REMOVED lines=13> */
.L_x_2250:
[----:B------:R-:W2:Y:S02]  /*50c0*/  LDG.E.U16 R4, desc[UR36][R4.64] ;  /* 0x0000002404047981 */ /* 0x000ea4000c1e1500 */
[----:B--2---:R-:W-:Y:S01]  /*50d0*/  IMAD.U32 R27, R4, 0x10000, RZ ;  /* 0x00010000041b7824 */ /* 0x004fe200078e00ff */
[----:B------:R-:W-:Y:S06]  /*50e0*/  BRA `(.L_x_2240) ;  /* 0x0000000400887947 */ /* 0x000fec0003800000 */
.L_x_2247:
        /* <DEDUP_REMOVED lines=11> */
.L_x_2254:
        /* <DEDUP_REMOVED lines=20> */
.L_x_2256:
[----:B------:R-:W-:Y:S05]  /*52e0*/  BSYNC B0 ;  /* 0x0000000000007941 */ /* 0x000fea0003800000 */
.L_x_2255:
[----:B------:R-:W-:Y:S01]  /*52f0*/  IMAD.SHL.U32 R3, R3, 0x100000, RZ ;  /* 0x0010000003037824 */ /* 0x000fe200078e00ff */
[----:B------:R-:W-:-:S04]  /*5300*/  LEA R0, R0, 0x3b800000, 0x17 ;  /* 0x3b80000000007811 */ /* 0x000fc800078eb8ff */
[----:B------:R-:W-:Y:S01]  /*5310*/  LOP3.LUT R27, R0, R3, R27, 0xfe, !PT ;  /* 0x00000003001b7212 */ /* 0x000fe200078efe1b */
[----:B------:R-:W-:Y:S06]  /*5320*/  BRA `(.L_x_2240) ;  /* 0x0000000000f87947 */ /* 0x000fec0003800000 */
.L_x_2253:
        /* <DEDUP_REMOVED lines=20> */
.L_x_2258:
[----:B------:R-:W-:Y:S05]  /*5470*/  BSYNC B0 ;  /* 0x0000000000007941 */ /* 0x000fea0003800000 */
.L_x_2257:
[----:B------:R-:W-:Y:S01]  /*5480*/  IMAD.SHL.U32 R3, R3, 0x200000, RZ ;  /* 0x0020000003037824 */ /* 0x000fe200078e00ff */
[----:B------:R-:W-:-:S04]  /*5490*/  LEA R0, R0, 0x37800000, 0x17 ;  /* 0x3780000000007811 */ /* 0x000fc800078eb8ff */
[----:B------:R-:W-:Y:S01]  /*54a0*/  LOP3.LUT R27, R0, R3, R27, 0xfe, !PT ;  /* 0x00000003001b7212 */ /* 0x000fe200078efe1b */
[----:B------:R-:W-:Y:S06]  /*54b0*/  BRA `(.L_x_2240) ;  /* 0x0000000000947947 */ /* 0x000fec0003800000 */
.L_x_2252:
        /* <DEDUP_REMOVED lines=14> */
.L_x_2239:
        /* <DEDUP_REMOVED lines=16> */
.L_x_2261:
[----:B------:R-:W-:Y:S01]  /*56a0*/  IMAD.MOV.U32 R27, RZ, RZ, RZ ;  /* 0x000000ffff1b7224 */ /* 0x000fe200078e00ff */
[----:B------:R-:W-:Y:S06]  /*56b0*/  BRA `(.L_x_2240) ;  /* 0x0000000000147947 */ /* 0x000fec0003800000 */
.L_x_2260:
[----:B------:R-:W2:Y:S02]  /*56c0*/  LDG.E.64 R4, desc[UR36][R4.64] ;  /* 0x0000002404047981 */ /* 0x000ea4000c1e1b00 */
[----:B--2---:R0:W1:Y:S01]  /*56d0*/  I2F.U64 R27, R4 ;  /* 0x00000004001b7312 */ /* 0x0040620000301000 */
[----:B------:R-:W-:Y:S05]  /*56e0*/  BRA `(.L_x_2240) ;  /* 0x0000000000087947 */ /* 0x000fea0003800000 */
.L_x_2259:
[----:B------:R-:W2:Y:S02]  /*56f0*/  LDG.E R4, desc[UR36][R4.64] ;  /* 0x0000002404047981 */ /* 0x000ea4000c1e1900 */
[----:B--2---:R-:W-:-:S07]  /*5700*/  I2FP.F32.U32 R27, R4 ;  /* 0x00000004001b7245 */ /* 0x004fce0000201000 */
.L_x_2240:
[----:B------:R-:W-:Y:S05]  /*5710*/  BSYNC B6 ;  /* 0x0000000000067941 */ /* 0x000fea0003800000 */
.L_x_2234:
[----:B------:R-:W-:-:S07]  /*5720*/  VIADD R19, R19, 0x80 ;  /* 0x0000008013137836 */ /* 0x000fce0000000000 */
.L_x_2205:
[----:B------:R-:W-:Y:S05]  /*5730*/  BSYNC B7 ;  /* 0x0000000000077941 */ /* 0x000fea0003800000 */
.L_x_2204:
[----:B------:R-:W-:Y:S01]  /*5740*/  ISETP.GE.AND P0, PT, R19, R17, PT ;  /* 0x000000111300720c */ /* 0x000fe20003f06270 */
[----:B------:R-:W-:Y:S01]  /*5750*/  BSSY B7, `(.L_x_2262) ;  /* 0x00001c6000077945 */ /* 0x000fe20003800000 */
[----:B------:R-:W-:-:S11]  /*5760*/  IMAD.MOV.U32 R18, RZ, RZ, RZ ;  /* 0x000000ffff127224 */ /* 0x000fd600078e00ff */
        /* <DEDUP_REMOVED lines=22> */
.L_x_2268:
[----:B------:R-:W4:Y:S02]  /*58d0*/  LDG.E.U8 R4, desc[UR36][R4.64] ;  /* 0x0000002404047981 */ /* 0x000f24000c1e1100 */
[----:B----4-:R-:W-:Y:S01]  /*58e0*/  I2FP.F32.U32 R18, R4 ;  /* 0x0000000400127245 */ /* 0x010fe20000201000 */
[----:B------:R-:W-:Y:S06]  /*58f0*/  BRA `(.L_x_2270) ;  /* 0x0000000c002c7947 */ /* 0x000fec0003800000 */
.L_x_2267:
        /* <DEDUP_REMOVED lines=9> */
.L_x_2272:
[----:B------:R-:W4:Y:S02]  /*5990*/  LDG.E R4, desc[UR36][R4.64] ;  /* 0x0000002404047981 */ /* 0x000f24000c1e1900 */
[----:B----4-:R-:W-:Y:S01]  /*59a0*/  I2FP.F32.S32 R18, R4 ;  /* 0x0000000400127245 */ /* 0x010fe20000201400 */
[----:B------:R-:W-:Y:S06]  /*59b0*/  BRA `(.L_x_2270) ;  /* 0x0000000800fc7947 */ /* 0x000fec0003800000 */
.L_x_2271:
[----:B------:R-:W4:Y:S02]  /*59c0*/  LDG.E.U16 R4, desc[UR36][R4.64] ;  /* 0x0000002404047981 */ /* 0x000f24000c1e1500 */
[----:B----4-:R0:W4:Y:S01]  /*59d0*/  I2F.S16 R18, R4 ;  /* 0x0000000400127306 */ /* 0x0101220000101400 */
[----:B------:R-:W-:Y:S05]  /*59e0*/  BRA `(.L_x_2270) ;  /* 0x0000000800f07947 */ /* 0x000fea0003800000 */
.L_x_2266:
        /* <DEDUP_REMOVED lines=8> */
.L_x_2274:
[----:B------:R-:W4:Y:S02]  /*5a70*/  LDG.E.U16 R4, desc[UR36][R4.64] ;  /* 0x0000002404047981 */ /* 0x000f24000c1e1500 */
[----:B----4-:R-:W-:Y:S01]  /*5a80*/  HADD2.F32 R18, -RZ, R4.H0_H0 ;  /* 0x20000004ff127230 */ /* 0x010fe20000004100 */
[----:B------:R-:W-:Y:S06]  /*5a90*/  BRA `(.L_x_2270) ;  /* 0x0000000800c47947 */ /* 0x000fec0003800000 */
.L_x_2273:
        /* <DEDUP_REMOVED lines=8> */
.L_x_2276:
[----:B------:R-:W4:Y:S02]  /*5b20*/  LDG.E.U16 R4, desc[UR36][R4.64] ;  /* 0x0000002404047981 */ /* 0x000f24000c1e1500 */
[----:B----4-:R-:W-:Y:S01]  /*5b30*/  HADD2.F32 R18, -RZ, R4.H0_H0 ;  /* 0x20000004ff127230 */ /* 0x010fe20000004100 */
[----:B------:R-:W-:Y:S06]  /*5b40*/  BRA `(.L_x_2270) ;  /* 0x0000000800987947 */ /* 0x000fec0003800000 */
.L_x_2275:
[----:B------:R-:W4:Y:S01]  /*5b50*/  LDG.E.64 R4, desc[UR36][R4.64] ;  /* 0x0000002404047981 */ /* 0x000f22000c1e1b00 */
[----:B------:R-:W-:Y:S01]  /*5b60*/  UMOV UR4, 0xf0000000 ;  /* 0xf000000000047882 */ /* 0x000fe20000000000 */
[----:B------:R-:W-:Y:S01]  /*5b70*/  UMOV UR5, 0x380fffff ;  /* 0x380fffff00057882 */ /* 0x000fe20000000000 */
[----:B----4-:R-:W0:Y:S01]  /*5b80*/  F2F.F32.F64 R18, R4 ;  /* 0x0000000400127310 */ /* 0x010e220000301000 */
[----:B------:R-:W-:-:S14]  /*5b90*/  DSETP.GEU.AND P0, PT, |R4|, UR4, PT ;  /* 0x0000000404007e2a */ /* 0x000fdc000bf0e200 */
[----:B0-----:R-:W-:Y:S01]  /*5ba0*/  @!P0 FMUL R18, R18, 1.175494350822287508e-38 ;  /* 0x0080000012128820 */ /* 0x001fe20000400000 */
[----:B------:R-:W-:Y:S06]  /*5bb0*/  BRA `(.L_x_2270) ;  /* 0x00000008007c7947 */ /* 0x000fec0003800000 */
.L_x_2265:
        /* <DEDUP_REMOVED lines=12> */
.L_x_2279:
[----:B------:R-:W4:Y:S01]  /*5c80*/  LDG.E.64 R4, desc[UR36][R4.64] ;  /* 0x0000002404047981 */ /* 0x000f22000c1e1b00 */
[----:B------:R-:W-:Y:S01]  /*5c90*/  UMOV UR4, 0xf0000000 ;  /* 0xf000000000047882 */ /* 0x000fe20000000000 */
[----:B------:R-:W-:Y:S01]  /*5ca0*/  UMOV UR5, 0x380fffff ;  /* 0x380fffff00057882 */ /* 0x000fe20000000000 */
[----:B----4-:R-:W0:Y:S01]  /*5cb0*/  F2F.F32.F64 R18, R4 ;  /* 0x0000000400127310 */ /* 0x010e220000301000 */
[----:B------:R-:W-:-:S14]  /*5cc0*/  DSETP.GEU.AND P0, PT, |R4|, UR4, PT ;  /* 0x0000000404007e2a */ /* 0x000fdc000bf0e200 */
[----:B0-----:R-:W-:Y:S01]  /*5cd0*/  @!P0 FMUL R18, R18, 1.175494350822287508e-38 ;  /* 0x0080000012128820 */ /* 0x001fe20000400000 */
[----:B------:R-:W-:Y:S06]  /*5ce0*/  BRA `(.L_x_2270) ;  /* 0x0000000800307947 */ /* 0x000fec0003800000 */
.L_x_2278:
        /* <DEDUP_REMOVED lines=26> */
.L_x_2281:
        /* <DEDUP_REMOVED lines=13> */
.L_x_2280:
[----:B------:R-:W4:Y:S02]  /*5f60*/  LDG.E.U16 R4, desc[UR36][R4.64] ;  /* 0x0000002404047981 */ /* 0x000f24000c1e1500 */
[----:B----4-:R-:W-:Y:S01]  /*5f70*/  IMAD.U32 R18, R4, 0x10000, RZ ;  /* 0x0001000004127824 */ /* 0x010fe200078e00ff */
[----:B------:R-:W-:Y:S06]  /*5f80*/  BRA `(.L_x_2270) ;  /* 0x0000000400887947 */ /* 0x000fec0003800000 */
.L_x_2277:
        /* <DEDUP_REMOVED lines=11> */
.L_x_2284:
        /* <DEDUP_REMOVED lines=20> */
.L_x_2286:
[----:B------:R-:W-:Y:S05]  /*6180*/  BSYNC B0 ;  /* 0x0000000000007941 */ /* 0x000fea0003800000 */
.L_x_2285:
[----:B------:R-:W-:Y:S01]  /*6190*/  IMAD.SHL.U32 R3, R3, 0x100000, RZ ;  /* 0x0010000003037824 */ /* 0x000fe200078e00ff */
[----:B------:R-:W-:-:S04]  /*61a0*/  LEA R5, R0, 0x3b800000, 0x17 ;  /* 0x3b80000000057811 */ /* 0x000fc800078eb8ff */
[----:B------:R-:W-:Y:S01]  /*61b0*/  LOP3.LUT R18, R5, R3, R18, 0xfe, !PT ;  /* 0x0000000305127212 */ /* 0x000fe200078efe12 */
[----:B------:R-:W-:Y:S06]  /*61c0*/  BRA `(.L_x_2270) ;  /* 0x0000000000f87947 */ /* 0x000fec0003800000 */
.L_x_2283:
        /* <DEDUP_REMOVED lines=20> */
.L_x_2288:
[----:B------:R-:W-:Y:S05]  /*6310*/  BSYNC B0 ;  /* 0x0000000000007941 */ /* 0x000fea0003800000 */
.L_x_2287:
[----:B------:R-:W-:Y:S01]  /*6320*/  IMAD.SHL.U32 R3, R3, 0x200000, RZ ;  /* 0x0020000003037824 */ /* 0x000fe200078e00ff */
[----:B------:R-:W-:-:S04]  /*6330*/  LEA R5, R0, 0x37800000, 0x17 ;  /* 0x3780000000057811 */ /* 0x000fc800078eb8ff */
[----:B------:R-:W-:Y:S01]  /*6340*/  LOP3.LUT R18, R5, R3, R18, 0xfe, !PT ;  /* 0x0000000305127212 */ /* 0x000fe200078efe12 */
[----:B------:R-:W-:Y:S06]  /*6350*/  BRA `(.L_x_2270) ;  /* 0x0000000000947947 */ /* 0x000fec0003800000 */
.L_x_2282:
        /* <DEDUP_REMOVED lines=14> */
.L_x_2269:
        /* <DEDUP_REMOVED lines=16> */
.L_x_2291:
[----:B------:R-:W-:Y:S01]  /*6540*/  IMAD.MOV.U32 R18, RZ, RZ, RZ ;  /* 0x000000ffff127224 */ /* 0x000fe200078e00ff */
[----:B------:R-:W-:Y:S06]  /*6550*/  BRA `(.L_x_2270) ;  /* 0x0000000000147947 */ /* 0x000fec0003800000 */
.L_x_2290:
[----:B------:R-:W4:Y:S02]  /*6560*/  LDG.E.64 R4, desc[UR36][R4.64] ;  /* 0x0000002404047981 */ /* 0x000f24000c1e1b00 */
[----:B----4-:R0:W4:Y:S01]  /*6570*/  I2F.U64 R18, R4 ;  /* 0x0000000400127312 */ /* 0x0101220000301000 */
[----:B------:R-:W-:Y:S05]  /*6580*/  BRA `(.L_x_2270) ;  /* 0x0000000000087947 */ /* 0x000fea0003800000 */
.L_x_2289:
[----:B------:R-:W4:Y:S02]  /*6590*/  LDG.E R4, desc[UR36][R4.64] ;  /* 0x0000002404047981 */ /* 0x000f24000c1e1900 */
[----:B----4-:R-:W-:-:S07]  /*65a0*/  I2FP.F32.U32 R18, R4 ;  /* 0x0000000400127245 */ /* 0x010fce0000201000 */
.L_x_2270:
[----:B------:R-:W-:Y:S05]  /*65b0*/  BSYNC B6 ;  /* 0x0000000000067941 */ /* 0x000fea0003800000 */
.L_x_2264:
        /* <DEDUP_REMOVED lines=20> */
.L_x_2295:
[----:B------:R-:W2:Y:S02]  /*6700*/  LDG.E.U8 R4, desc[UR36][R4.64] ;  /* 0x0000002404047981 */ /* 0x000ea4000c1e1100 */
[----:B--2---:R-:W-:Y:S01]  /*6710*/  I2FP.F32.U32 R26, R4 ;  /* 0x00000004001a7245 */ /* 0x004fe20000201000 */
[----:B------:R-:W-:Y:S06]  /*6720*/  BRA `(.L_x_2263) ;  /* 0x0000000c00207947 */ /* 0x000fec0003800000 */
.L_x_2294:
        /* <DEDUP_REMOVED lines=9> */
.L_x_2298:
[----:B------:R-:W2:Y:S02]  /*67c0*/  LDG.E R4, desc[UR36][R4.64] ;  /* 0x0000002404047981 */ /* 0x000ea4000c1e1900 */
[----:B--2---:R-:W-:Y:S01]  /*67d0*/  I2FP.F32.S32 R26, R4 ;  /* 0x00000004001a7245 */ /* 0x004fe20000201400 */
[----:B------:R-:W-:Y:S06]  /*67e0*/  BRA `(.L_x_2263) ;  /* 0x0000000800f07947 */ /* 0x000fec0003800000 */
.L_x_2297:
[----:B------:R-:W2:Y:S02]  /*67f0*/  LDG.E.U16 R4, desc[UR36][R4.64] ;  /* 0x0000002404047981 */ /* 0x000ea4000c1e1500 */
[----:B--2---:R0:W1:Y:S01]  /*6800*/  I2F.S16 R26, R4 ;  /* 0x00000004001a7306 */ /* 0x0040620000101400 */
[----:B------:R-:W-:Y:S05]  /*6810*/  BRA `(.L_x_2263) ;  /* 0x0000000800e47947 */ /* 0x000fea0003800000 */
.L_x_2293:
        /* <DEDUP_REMOVED lines=8> */
.L_x_2300:
[----:B------:R-:W2:Y:S02]  /*68a0*/  LDG.E.U16 R4, desc[UR36][R4.64] ;  /* 0x0000002404047981 */ /* 0x000ea4000c1e1500 */
[----:B--2---:R-:W-:Y:S01]  /*68b0*/  HADD2.F32 R26, -RZ, R4.H0_H0 ;  /* 0x20000004ff1a7230 */ /* 0x004fe20000004100 */
[----:B------:R-:W-:Y:S06]  /*68c0*/  BRA `(.L_x_2263) ;  /* 0x0000000800b87947 */ /* 0x000fec0003800000 */
.L_x_2299:
        /* <DEDUP_REMOVED lines=8> */
.L_x_2302:
[----:B------:R-:W2:Y:S02]  /*6950*/  LDG.E.U16 R4, desc[UR36][R4.64] ;  /* 0x0000002404047981 */ /* 0x000ea4000c1e1500 */
[----:B--2---:R-:W-:Y:S01]  /*6960*/  HADD2.F32 R26, -RZ, R4.H0_H0 ;  /* 0x20000004ff1a7230 */ /* 0x004fe20000004100 */
[----:B------:R-:W-:Y:S06]  /*6970*/  BRA `(.L_x_2263) ;  /* 0x00000008008c7947 */ /* 0x000fec0003800000 */
.L_x_2301:
[----:B------:R-:W2:Y:S01]  /*6980*/  LDG.E.64 R4, desc[UR36][R4.64] ;  /* 0x0000002404047981 */ /* 0x000ea2000c1e1b00 */
[----:B------:R-:W-:Y:S01]  /*6990*/  UMOV UR4, 0xf0000000 ;  /* 0xf000000000047882 */ /* 0x000fe20000000000 */
[----:B------:R-:W-:Y:S01]  /*69a0*/  UMOV UR5, 0x380fffff ;  /* 0x380fffff00057882 */ /* 0x000fe20000000000 */
[----:B--2---:R-:W0:Y:S01]  /*69b0*/  F2F.F32.F64 R26, R4 ;  /* 0x00000004001a7310 */ /* 0x004e220000301000 */
[----:B------:R-:W-:-:S14]  /*69c0*/  DSETP.GEU.AND P0, PT, |R4|, UR4, PT ;  /* 0x0000000404007e2a */ /* 0x000fdc000bf0e200 */
[----:B0-----:R-:W-:Y:S01]  /*69d0*/  @!P0 FMUL R26, R26, 1.175494350822287508e-38 ;  /* 0x008000001a1a8820 */ /* 0x001fe20000400000 */
[----:B------:R-:W-:Y:S06]  /*69e0*/  BRA `(.L_x_2263) ;  /* 0x0000000800707947 */ /* 0x000fec0003800000 */
.L_x_2292:
        /* <DEDUP_REMOVED lines=12> */
.L_x_2305:
[----:B------:R-:W2:Y:S01]  /*6ab0*/  LDG.E.64 R4, desc[UR36][R4.64] ;  /* 0x0000002404047981 */ /* 0x000ea2000c1e1b00 */
[----:B------:R-:W-:Y:S01]  /*6ac0*/  UMOV UR4, 0xf0000000 ;  /* 0xf000000000047882 */ /* 0x000fe20000000000 */
[----:B------:R-:W-:Y:S01]  /*6ad0*/  UMOV UR5, 0x380fffff ;  /* 0x380fffff00057882 */ /* 0x000fe20000000000 */
[----:B--2---:R-:W0:Y:S01]  /*6ae0*/  F2F.F32.F64 R26, R4 ;  /* 0x00000004001a7310 */ /* 0x004e220000301000 */
[----:B------:R-:W-:-:S14]  /*6af0*/  DSETP.GEU.AND P0, PT, |R4|, UR4, PT ;  /* 0x0000000404007e2a */ /* 0x000fdc000bf0e200 */
[----:B0-----:R-:W-:Y:S01]  /*6b00*/  @!P0 FMUL R26, R26, 1.175494350822287508e-38 ;  /* 0x008000001a1a8820 */ /* 0x001fe20000400000 */
[----:B------:R-:W-:Y:S06]  /*6b10*/  BRA `(.L_x_2263) ;  /* 0x0000000800247947 */ /* 0x000fec0003800000 */
.L_x_2304:
        /* <DEDUP_REMOVED lines=26> */
.L_x_2307:
        /* <DEDUP_REMOVED lines=13> */
.L_x_2306:
[----:B------:R-:W2:Y:S02]  /*6d90*/  LDG.E.U16 R4, desc[UR36][R4.64] ;  /* 0x0000002404047981 */ /* 0x000ea4000c1e1500 */
[----:B--2---:R-:W-:Y:S01]  /*6da0*/  IMAD.U32 R26, R4, 0x10000, RZ ;  /* 0x00010000041a7824 */ /* 0x004fe200078e00ff */
[----:B------:R-:W-:Y:S06]  /*6db0*/  BRA `(.L_x_2263) ;  /* 0x00000004007c7947 */ /* 0x000fec0003800000 */
.L_x_2303:
        /* <DEDUP_REMOVED lines=11> */
.L_x_2310:
[----:B------:R-:W2:Y:S02]  /*6e70*/  LDG.E.U8 R3, desc[UR36][R4.64] ;  /* 0x0000002404037981 */ /* 0x000ea4000c1e1100 */
        /* <DEDUP_REMOVED lines=18> */
.L_x_2312:
[----:B------:R-:W-:Y:S05]  /*6fa0*/  BSYNC B0 ;  /* 0x0000000000007941 */ /* 0x000fea0003800000 */
.L_x_2311:
[----:B------:R-:W-:Y:S01]  /*6fb0*/  IMAD.SHL.U32 R3, R3, 0x100000, RZ ;  /* 0x0010000003037824 */ /* 0x000fe200078e00ff */
[----:B------:R-:W-:-:S04]  /*6fc0*/  LEA R5, R0, 0x3b800000, 0x17 ;  /* 0x3b80000000057811 */ /* 0x000fc800078eb8ff */
[----:B------:R-:W-:Y:S01]  /*6fd0*/  LOP3.LUT R26, R5, R3, R26, 0xfe, !PT ;  /* 0x00000003051a7212 */ /* 0x000fe200078efe1a */
[----:B------:R-:W-:Y:S06]  /*6fe0*/  BRA `(.L_x_2263) ;  /* 0x0000000000f07947 */ /* 0x000fec0003800000 */
.L_x_2309:
        /* <DEDUP_REMOVED lines=19> */
.L_x_2314:
[----:B------:R-:W-:Y:S05]  /*7120*/  BSYNC B0 ;  /* 0x0000000000007941 */ /* 0x000fea0003800000 */
.L_x_2313:
[----:B------:R-:W-:Y:S01]  /*7130*/  IMAD.SHL.U32 R3, R3, 0x200000, RZ ;  /* 0x0020000003037824 */ /* 0x000fe200078e00ff */
[----:B------:R-:W-:-:S04]  /*7140*/  LEA R5, R0, 0x37800000, 0x17 ;  /* 0x3780000000057811 */ /* 0x000fc800078eb8ff */
[----:B------:R-:W-:Y:S01]  /*7150*/  LOP3.LUT R26, R5, R3, R26, 0xfe, !PT ;  /* 0x00000003051a7212 */ /* 0x000fe200078efe1a */
[----:B------:R-:W-:Y:S06]  /*7160*/  BRA `(.L_x_2263) ;  /* 0x0000000000907947 */ /* 0x000fec0003800000 */
.L_x_2308:
        /* <DEDUP_REMOVED lines=14> */
.L_x_2296:
        /* <DEDUP_REMOVED lines=16> */
.L_x_2317:
[----:B------:R-:W-:Y:S05]  /*7350*/  BRA `(.L_x_2263) ;  /* 0x0000000000147947 */ /* 0x000fea0003800000 */
.L_x_2316:
[----:B------:R-:W2:Y:S02]  /*7360*/  LDG.E.64 R4, desc[UR36][R4.64] ;  /* 0x0000002404047981 */ /* 0x000ea4000c1e1b00 */
[----:B--2---:R0:W1:Y:S01]  /*7370*/  I2F.U64 R26, R4 ;  /* 0x00000004001a7312 */ /* 0x0040620000301000 */
[----:B------:R-:W-:Y:S05]  /*7380*/  BRA `(.L_x_2263) ;  /* 0x0000000000087947 */ /* 0x000fea0003800000 */
.L_x_2315:
[----:B------:R-:W2:Y:S02]  /*7390*/  LDG.E R4, desc[UR36][R4.64] ;  /* 0x0000002404047981 */ /* 0x000ea4000c1e1900 */
[----:B--2---:R-:W-:-:S07]  /*73a0*/  I2FP.F32.U32 R26, R4 ;  /* 0x00000004001a7245 */ /* 0x004fce0000201000 */
.L_x_2263:
[----:B------:R-:W-:Y:S05]  /*73b0*/  BSYNC B7 ;  /* 0x0000000000077941 */ /* 0x000fea0003800000 */
.L_x_2262:
[----:B------:R-:W0:Y:S01]  /*73c0*/  S2R R19, SR_TID.X ;  /* 0x0000000000137919 */ /* 0x000e220000002100 */
[----:B------:R-:W-:Y:S01]  /*73d0*/  ULDC.64 UR4, c[0x0][0x218] ;  /* 0x0000860000047ab9 */ /* 0x000fe20000000a00 */
[----:B------:R-:W-:Y:S01]  /*73e0*/  BSSY B6, `(.L_x_2318) ;  /* 0x00000fe000067945 */ /* 0x000fe20003800000 */
[C---:B--2--5:R-:W-:Y:S02]  /*73f0*/  FSETP.GE.FTZ.AND P3, PT, R16.reuse, UR5, PT ;  /* 0x0000000510007c0b */ /* 0x064fe4000bf76000 */
[----:B------:R-:W-:Y:S02]  /*7400*/  FSETP.GTU.FTZ.AND P1, PT, R16, UR4, PT ;  /* 0x0000000410007c0b */ /* 0x000fe4000bf3c000 */
[----:B------:R-:W2:Y:S01]  /*7410*/  LDC.U8 R16, c[0x0][0x250] ;  /* 0x00009400ff107b82 */ /* 0x000ea20000000000 */
[C---:B------:R-:W-:Y:S02]  /*7420*/  FSETP.GE.FTZ.AND P5, PT, R25.reuse, UR5, PT ;  /* 0x0000000519007c0b */ /* 0x040fe4000bfb6000 */
[----:B------:R-:W-:-:S02]  /*7430*/  FSETP.GTU.FTZ.AND P6, PT, R25, UR4, PT ;  /* 0x0000000419007c0b */ /* 0x000fc4000bfdc000 */
[----:B------:R-:W-:Y:S02]  /*7440*/  PLOP3.LUT P1, PT, P1, P3, PT, 0x20, 0x0 ;  /* 0x000000000000781c */ /* 0x000fe40000f26470 */
[----:B------:R-:W-:Y:S02]  /*7450*/  PLOP3.LUT P5, PT, P6, P5, PT, 0x20, 0x0 ;  /* 0x000000000000781c */ /* 0x000fe400037aa470 */
[C---:B-1----:R-:W-:Y:S02]  /*7460*/  FSETP.GE.FTZ.AND P0, PT, R27.reuse, UR5, PT ;  /* 0x000000051b007c0b */ /* 0x042fe4000bf16000 */
[----:B------:R-:W-:Y:S02]  /*7470*/  FSETP.GTU.FTZ.AND P4, PT, R27, UR4, PT ;  /* 0x000000041b007c0b */ /* 0x000fe4000bf9c000 */
[C---:B------:R-:W-:Y:S02]  /*7480*/  FSETP.GE.FTZ.AND P2, PT, R26.reuse, UR5, PT ;  /* 0x000000051a007c0b */ /* 0x040fe4000bf56000 */
[----:B------:R-:W-:-:S02]  /*7490*/  FSETP.GTU.FTZ.AND P3, PT, R26, UR4, PT ;  /* 0x000000041a007c0b */ /* 0x000fc4000bf7c000 */
[----:B------:R-:W-:Y:S02]  /*74a0*/  PLOP3.LUT P0, PT, P4, P0, PT, 0x20, 0x0 ;  /* 0x000000000000781c */ /* 0x000fe40002700470 */
[----:B------:R-:W-:Y:S02]  /*74b0*/  PLOP3.LUT P2, PT, P3, P2, PT, 0x20, 0x0 ;  /* 0x000000000000781c */ /* 0x000fe40001f44470 */
[----:B0--34-:R-:W-:Y:S02]  /*74c0*/  FSEL R4, R22, RZ, P1 ;  /* 0x000000ff16047208 */ /* 0x019fe40000800000 */
[----:B------:R-:W-:Y:S02]  /*74d0*/  FSEL R22, R23, RZ, P5 ;  /* 0x000000ff17167208 */ /* 0x000fe40002800000 */
[----:B------:R-:W-:Y:S02]  /*74e0*/  ISETP.GE.AND P6, PT, R19, R17, PT ;  /* 0x000000111300720c */ /* 0x000fe40003fc6270 */
[----:B------:R-:W-:-:S02]  /*74f0*/  FSEL R24, R24, RZ, P0 ;  /* 0x000000ff18187208 */ /* 0x000fc40000000000 */
[----:B------:R-:W-:-:S09]  /*7500*/  FSEL R18, R18, RZ, P2 ;  /* 0x000000ff12127208 */ /* 0x000fd20001000000 */
[----:B------:R-:W-:Y:S05]  /*7510*/  @P6 BRA `(.L_x_2319) ;  /* 0x0000000c00a86947 */ /* 0x000fea0003800000 */
[----:B------:R-:W0:Y:S01]  /*7520*/  LDC.64 R8, c[0x0][0x228] ;  /* 0x00008a00ff087b82 */ /* 0x000e220000000a00 */
[----:B------:R-:W-:Y:S01]  /*7530*/  IMAD R0, R2, 0x200, R19 ;  /* 0x0000020002007824 */ /* 0x000fe200078e0213 */
[----:B--2---:R-:W-:Y:S01]  /*7540*/  PRMT R5, R16, 0x9910, RZ ;  /* 0x0000991010057816 */ /* 0x004fe200000000ff */
[----:B------:R-:W-:Y:S01]  /*7550*/  ULDC UR4, c[0x0][0x254] ;  /* 0x0000950000047ab9 */ /* 0x000fe20000000800 */
[----:B------:R-:W-:Y:S02]  /*7560*/  VIADD R19, R19, 0x80 ;  /* 0x0000008013137836 */ /* 0x000fe40000000000 */
        /* <DEDUP_REMOVED lines=17> */
.L_x_2323:
[----:B------:R-:W0:Y:S02]  /*7680*/  F2I.S64.TRUNC R4, R4 ;  /* 0x0000000400047311 */ /* 0x000e24000020d900 */
[----:B0-----:R-:W-:-:S05]  /*7690*/  IMAD.MOV.U32 R3, RZ, RZ, R4 ;  /* 0x000000ffff037224 */ /* 0x001fca00078e0004 */
[----:B------:R0:W-:Y:S01]  /*76a0*/  STG.E.U8 desc[UR36][R8.64], R3 ;  /* 0x0000000308007986 */ /* 0x0001e2000c101124 */
[----:B------:R-:W-:Y:S05]  /*76b0*/  BRA `(.L_x_2319) ;  /* 0x0000000c00407947 */ /* 0x000fea0003800000 */
.L_x_2322:
        /* <DEDUP_REMOVED lines=9> */
.L_x_2326:
[----:B------:R-:W0:Y:S02]  /*7750*/  F2I.FTZ.TRUNC.NTZ R3, R4 ;  /* 0x0000000400037305 */ /* 0x000e24000021f100 */
[----:B0-----:R0:W-:Y:S01]  /*7760*/  STG.E desc[UR36][R8.64], R3 ;  /* 0x0000000308007986 */ /* 0x0011e2000c101924 */
[----:B------:R-:W-:Y:S05]  /*7770*/  BRA `(.L_x_2319) ;  /* 0x0000000c00107947 */ /* 0x000fea0003800000 */
.L_x_2325:
[----:B------:R-:W0:Y:S02]  /*7780*/  F2I.FTZ.TRUNC.NTZ R3, R4 ;  /* 0x0000000400037305 */ /* 0x000e24000021f100 */
[----:B0-----:R0:W-:Y:S01]  /*7790*/  STG.E.U16 desc[UR36][R8.64], R3 ;  /* 0x0000000308007986 */ /* 0x0011e2000c101524 */
[----:B------:R-:W-:Y:S05]  /*77a0*/  BRA `(.L_x_2319) ;  /* 0x0000000c00047947 */ /* 0x000fea0003800000 */
.L_x_2321:
        /* <DEDUP_REMOVED lines=8> */
.L_x_2328:
[----:B------:R-:W-:-:S05]  /*7830*/  F2FP.F16.F32.PACK_AB R4, RZ, R4 ;  /* 0x00000004ff04723e */ /* 0x000fca00000000ff */
[----:B------:R0:W-:Y:S01]  /*7840*/  STG.E.U16 desc[UR36][R8.64], R4 ;  /* 0x0000000408007986 */ /* 0x0001e2000c101524 */
[----:B------:R-:W-:Y:S05]  /*7850*/  BRA `(.L_x_2319) ;  /* 0x0000000800d87947 */ /* 0x000fea0003800000 */
.L_x_2327:
        /* <DEDUP_REMOVED lines=9> */
.L_x_2330:
[----:B------:R-:W-:-:S04]  /*78f0*/  F2FP.F16.F32.PACK_AB R3, RZ, R4 ;  /* 0x00000004ff03723e */ /* 0x000fc800000000ff */
[----:B------:R-:W-:-:S05]  /*7900*/  PRMT R3, R3, 0x5410, RZ ;  /* 0x0000541003037816 */ /* 0x000fca00000000ff */
[----:B------:R3:W-:Y:S01]  /*7910*/  STG.E desc[UR36][R8.64], R3 ;  /* 0x0000000308007986 */ /* 0x0007e2000c101924 */
[----:B------:R-:W-:Y:S05]  /*7920*/  BRA `(.L_x_2319) ;  /* 0x0000000800a47947 */ /* 0x000fea0003800000 */
.L_x_2329:
[----:B------:R-:W-:-:S06]  /*7930*/  FMUL.FTZ R4, R4, 1 ;  /* 0x3f80000004047820 */ /* 0x000fcc0000410000 */
[----:B------:R-:W0:Y:S02]  /*7940*/  F2F.F64.F32 R4, R4 ;  /* 0x0000000400047310 */ /* 0x000e240000201800 */
[----:B0-----:R0:W-:Y:S01]  /*7950*/  STG.E.64 desc[UR36][R8.64], R4 ;  /* 0x0000000408007986 */ /* 0x0011e2000c101b24 */
[----:B------:R-:W-:Y:S05]  /*7960*/  BRA `(.L_x_2319) ;  /* 0x0000000800947947 */ /* 0x000fea0003800000 */
.L_x_2320:
        /* <DEDUP_REMOVED lines=12> */
.L_x_2333:
[----:B------:R-:W-:Y:S01]  /*7a30*/  FMUL.FTZ R4, R4, 1 ;  /* 0x3f80000004047820 */ /* 0x000fe20000410000 */
[----:B------:R-:W-:-:S05]  /*7a40*/  CS2R R6, SRZ ;  /* 0x0000000000067805 */ /* 0x000fca000001ff00 */
[----:B------:R-:W0:Y:S02]  /*7a50*/  F2F.F64.F32 R4, R4 ;  /* 0x0000000400047310 */ /* 0x000e240000201800 */
[----:B0-----:R0:W-:Y:S01]  /*7a60*/  STG.E.128 desc[UR36][R8.64], R4 ;  /* 0x0000000408007986 */ /* 0x0011e2000c101d24 */
[----:B------:R-:W-:Y:S05]  /*7a70*/  BRA `(.L_x_2319) ;  /* 0x0000000800507947 */ /* 0x000fea0003800000 */
.L_x_2332:
        /* <DEDUP_REMOVED lines=20> */
.L_x_2337:
[----:B------:R-:W-:Y:S05]  /*7bc0*/  BSYNC B0 ;  /* 0x0000000000007941 */ /* 0x000fea0003800000 */
.L_x_2336:
[----:B------:R-:W-:-:S05]  /*7bd0*/  LOP3.LUT R5, R0, R5, RZ, 0xfc, !PT ;  /* 0x0000000500057212 */ /* 0x000fca00078efcff */
[----:B------:R0:W-:Y:S01]  /*7be0*/  STG.E.U8 desc[UR36][R8.64], R5 ;  /* 0x0000000508007986 */ /* 0x0001e2000c101124 */
[----:B------:R-:W-:Y:S05]  /*7bf0*/  BRA `(.L_x_2319) ;  /* 0x0000000400f07947 */ /* 0x000fea0003800000 */
.L_x_2335:
        /* <DEDUP_REMOVED lines=12> */
.L_x_2339:
[----:B------:R-:W-:Y:S01]  /*7cc0*/  IMAD.MOV.U32 R0, RZ, RZ, 0x7f ;  /* 0x0000007fff007424 */ /* 0x000fe200078e00ff */
[----:B------:R-:W-:-:S04]  /*7cd0*/  ISETP.GT.U32.AND P0, PT, R5, 0x7f800000, PT ;  /* 0x7f8000000500780c */ /* 0x000fc80003f04070 */
[----:B------:R-:W-:-:S09]  /*7ce0*/  SEL R0, R0, 0x7c, P0 ;  /* 0x0000007c00007807 */ /* 0x000fd20000000000 */
.L_x_2340:
[----:B------:R-:W-:Y:S05]  /*7cf0*/  BSYNC B0 ;  /* 0x0000000000007941 */ /* 0x000fea0003800000 */
.L_x_2338:
[----:B------:R-:W-:-:S04]  /*7d00*/  LOP3.LUT R4, R4, 0x80000000, RZ, 0xc0, !PT ;  /* 0x8000000004047812 */ /* 0x000fc800078ec0ff */
[----:B------:R-:W-:-:S04]  /*7d10*/  SHF.R.U32.HI R3, RZ, 0x18, R4 ;  /* 0x00000018ff037819 */ /* 0x000fc80000011604 */
[----:B------:R-:W-:-:S05]  /*7d20*/  LOP3.LUT R3, R0, R3, RZ, 0xfc, !PT ;  /* 0x0000000300037212 */ /* 0x000fca00078efcff */
[----:B------:R0:W-:Y:S01]  /*7d30*/  STG.E.U8 desc[UR36][R8.64], R3 ;  /* 0x0000000308007986 */ /* 0x0001e2000c101124 */
[----:B------:R-:W-:Y:S05]  /*7d40*/  BRA `(.L_x_2319) ;  /* 0x00000004009c7947 */ /* 0x000fea0003800000 */
.L_x_2334:
[----:B------:R-:W-:-:S05]  /*7d50*/  F2FP.BF16.F32.PACK_AB R4, RZ, R4 ;  /* 0x00000004ff04723e */ /* 0x000fca00000010ff */
[----:B------:R0:W-:Y:S01]  /*7d60*/  STG.E.U16 desc[UR36][R8.64], R4 ;  /* 0x0000000408007986 */ /* 0x0001e2000c101524 */
[----:B------:R-:W-:Y:S05]  /*7d70*/  BRA `(.L_x_2319) ;  /* 0x0000000400907947 */ /* 0x000fea0003800000 */
.L_x_2331:
        /* <DEDUP_REMOVED lines=11> */
.L_x_2343:
        /* <DEDUP_REMOVED lines=16> */
.L_x_2346:
[----:B------:R-:W-:-:S04]  /*7f30*/  LOP3.LUT R4, R4, 0x80000000, RZ, 0xc0, !PT ;  /* 0x8000000004047812 */ /* 0x000fc800078ec0ff */
[----:B------:R-:W-:-:S04]  /*7f40*/  SHF.R.U32.HI R4, RZ, 0x18, R4 ;  /* 0x00000018ff047819 */ /* 0x000fc80000011604 */
[----:B------:R-:W-:-:S04]  /*7f50*/  LOP3.LUT R3, R3, R4, RZ, 0xfc, !PT ;  /* 0x0000000403037212 */ /* 0x000fc800078efcff */
[----:B------:R-:W-:-:S07]  /*7f60*/  PRMT R0, R3, 0x7610, R0 ;  /* 0x0000761003007816 */ /* 0x000fce0000000000 */
.L_x_2345:
[----:B------:R-:W-:Y:S05]  /*7f70*/  BSYNC B0 ;  /* 0x0000000000007941 */ /* 0x000fea0003800000 */
.L_x_2344:
[----:B------:R0:W-:Y:S01]  /*7f80*/  STG.E.U8 desc[UR36][R8.64], R0 ;  /* 0x0000000008007986 */ /* 0x0001e2000c101124 */
[----:B------:R-:W-:Y:S05]  /*7f90*/  BRA `(.L_x_2319) ;  /* 0x0000000400087947 */ /* 0x000fea0003800000 */
.L_x_2342:
        /* <DEDUP_REMOVED lines=16> */
.L_x_2349:
[----:B------:R-:W-:-:S04]  /*80a0*/  LOP3.LUT R4, R4, 0x80000000, RZ, 0xc0, !PT ;  /* 0x8000000004047812 */ /* 0x000fc800078ec0ff */
[----:B------:R-:W-:-:S04]  /*80b0*/  SHF.R.U32.HI R4, RZ, 0x18, R4 ;  /* 0x00000018ff047819 */ /* 0x000fc80000011604 */
[----:B------:R-:W-:-:S04]  /*80c0*/  LOP3.LUT R3, R3, R4, RZ, 0xfc, !PT ;  /* 0x0000000403037212 */ /* 0x000fc800078efcff */
[----:B------:R-:W-:-:S07]  /*80d0*/  PRMT R0, R3, 0x7610, R0 ;  /* 0x0000761003007816 */ /* 0x000fce0000000000 */
.L_x_2348:
[----:B------:R-:W-:Y:S05]  /*80e0*/  BSYNC B0 ;  /* 0x0000000000007941 */ /* 0x000fea0003800000 */
.L_x_2347:
[----:B------:R0:W-:Y:S01]  /*80f0*/  STG.E.U8 desc[UR36][R8.64], R0 ;  /* 0x0000000008007986 */ /* 0x0001e2000c101124 */
[----:B------:R-:W-:Y:S05]  /*8100*/  BRA `(.L_x_2319) ;  /* 0x0000000000ac7947 */ /* 0x000fea0003800000 */
.L_x_2341:
        /* <DEDUP_REMOVED lines=21> */
.L_x_2324:
        /* <DEDUP_REMOVED lines=16> */
.L_x_2352:
[----:B------:R-:W-:Y:S05]  /*8360*/  BRA `(.L_x_2319) ;  /* 0x0000000000147947 */ /* 0x000fea0003800000 */
.L_x_2351:
[----:B------:R-:W0:Y:S02]  /*8370*/  F2I.U64.TRUNC R4, R4 ;  /* 0x0000000400047311 */ /* 0x000e24000020d800 */
[----:B0-----:R0:W-:Y:S01]  /*8380*/  STG.E.64 desc[UR36][R8.64], R4 ;  /* 0x0000000408007986 */ /* 0x0011e2000c101b24 */
[----:B------:R-:W-:Y:S05]  /*8390*/  BRA `(.L_x_2319) ;  /* 0x0000000000087947 */ /* 0x000fea0003800000 */
.L_x_2350:
[----:B------:R-:W0:Y:S02]  /*83a0*/  F2I.FTZ.U32.TRUNC.NTZ R3, R4 ;  /* 0x0000000400037305 */ /* 0x000e24000021f000 */
[----:B0-----:R0:W-:Y:S02]  /*83b0*/  STG.E desc[UR36][R8.64], R3 ;  /* 0x0000000308007986 */ /* 0x0011e4000c101924 */
.L_x_2319:
[----:B------:R-:W-:Y:S05]  /*83c0*/  BSYNC B6 ;  /* 0x0000000000067941 */ /* 0x000fea0003800000 */
.L_x_2318:
[----:B------:R-:W-:Y:S01]  /*83d0*/  ISETP.GE.AND P0, PT, R19, R17, PT ;  /* 0x000000111300720c */ /* 0x000fe20003f06270 */
[----:B------:R-:W-:-:S12]  /*83e0*/  BSSY B6, `(.L_x_2353) ;  /* 0x00001d8000067945 */ /* 0x000fd80003800000 */
[----:B------:R-:W-:Y:S05]  /*83f0*/  @P0 BRA `(.L_x_2354) ;  /* 0x0000001c00580947 */ /* 0x000fea0003800000 */
[----:B01-34-:R-:W0:Y:S01]  /*8400*/  LDC.64 R8, c[0x0][0x228] ;  /* 0x00008a00ff087b82 */ /* 0x01be220000000a00 */
[----:B------:R-:W-:Y:S01]  /*8410*/  IMAD R0, R2, 0x200, R19 ;  /* 0x0000020002007824 */ /* 0x000fe200078e0213 */
[----:B--2---:R-:W-:Y:S01]  /*8420*/  PRMT R4, R16, 0x9910, RZ ;  /* 0x0000991010047816 */ /* 0x004fe200000000ff */
        /* <DEDUP_REMOVED lines=18> */
.L_x_2358:
[----:B------:R-:W0:Y:S02]  /*8550*/  F2I.S64.TRUNC R22, R22 ;  /* 0x0000001600167311 */ /* 0x000e24000020d900 */
[----:B0-----:R-:W-:-:S05]  /*8560*/  IMAD.MOV.U32 R3, RZ, RZ, R22 ;  /* 0x000000ffff037224 */ /* 0x001fca00078e0016 */
[----:B------:R0:W-:Y:S01]  /*8570*/  STG.E.U8 desc[UR36][R8.64], R3 ;  /* 0x0000000308007986 */ /* 0x0001e2000c101124 */
[----:B------:R-:W-:Y:S05]  /*8580*/  BRA `(.L_x_2360) ;  /* 0x0000000c00407947 */ /* 0x000fea0003800000 */
.L_x_2357:
        /* <DEDUP_REMOVED lines=9> */
.L_x_2362:
[----:B------:R-:W0:Y:S02]  /*8620*/  F2I.FTZ.TRUNC.NTZ R3, R22 ;  /* 0x0000001600037305 */ /* 0x000e24000021f100 */
[----:B0-----:R0:W-:Y:S01]  /*8630*/  STG.E desc[UR36][R8.64], R3 ;  /* 0x0000000308007986 */ /* 0x0011e2000c101924 */
[----:B------:R-:W-:Y:S05]  /*8640*/  BRA `(.L_x_2360) ;  /* 0x0000000c00107947 */ /* 0x000fea0003800000 */
.L_x_2361:
[----:B------:R-:W0:Y:S02]  /*8650*/  F2I.FTZ.TRUNC.NTZ R3, R22 ;  /* 0x0000001600037305 */ /* 0x000e24000021f100 */
[----:B0-----:R0:W-:Y:S01]  /*8660*/  STG.E.U16 desc[UR36][R8.64], R3 ;  /* 0x0000000308007986 */ /* 0x0011e2000c101524 */
[----:B------:R-:W-:Y:S05]  /*8670*/  BRA `(.L_x_2360) ;  /* 0x0000000c00047947 */ /* 0x000fea0003800000 */
.L_x_2356:
        /* <DEDUP_REMOVED lines=8> */
.L_x_2364:
[----:B------:R-:W-:-:S05]  /*8700*/  F2FP.F16.F32.PACK_AB R22, RZ, R22 ;  /* 0x00000016ff16723e */ /* 0x000fca00000000ff */
[----:B------:R4:W-:Y:S01]  /*8710*/  STG.E.U16 desc[UR36][R8.64], R22 ;  /* 0x0000001608007986 */ /* 0x0009e2000c101524 */
[----:B------:R-:W-:Y:S05]  /*8720*/  BRA `(.L_x_2360) ;  /* 0x0000000800d87947 */ /* 0x000fea0003800000 */
.L_x_2363:
        /* <DEDUP_REMOVED lines=9> */
.L_x_2366:
[----:B------:R-:W-:-:S04]  /*87c0*/  F2FP.F16.F32.PACK_AB R3, RZ, R22 ;  /* 0x00000016ff03723e */ /* 0x000fc800000000ff */
[----:B------:R-:W-:-:S05]  /*87d0*/  PRMT R3, R3, 0x5410, RZ ;  /* 0x0000541003037816 */ /* 0x000fca00000000ff */
[----:B------:R2:W-:Y:S01]  /*87e0*/  STG.E desc[UR36][R8.64], R3 ;  /* 0x0000000308007986 */ /* 0x0005e2000c101924 */
[----:B------:R-:W-:Y:S05]  /*87f0*/  BRA `(.L_x_2360) ;  /* 0x0000000800a47947 */ /* 0x000fea0003800000 */
.L_x_2365:
[----:B------:R-:W-:-:S06]  /*8800*/  FMUL.FTZ R4, R22, 1 ;  /* 0x3f80000016047820 */ /* 0x000fcc0000410000 */
[----:B------:R-:W0:Y:S02]  /*8810*/  F2F.F64.F32 R4, R4 ;  /* 0x0000000400047310 */ /* 0x000e240000201800 */
[----:B0-----:R0:W-:Y:S01]  /*8820*/  STG.E.64 desc[UR36][R8.64], R4 ;  /* 0x0000000408007986 */ /* 0x0011e2000c101b24 */
[----:B------:R-:W-:Y:S05]  /*8830*/  BRA `(.L_x_2360) ;  /* 0x0000000800947947 */ /* 0x000fea0003800000 */
.L_x_2355:
        /* <DEDUP_REMOVED lines=12> */
.L_x_2369:
[----:B------:R-:W-:Y:S01]  /*8900*/  FMUL.FTZ R4, R22, 1 ;  /* 0x3f80000016047820 */ /* 0x000fe20000410000 */
[----:B------:R-:W-:-:S05]  /*8910*/  CS2R R6, SRZ ;  /* 0x0000000000067805 */ /* 0x000fca000001ff00 */
[----:B------:R-:W0:Y:S02]  /*8920*/  F2F.F64.F32 R4, R4 ;  /* 0x0000000400047310 */ /* 0x000e240000201800 */
[----:B0-----:R0:W-:Y:S01]  /*8930*/  STG.E.128 desc[UR36][R8.64], R4 ;  /* 0x0000000408007986 */ /* 0x0011e2000c101d24 */
[----:B------:R-:W-:Y:S05]  /*8940*/  BRA `(.L_x_2360) ;  /* 0x0000000800507947 */ /* 0x000fea0003800000 */
.L_x_2368:
        /* <DEDUP_REMOVED lines=20> */
.L_x_2373:
[----:B------:R-:W-:Y:S05]  /*8a90*/  BSYNC B0 ;  /* 0x0000000000007941 */ /* 0x000fea0003800000 */
.L_x_2372:
[----:B------:R-:W-:-:S05]  /*8aa0*/  LOP3.LUT R5, R0, R5, RZ, 0xfc, !PT ;  /* 0x0000000500057212 */ /* 0x000fca00078efcff */
[----:B------:R0:W-:Y:S01]  /*8ab0*/  STG.E.U8 desc[UR36][R8.64], R5 ;  /* 0x0000000508007986 */ /* 0x0001e2000c101124 */
[----:B------:R-:W-:Y:S05]  /*8ac0*/  BRA `(.L_x_2360) ;  /* 0x0000000400f07947 */ /* 0x000fea0003800000 */
.L_x_2371:
        /* <DEDUP_REMOVED lines=12> */
.L_x_2375:
[----:B------:R-:W-:Y:S01]  /*8b90*/  IMAD.MOV.U32 R0, RZ, RZ, 0x7f ;  /* 0x0000007fff007424 */ /* 0x000fe200078e00ff */
[----:B------:R-:W-:-:S04]  /*8ba0*/  ISETP.GT.U32.AND P0, PT, R4, 0x7f800000, PT ;  /* 0x7f8000000400780c */ /* 0x000fc80003f04070 */
[----:B------:R-:W-:-:S09]  /*8bb0*/  SEL R0, R0, 0x7c, P0 ;  /* 0x0000007c00007807 */ /* 0x000fd20000000000 */
.L_x_2376:
[----:B------:R-:W-:Y:S05]  /*8bc0*/  BSYNC B0 ;  /* 0x0000000000007941 */ /* 0x000fea0003800000 */
.L_x_2374:
[----:B------:R-:W-:-:S04]  /*8bd0*/  LOP3.LUT R22, R22, 0x80000000, RZ, 0xc0, !PT ;  /* 0x8000000016167812 */ /* 0x000fc800078ec0ff */
[----:B------:R-:W-:-:S04]  /*8be0*/  SHF.R.U32.HI R3, RZ, 0x18, R22 ;  /* 0x00000018ff037819 */ /* 0x000fc80000011616 */
[----:B------:R-:W-:-:S05]  /*8bf0*/  LOP3.LUT R3, R0, R3, RZ, 0xfc, !PT ;  /* 0x0000000300037212 */ /* 0x000fca00078efcff */
[----:B------:R0:W-:Y:S01]  /*8c00*/  STG.E.U8 desc[UR36][R8.64], R3 ;  /* 0x0000000308007986 */ /* 0x0001e2000c101124 */
[----:B------:R-:W-:Y:S05]  /*8c10*/  BRA `(.L_x_2360) ;  /* 0x00000004009c7947 */ /* 0x000fea0003800000 */
.L_x_2370:
[----:B------:R-:W-:-:S05]  /*8c20*/  F2FP.BF16.F32.PACK_AB R22, RZ, R22 ;  /* 0x00000016ff16723e */ /* 0x000fca00000010ff */
[----:B------:R0:W-:Y:S01]  /*8c30*/  STG.E.U16 desc[UR36][R8.64], R22 ;  /* 0x0000001608007986 */ /* 0x0001e2000c101524 */
[----:B------:R-:W-:Y:S05]  /*8c40*/  BRA `(.L_x_2360) ;  /* 0x0000000400907947 */ /* 0x000fea0003800000 */
.L_x_2367:
        /* <DEDUP_REMOVED lines=11> */
.L_x_2379:
        /* <DEDUP_REMOVED lines=16> */
.L_x_2382:
[----:B------:R-:W-:-:S04]  /*8e00*/  LOP3.LUT R22, R22, 0x80000000, RZ, 0xc0, !PT ;  /* 0x8000000016167812 */ /* 0x000fc800078ec0ff */
[----:B------:R-:W-:-:S04]  /*8e10*/  SHF.R.U32.HI R3, RZ, 0x18, R22 ;  /* 0x00000018ff037819 */ /* 0x000fc80000011616 */
[----:B------:R-:W-:-:S04]  /*8e20*/  LOP3.LUT R0, R0, R3, RZ, 0xfc, !PT ;  /* 0x0000000300007212 */ /* 0x000fc800078efcff */
[----:B------:R-:W-:-:S07]  /*8e30*/  PRMT R4, R0, 0x7610, R4 ;  /* 0x0000761000047816 */ /* 0x000fce0000000004 */
.L_x_2381:
[----:B------:R-:W-:Y:S05]  /*8e40*/  BSYNC B0 ;  /* 0x0000000000007941 */ /* 0x000fea0003800000 */
.L_x_2380:
[----:B------:R0:W-:Y:S01]  /*8e50*/  STG.E.U8 desc[UR36][R8.64], R4 ;  /* 0x0000000408007986 */ /* 0x0001e2000c101124 */
[----:B------:R-:W-:Y:S05]  /*8e60*/  BRA `(.L_x_2360) ;  /* 0x0000000400087947 */ /* 0x000fea0003800000 */
.L_x_2378:
        /* <DEDUP_REMOVED lines=16> */
.L_x_2385:
[----:B------:R-:W-:-:S04]  /*8f70*/  LOP3.LUT R22, R22, 0x80000000, RZ, 0xc0, !PT ;  /* 0x8000000016167812 */ /* 0x000fc800078ec0ff */
[----:B------:R-:W-:-:S04]  /*8f80*/  SHF.R.U32.HI R3, RZ, 0x18, R22 ;  /* 0x00000018ff037819 */ /* 0x000fc80000011616 */
[----:B------:R-:W-:-:S04]  /*8f90*/  LOP3.LUT R0, R0, R3, RZ, 0xfc, !PT ;  /* 0x0000000300007212 */ /* 0x000fc800078efcff */
[----:B------:R-:W-:-:S07]  /*8fa0*/  PRMT R4, R0, 0x7610, R4 ;  /* 0x0000761000047816 */ /* 0x000fce0000000004 */
.L_x_2384:
[----:B------:R-:W-:Y:S05]  /*8fb0*/  BSYNC B0 ;  /* 0x0000000000007941 */ /* 0x000fea0003800000 */
.L_x_2383:
[----:B------:R0:W-:Y:S01]  /*8fc0*/  STG.E.U8 desc[UR36][R8.64], R4 ;  /* 0x0000000408007986 */ /* 0x0001e2000c101124 */
[----:B------:R-:W-:Y:S05]  /*8fd0*/  BRA `(.L_x_2360) ;  /* 0x0000000000ac7947 */ /* 0x000fea0003800000 */
.L_x_2377:
        /* <DEDUP_REMOVED lines=21> */
.L_x_2359:
        /* <DEDUP_REMOVED lines=16> */
.L_x_2388:
[----:B------:R-:W-:Y:S05]  /*9230*/  BRA `(.L_x_2360) ;  /* 0x0000000000147947 */ /* 0x000fea0003800000 */
.L_x_2387:
[----:B------:R-:W0:Y:S02]  /*9240*/  F2I.U64.TRUNC R22, R22 ;  /* 0x0000001600167311 */ /* 0x000e24000020d800 */
[----:B0-----:R0:W-:Y:S01]  /*9250*/  STG.E.64 desc[UR36][R8.64], R22 ;  /* 0x0000001608007986 */ /* 0x0011e2000c101b24 */
[----:B------:R-:W-:Y:S05]  /*9260*/  BRA `(.L_x_2360) ;  /* 0x0000000000087947 */ /* 0x000fea0003800000 */
.L_x_2386:
[----:B------:R-:W0:Y:S02]  /*9270*/  F2I.FTZ.U32.TRUNC.NTZ R3, R22 ;  /* 0x0000001600037305 */ /* 0x000e24000021f000 */
[----:B0-----:R0:W-:Y:S02]  /*9280*/  STG.E desc[UR36][R8.64], R3 ;  /* 0x0000000308007986 */ /* 0x0011e4000c101924 */
.L_x_2360:
        /* <DEDUP_REMOVED lines=24> */
.L_x_2392:
[----:B------:R-:W0:Y:S02]  /*9410*/  F2I.S64.TRUNC R24, R24 ;  /* 0x0000001800187311 */ /* 0x000e24000020d900 */
[----:B0-----:R-:W-:-:S05]  /*9420*/  IMAD.MOV.U32 R3, RZ, RZ, R24 ;  /* 0x000000ffff037224 */ /* 0x001fca00078e0018 */
[----:B------:R0:W-:Y:S01]  /*9430*/  STG.E.U8 desc[UR36][R8.64], R3 ;  /* 0x0000000308007986 */ /* 0x0001e2000c101124 */
[----:B------:R-:W-:Y:S05]  /*9440*/  BRA `(.L_x_2394) ;  /* 0x0000000c00407947 */ /* 0x000fea0003800000 */
.L_x_2391:
        /* <DEDUP_REMOVED lines=9> */
.L_x_2396:
[----:B------:R-:W0:Y:S02]  /*94e0*/  F2I.FTZ.TRUNC.NTZ R3, R24 ;  /* 0x0000001800037305 */ /* 0x000e24000021f100 */
[----:B0-----:R0:W-:Y:S01]  /*94f0*/  STG.E desc[UR36][R8.64], R3 ;  /* 0x0000000308007986 */ /* 0x0011e2000c101924 */
[----:B------:R-:W-:Y:S05]  /*9500*/  BRA `(.L_x_2394) ;  /* 0x0000000c00107947 */ /* 0x000fea0003800000 */
.L_x_2395:
[----:B------:R-:W0:Y:S02]  /*9510*/  F2I.FTZ.TRUNC.NTZ R3, R24 ;  /* 0x0000001800037305 */ /* 0x000e24000021f100 */
[----:B0-----:R0:W-:Y:S01]  /*9520*/  STG.E.U16 desc[UR36][R8.64], R3 ;  /* 0x0000000308007986 */ /* 0x0011e2000c101524 */
[----:B------:R-:W-:Y:S05]  /*9530*/  BRA `(.L_x_2394) ;  /* 0x0000000c00047947 */ /* 0x000fea0003800000 */
.L_x_2390:
        /* <DEDUP_REMOVED lines=8> */
.L_x_2398:
[----:B------:R-:W-:-:S05]  /*95c0*/  F2FP.F16.F32.PACK_AB R24, RZ, R24 ;  /* 0x00000018ff18723e */ /* 0x000fca00000000ff */
[----:B------:R0:W-:Y:S01]  /*95d0*/  STG.E.U16 desc[UR36][R8.64], R24 ;  /* 0x0000001808007986 */ /* 0x0001e2000c101524 */
[----:B------:R-:W-:Y:S05]  /*95e0*/  BRA `(.L_x_2394) ;  /* 0x0000000800d87947 */ /* 0x000fea0003800000 */
.L_x_2397:
        /* <DEDUP_REMOVED lines=9> */
.L_x_2400:
[----:B------:R-:W-:-:S04]  /*9680*/  F2FP.F16.F32.PACK_AB R3, RZ, R24 ;  /* 0x00000018ff03723e */ /* 0x000fc800000000ff */
[----:B------:R-:W-:-:S05]  /*9690*/  PRMT R3, R3, 0x5410, RZ ;  /* 0x0000541003037816 */ /* 0x000fca00000000ff */
[----:B------:R0:W-:Y:S01]  /*96a0*/  STG.E desc[UR36][R8.64], R3 ;  /* 0x0000000308007986 */ /* 0x0001e2000c101924 */
[----:B------:R-:W-:Y:S05]  /*96b0*/  BRA `(.L_x_2394) ;  /* 0x0000000800a47947 */ /* 0x000fea0003800000 */
.L_x_2399:
[----:B------:R-:W-:-:S06]  /*96c0*/  FMUL.FTZ R4, R24, 1 ;  /* 0x3f80000018047820 */ /* 0x000fcc0000410000 */
[----:B------:R-:W0:Y:S02]  /*96d0*/  F2F.F64.F32 R4, R4 ;  /* 0x0000000400047310 */ /* 0x000e240000201800 */
[----:B0-----:R0:W-:Y:S01]  /*96e0*/  STG.E.64 desc[UR36][R8.64], R4 ;  /* 0x0000000408007986 */ /* 0x0011e2000c101b24 */
[----:B------:R-:W-:Y:S05]  /*96f0*/  BRA `(.L_x_2394) ;  /* 0x0000000800947947 */ /* 0x000fea0003800000 */
.L_x_2389:
        /* <DEDUP_REMOVED lines=12> */
.L_x_2403:
[----:B------:R-:W-:Y:S01]  /*97c0*/  FMUL.FTZ R4, R24, 1 ;  /* 0x3f80000018047820 */ /* 0x000fe20000410000 */
[----:B------:R-:W-:-:S05]  /*97d0*/  CS2R R6, SRZ ;  /* 0x0000000000067805 */ /* 0x000fca000001ff00 */
[----:B------:R-:W0:Y:S02]  /*97e0*/  F2F.F64.F32 R4, R4 ;  /* 0x0000000400047310 */ /* 0x000e240000201800 */
[----:B0-----:R0:W-:Y:S01]  /*97f0*/  STG.E.128 desc[UR36][R8.64], R4 ;  /* 0x0000000408007986 */ /* 0x0011e2000c101d24 */
[----:B------:R-:W-:Y:S05]  /*9800*/  BRA `(.L_x_2394) ;  /* 0x0000000800507947 */ /* 0x000fea0003800000 */
.L_x_2402:
        /* <DEDUP_REMOVED lines=20> */
.L_x_2407:
[----:B------:R-:W-:Y:S05]  /*9950*/  BSYNC B0 ;  /* 0x0000000000007941 */ /* 0x000fea0003800000 */
.L_x_2406:
[----:B------:R-:W-:-:S05]  /*9960*/  LOP3.LUT R5, R0, R5, RZ, 0xfc, !PT ;  /* 0x0000000500057212 */ /* 0x000fca00078efcff */
[----:B------:R0:W-:Y:S01]  /*9970*/  STG.E.U8 desc[UR36][R8.64], R5 ;  /* 0x0000000508007986 */ /* 0x0001e2000c101124 */
[----:B------:R-:W-:Y:S05]  /*9980*/  BRA `(.L_x_2394) ;  /* 0x0000000400f07947 */ /* 0x000fea0003800000 */
.L_x_2405:
        /* <DEDUP_REMOVED lines=12> */
.L_x_2409:
[----:B------:R-:W-:Y:S01]  /*9a50*/  IMAD.MOV.U32 R0, RZ, RZ, 0x7f ;  /* 0x0000007fff007424 */ /* 0x000fe200078e00ff */
[----:B------:R-:W-:-:S04]  /*9a60*/  ISETP.GT.U32.AND P0, PT, R4, 0x7f800000, PT ;  /* 0x7f8000000400780c */ /* 0x000fc80003f04070 */
[----:B------:R-:W-:-:S09]  /*9a70*/  SEL R0, R0, 0x7c, P0 ;  /* 0x0000007c00007807 */ /* 0x000fd20000000000 */
.L_x_2410:
[----:B------:R-:W-:Y:S05]  /*9a80*/  BSYNC B0 ;  /* 0x0000000000007941 */ /* 0x000fea0003800000 */
.L_x_2408:
[----:B------:R-:W-:-:S04]  /*9a90*/  LOP3.LUT R24, R24, 0x80000000, RZ, 0xc0, !PT ;  /* 0x8000000018187812 */ /* 0x000fc800078ec0ff */
[----:B------:R-:W-:-:S04]  /*9aa0*/  SHF.R.U32.HI R3, RZ, 0x18, R24 ;  /* 0x00000018ff037819 */ /* 0x000fc80000011618 */
[----:B------:R-:W-:-:S05]  /*9ab0*/  LOP3.LUT R3, R0, R3, RZ, 0xfc, !PT ;  /* 0x0000000300037212 */ /* 0x000fca00078efcff */
[----:B------:R0:W-:Y:S01]  /*9ac0*/  STG.E.U8 desc[UR36][R8.64], R3 ;  /* 0x0000000308007986 */ /* 0x0001e2000c101124 */
[----:B------:R-:W-:Y:S05]  /*9ad0*/  BRA `(.L_x_2394) ;  /* 0x00000004009c7947 */ /* 0x000fea0003800000 */
.L_x_2404:
[----:B------:R-:W-:-:S05]  /*9ae0*/  F2FP.BF16.F32.PACK_AB R24, RZ, R24 ;  /* 0x00000018ff18723e */ /* 0x000fca00000010ff */
[----:B------:R0:W-:Y:S01]  /*9af0*/  STG.E.U16 desc[UR36][R8.64], R24 ;  /* 0x0000001808007986 */ /* 0x0001e2000c101524 */
[----:B------:R-:W-:Y:S05]  /*9b00*/  BRA `(.L_x_2394) ;  /* 0x0000000400907947 */ /* 0x000fea0003800000 */
.L_x_2401:
        /* <DEDUP_REMOVED lines=11> */
.L_x_2413:
        /* <DEDUP_REMOVED lines=16> */
.L_x_2416:
[----:B------:R-:W-:-:S04]  /*9cc0*/  LOP3.LUT R24, R24, 0x80000000, RZ, 0xc0, !PT ;  /* 0x8000000018187812 */ /* 0x000fc800078ec0ff */
[----:B------:R-:W-:-:S04]  /*9cd0*/  SHF.R.U32.HI R3, RZ, 0x18, R24 ;  /* 0x00000018ff037819 */ /* 0x000fc80000011618 */
[----:B------:R-:W-:-:S04]  /*9ce0*/  LOP3.LUT R0, R0, R3, RZ, 0xfc, !PT ;  /* 0x0000000300007212 */ /* 0x000fc800078efcff */
[----:B------:R-:W-:-:S07]  /*9cf0*/  PRMT R4, R0, 0x7610, R4 ;  /* 0x0000761000047816 */ /* 0x000fce0000000004 */
.L_x_2415:
[----:B------:R-:W-:Y:S05]  /*9d00*/  BSYNC B0 ;  /* 0x0000000000007941 */ /* 0x000fea0003800000 */
.L_x_2414:
[----:B------:R0:W-:Y:S01]  /*9d10*/  STG.E.U8 desc[UR36][R8.64], R4 ;  /* 0x0000000408007986 */ /* 0x0001e2000c101124 */
[----:B------:R-:W-:Y:S05]  /*9d20*/  BRA `(.L_x_2394) ;  /* 0x0000000400087947 */ /* 0x000fea0003800000 */
.L_x_2412:
        /* <DEDUP_REMOVED lines=16> */
.L_x_2419:
[----:B------:R-:W-:-:S04]  /*9e30*/  LOP3.LUT R24, R24, 0x80000000, RZ, 0xc0, !PT ;  /* 0x8000000018187812 */ /* 0x000fc800078ec0ff */
[----:B------:R-:W-:-:S04]  /*9e40*/  SHF.R.U32.HI R3, RZ, 0x18, R24 ;  /* 0x00000018ff037819 */ /* 0x000fc80000011618 */
[----:B------:R-:W-:-:S04]  /*9e50*/  LOP3.LUT R0, R0, R3, RZ, 0xfc, !PT ;  /* 0x0000000300007212 */ /* 0x000fc800078efcff */
[----:B------:R-:W-:-:S07]  /*9e60*/  PRMT R4, R0, 0x7610, R4 ;  /* 0x0000761000047816 */ /* 0x000fce0000000004 */
.L_x_2418:
[----:B------:R-:W-:Y:S05]  /*9e70*/  BSYNC B0 ;  /* 0x0000000000007941 */ /* 0x000fea0003800000 */
.L_x_2417:
[----:B------:R3:W-:Y:S01]  /*9e80*/  STG.E.U8 desc[UR36][R8.64], R4 ;  /* 0x0000000408007986 */ /* 0x0007e2000c101124 */
[----:B------:R-:W-:Y:S05]  /*9e90*/  BRA `(.L_x_2394) ;  /* 0x0000000000ac7947 */ /* 0x000fea0003800000 */
.L_x_2411:
        /* <DEDUP_REMOVED lines=21> */
.L_x_2393:
        /* <DEDUP_REMOVED lines=16> */
.L_x_2422:
[----:B------:R-:W-:Y:S05]  /*a0f0*/  BRA `(.L_x_2394) ;  /* 0x0000000000147947 */ /* 0x000fea0003800000 */
.L_x_2421:
[----:B------:R-:W0:Y:S02]  /*a100*/  F2I.U64.TRUNC R24, R24 ;  /* 0x0000001800187311 */ /* 0x000e24000020d800 */
[----:B0-----:R2:W-:Y:S01]  /*a110*/  STG.E.64 desc[UR36][R8.64], R24 ;  /* 0x0000001808007986 */ /* 0x0015e2000c101b24 */
[----:B------:R-:W-:Y:S05]  /*a120*/  BRA `(.L_x_2394) ;  /* 0x0000000000087947 */ /* 0x000fea0003800000 */
.L_x_2420:
[----:B------:R-:W0:Y:S02]  /*a130*/  F2I.FTZ.U32.TRUNC.NTZ R3, R24 ;  /* 0x0000001800037305 */ /* 0x000e24000021f000 */
[----:B0-----:R0:W-:Y:S02]  /*a140*/  STG.E desc[UR36][R8.64], R3 ;  /* 0x0000000308007986 */ /* 0x0011e4000c101924 */
.L_x_2394:
[----:B------:R-:W-:-:S07]  /*a150*/  VIADD R19, R19, 0x80 ;  /* 0x0000008013137836 */ /* 0x000fce0000000000 */
.L_x_2354:
[----:B------:R-:W-:Y:S05]  /*a160*/  BSYNC B6 ;  /* 0x0000000000067941 */ /* 0x000fea0003800000 */
.L_x_2353:
        /* <DEDUP_REMOVED lines=22> */
.L_x_2426:
[----:B------:R-:W0:Y:S02]  /*a2d0*/  F2I.S64.TRUNC R18, R18 ;  /* 0x0000001200127311 */ /* 0x000e24000020d900 */
[----:B0-----:R-:W-:-:S05]  /*a2e0*/  IMAD.MOV.U32 R5, RZ, RZ, R18 ;  /* 0x000000ffff057224 */ /* 0x001fca00078e0012 */
[----:B------:R-:W-:Y:S01]  /*a2f0*/  STG.E.U8 desc[UR36][R2.64], R5 ;  /* 0x0000000502007986 */ /* 0x000fe2000c101124 */
[----:B------:R-:W-:Y:S05]  /*a300*/  EXIT ;  /* 0x000000000000794d */ /* 0x000fea0003800000 */
.L_x_2425:
        /* <DEDUP_REMOVED lines=9> */
.L_x_2429:
[----:B------:R-:W0:Y:S02]  /*a3a0*/  F2I.FTZ.TRUNC.NTZ R5, R18 ;  /* 0x0000001200057305 */ /* 0x000e24000021f100 */
[----:B0-----:R-:W-:Y:S01]  /*a3b0*/  STG.E desc[UR36][R2.64], R5 ;  /* 0x0000000502007986 */ /* 0x001fe2000c101924 */
[----:B------:R-:W-:Y:S05]  /*a3c0*/  EXIT ;  /* 0x000000000000794d */ /* 0x000fea0003800000 */
.L_x_2428:
[----:B------:R-:W0:Y:S02]  /*a3d0*/  F2I.FTZ.TRUNC.NTZ R5, R18 ;  /* 0x0000001200057305 */ /* 0x000e24000021f100 */
[----:B0-----:R-:W-:Y:S01]  /*a3e0*/  STG.E.U16 desc[UR36][R2.64], R5 ;  /* 0x0000000502007986 */ /* 0x001fe2000c101524 */
[----:B------:R-:W-:Y:S05]  /*a3f0*/  EXIT ;  /* 0x000000000000794d */ /* 0x000fea0003800000 */
.L_x_2424:
        /* <DEDUP_REMOVED lines=8> */
.L_x_2431:
[----:B------:R-:W-:-:S05]  /*a480*/  F2FP.F16.F32.PACK_AB R18, RZ, R18 ;  /* 0x00000012ff12723e */ /* 0x000fca00000000ff */
[----:B------:R-:W-:Y:S01]  /*a490*/  STG.E.U16 desc[UR36][R2.64], R18 ;  /* 0x0000001202007986 */ /* 0x000fe2000c101524 */
[----:B------:R-:W-:Y:S05]  /*a4a0*/  EXIT ;  /* 0x000000000000794d */ /* 0x000fea0003800000 */
.L_x_2430:
        /* <DEDUP_REMOVED lines=9> */
.L_x_2433:
[----:B------:R-:W-:-:S04]  /*a540*/  F2FP.F16.F32.PACK_AB R5, RZ, R18 ;  /* 0x00000012ff05723e */ /* 0x000fc800000000ff */
[----:B------:R-:W-:-:S05]  /*a550*/  PRMT R5, R5, 0x5410, RZ ;  /* 0x0000541005057816 */ /* 0x000fca00000000ff */
[----:B------:R-:W-:Y:S01]  /*a560*/  STG.E desc[UR36][R2.64], R5 ;  /* 0x0000000502007986 */ /* 0x000fe2000c101924 */
[----:B------:R-:W-:Y:S05]  /*a570*/  EXIT ;  /* 0x000000000000794d */ /* 0x000fea0003800000 */
.L_x_2432:
[----:B------:R-:W-:-:S06]  /*a580*/  FMUL.FTZ R4, R18, 1 ;  /* 0x3f80000012047820 */ /* 0x000fcc0000410000 */
[----:B------:R-:W0:Y:S02]  /*a590*/  F2F.F64.F32 R4, R4 ;  /* 0x0000000400047310 */ /* 0x000e240000201800 */
[----:B0-----:R-:W-:Y:S01]  /*a5a0*/  STG.E.64 desc[UR36][R2.64], R4 ;  /* 0x0000000402007986 */ /* 0x001fe2000c101b24 */
[----:B------:R-:W-:Y:S05]  /*a5b0*/  EXIT ;  /* 0x000000000000794d */ /* 0x000fea0003800000 */
.L_x_2423:
        /* <DEDUP_REMOVED lines=12> */
.L_x_2436:
[----:B------:R-:W-:Y:S01]  /*a680*/  FMUL.FTZ R4, R18, 1 ;  /* 0x3f80000012047820 */ /* 0x000fe20000410000 */
[----:B------:R-:W-:-:S05]  /*a690*/  CS2R R6, SRZ ;  /* 0x0000000000067805 */ /* 0x000fca000001ff00 */
[----:B------:R-:W0:Y:S02]  /*a6a0*/  F2F.F64.F32 R4, R4 ;  /* 0x0000000400047310 */ /* 0x000e240000201800 */
[----:B0-----:R-:W-:Y:S01]  /*a6b0*/  STG.E.128 desc[UR36][R2.64], R4 ;  /* 0x0000000402007986 */ /* 0x001fe2000c101d24 */
[----:B------:R-:W-:Y:S05]  /*a6c0*/  EXIT ;  /* 0x000000000000794d */ /* 0x000fea0003800000 */
.L_x_2435:
        /* <DEDUP_REMOVED lines=20> */
.L_x_2440:
[----:B------:R-:W-:Y:S05]  /*a810*/  BSYNC B0 ;  /* 0x0000000000007941 */ /* 0x000fea0003800000 */
.L_x_2439:
[----:B------:R-:W-:-:S05]  /*a820*/  LOP3.LUT R7, R0, R7, RZ, 0xfc, !PT ;  /* 0x0000000700077212 */ /* 0x000fca00078efcff */
[----:B------:R-:W-:Y:S01]  /*a830*/  STG.E.U8 desc[UR36][R2.64], R7 ;  /* 0x0000000702007986 */ /* 0x000fe2000c101124 */
[----:B------:R-:W-:Y:S05]  /*a840*/  EXIT ;  /* 0x000000000000794d */ /* 0x000fea0003800000 */
.L_x_2438:
        /* <DEDUP_REMOVED lines=12> */
.L_x_2442:
[----:B------:R-:W-:Y:S01]  /*a910*/  IMAD.MOV.U32 R0, RZ, RZ, 0x7f ;  /* 0x0000007fff007424 */ /* 0x000fe200078e00ff */
[----:B------:R-:W-:-:S04]  /*a920*/  ISETP.GT.U32.AND P0, PT, R4, 0x7f800000, PT ;  /* 0x7f8000000400780c */ /* 0x000fc80003f04070 */
[----:B------:R-:W-:-:S09]  /*a930*/  SEL R0, R0, 0x7c, P0 ;  /* 0x0000007c00007807 */ /* 0x000fd20000000000 */
.L_x_2443:
[----:B------:R-:W-:Y:S05]  /*a940*/  BSYNC B0 ;  /* 0x0000000000007941 */ /* 0x000fea0003800000 */
.L_x_2441:
[----:B------:R-:W-:-:S04]  /*a950*/  LOP3.LUT R18, R18, 0x80000000, RZ, 0xc0, !PT ;  /* 0x8000000012127812 */ /* 0x000fc800078ec0ff */
[----:B------:R-:W-:-:S04]  /*a960*/  SHF.R.U32.HI R5, RZ, 0x18, R18 ;  /* 0x00000018ff057819 */ /* 0x000fc80000011612 */
[----:B------:R-:W-:-:S05]  /*a970*/  LOP3.LUT R5, R0, R5, RZ, 0xfc, !PT ;  /* 0x0000000500057212 */ /* 0x000fca00078efcff */
[----:B------:R-:W-:Y:S01]  /*a980*/  STG.E.U8 desc[UR36][R2.64], R5 ;  /* 0x0000000502007986 */ /* 0x000fe2000c101124 */
[----:B------:R-:W-:Y:S05]  /*a990*/  EXIT ;  /* 0x000000000000794d */ /* 0x000fea0003800000 */
.L_x_2437:
[----:B------:R-:W-:-:S05]  /*a9a0*/  F2FP.BF16.F32.PACK_AB R18, RZ, R18 ;  /* 0x00000012ff12723e */ /* 0x000fca00000010ff */
[----:B------:R-:W-:Y:S01]  /*a9b0*/  STG.E.U16 desc[UR36][R2.64], R18 ;  /* 0x0000001202007986 */ /* 0x000fe2000c101524 */
[----:B------:R-:W-:Y:S05]  /*a9c0*/  EXIT ;  /* 0x000000000000794d */ /* 0x000fea0003800000 */
.L_x_2434:
        /* <DEDUP_REMOVED lines=11> */
.L_x_2446:
        /* <DEDUP_REMOVED lines=16> */
.L_x_2449:
[----:B------:R-:W-:-:S04]  /*ab80*/  LOP3.LUT R18, R18, 0x80000000, RZ, 0xc0, !PT ;  /* 0x8000000012127812 */ /* 0x000fc800078ec0ff */
[----:B------:R-:W-:-:S04]  /*ab90*/  SHF.R.U32.HI R5, RZ, 0x18, R18 ;  /* 0x00000018ff057819 */ /* 0x000fc80000011612 */
[----:B------:R-:W-:-:S04]  /*aba0*/  LOP3.LUT R4, R4, R5, RZ, 0xfc, !PT ;  /* 0x0000000504047212 */ /* 0x000fc800078efcff */
[----:B------:R-:W-:-:S07]  /*abb0*/  PRMT R0, R4, 0x7610, R0 ;  /* 0x0000761004007816 */ /* 0x000fce0000000000 */
.L_x_2448:
[----:B------:R-:W-:Y:S05]  /*abc0*/  BSYNC B0 ;  /* 0x0000000000007941 */ /* 0x000fea0003800000 */
.L_x_2447:
[----:B------:R-:W-:Y:S01]  /*abd0*/  STG.E.U8 desc[UR36][R2.64], R0 ;  /* 0x0000000002007986 */ /* 0x000fe2000c101124 */
[----:B------:R-:W-:Y:S05]  /*abe0*/  EXIT ;  /* 0x000000000000794d */ /* 0x000fea0003800000 */
.L_x_2445:
        /* <DEDUP_REMOVED lines=16> */
.L_x_2452:
[----:B------:R-:W-:-:S04]  /*acf0*/  LOP3.LUT R18, R18, 0x80000000, RZ, 0xc0, !PT ;  /* 0x8000000012127812 */ /* 0x000fc800078ec0ff */
[----:B------:R-:W-:-:S04]  /*ad00*/  SHF.R.U32.HI R5, RZ, 0x18, R18 ;  /* 0x00000018ff057819 */ /* 0x000fc80000011612 */
[----:B------:R-:W-:-:S04]  /*ad10*/  LOP3.LUT R4, R4, R5, RZ, 0xfc, !PT ;  /* 0x0000000504047212 */ /* 0x000fc800078efcff */
[----:B------:R-:W-:-:S07]  /*ad20*/  PRMT R0, R4, 0x7610, R0 ;  /* 0x0000761004007816 */ /* 0x000fce0000000000 */
.L_x_2451:
[----:B------:R-:W-:Y:S05]  /*ad30*/  BSYNC B0 ;  /* 0x0000000000007941 */ /* 0x000fea0003800000 */
.L_x_2450:
[----:B------:R-:W-:Y:S01]  /*ad40*/  STG.E.U8 desc[UR36][R2.64], R0 ;  /* 0x0000000002007986 */ /* 0x000fe2000c101124 */
[----:B------:R-:W-:Y:S05]  /*ad50*/  EXIT ;  /* 0x000000000000794d */ /* 0x000fea0003800000 */
.L_x_2444:
        /* <DEDUP_REMOVED lines=21> */
.L_x_2427:
        /* <DEDUP_REMOVED lines=16> */
.L_x_2455:
[----:B------:R-:W-:Y:S05]  /*afb0*/  EXIT ;  /* 0x000000000000794d */ /* 0x000fea0003800000 */
.L_x_2454:
[----:B------:R-:W0:Y:S02]  /*afc0*/  F2I.U64.TRUNC R18, R18 ;  /* 0x0000001200127311 */ /* 0x000e24000020d800 */
[----:B0-----:R-:W-:Y:S01]  /*afd0*/  STG.E.64 desc[UR36][R2.64], R18 ;  /* 0x0000001202007986 */ /* 0x001fe2000c101b24 */
[----:B------:R-:W-:Y:S05]  /*afe0*/  EXIT ;  /* 0x000000000000794d */ /* 0x000fea0003800000 */
.L_x_2453:
[----:B------:R-:W0:Y:S02]  /*aff0*/  F2I.FTZ.U32.TRUNC.NTZ R5, R18 ;  /* 0x0000001200057305 */ /* 0x000e24000021f000 */
[----:B0-----:R-:W-:Y:S01]  /*b000*/  STG.E desc[UR36][R2.64], R5 ;  /* 0x0000000502007986 */ /* 0x001fe2000c101924 */
[----:B------:R-:W-:Y:S05]  /*b010*/  EXIT ;  /* 0x000000000000794d */ /* 0x000fea0003800000 */
.L_x_2456:
        /* <DEDUP_REMOVED lines=14> */
.L_x_3362:


//--------------------- .text._ZN2at6native18elementwise_kernelILi128ELi2EZNS0_22gpu_kernel_impl_nocastIZZZNS0_65_GLOBAL__N__eb3311e5_27_ActivationHardtanhKernel_cu_9e10b42f_293424hardtanh_backward_kernelERNS_14TensorIteratorERKN3c106ScalarES9_ENKUlvE_clEvENKUlvE0_clEvEUlffE_EEvRNS_18TensorIteratorBaseERKT_EUliE_EEviT1_ --------------------------
	.section	.text._ZN2at6native18elementwise_kernelILi128ELi2EZNS0_22gpu_kernel_impl_nocastIZZZNS0_65_GLOBAL__N__eb3311e5_27_ActivationHardtanhKernel_cu_9e10b42f_293424hardtanh_backward_kernelERNS_14TensorIteratorERKN3c106ScalarES9_ENKUlvE_clEvENKUlvE0_clEvEUlffE_EEvRNS_18TensorIteratorBaseERKT_EUliE_EEviT1_,"ax",@progbits
	.align	128
        .global         _ZN2at6native18elementwise_kernelILi128ELi2EZNS0_22gpu_kernel_impl_nocastIZZZNS0_65_GLOBAL__N__eb3311e5_27_ActivationHardtanhKernel_cu_9e10b42f_293424hardtanh_backward_kernelERNS_14TensorIteratorERKN3c106ScalarES9_ENKUlvE_clEvENKUlvE0_clEvEUlffE_EEvRNS_18TensorIteratorBaseERKT_EUliE_EEviT1_
        .type           _ZN2at6native18elementwise_kernelILi128ELi2EZNS0_22gpu_kernel_impl_nocastIZZZNS0_65_GLOBAL__N__eb3311e5_27_ActivationHardtanhKernel_cu_9e10b42f_293424hardtanh_backward_kernelERNS_14TensorIteratorERKN3c106ScalarES9_ENKUlvE_clEvENKUlvE0_clEvEUlffE_EEvRNS_18TensorIteratorBaseERKT_EUliE_EEviT1_,@function
        .size           _ZN2at6native18elementwise_kernelILi128ELi2EZNS0_22gpu_kernel_impl_nocastIZZZNS0_65_GLOBAL__N__eb3311e5_27_ActivationHardtanhKernel_cu_9e10b42f_293424hardtanh_backward_kernelERNS_14TensorIteratorERKN3c106ScalarES9_ENKUlvE_clEvENKUlvE0_clEvEUlffE_EEvRNS_18TensorIteratorBaseERKT_EUliE_EEviT1_,(.L_x_3363 - _ZN2at6native18elementwise_kernelILi128ELi2EZNS0_22gpu_kernel_impl_nocastIZZZNS0_65_GLOBAL__N__eb3311e5_27_ActivationHardtanhKernel_cu_9e10b42f_293424hardtanh_backward_kernelERNS_14TensorIteratorERKN3c106ScalarES9_ENKUlvE_clEvENKUlvE0_clEvEUlffE_EEvRNS_18TensorIteratorBaseERKT_EUliE_EEviT1_)
        .other          _ZN2at6native18elementwise_kernelILi128ELi2EZNS0_22gpu_kernel_impl_nocastIZZZNS0_65_GLOBAL__N__eb3311e5_27_ActivationHardtanhKernel_cu_9e10b42f_293424hardtanh_backward_kernelERNS_14TensorIteratorERKN3c106ScalarES9_ENKUlvE_clEvENKUlvE0_clEvEUlffE_EEvRNS_18TensorIteratorBaseERKT_EUliE_EEviT1_,@"STO_CUDA_ENTRY STV_DEFAULT"
_ZN2at6native18elementwise_kernelILi128ELi2EZNS0_22gpu_kernel_impl_nocastIZZZNS0_65_GLOBAL__N__eb3311e5_27_ActivationHardtanhKernel_cu_9e10b42f_293424hardtanh_backward_kernelERNS_14TensorIteratorERKN3c106ScalarES9_ENKUlvE_clEvENKUlvE0_clEvEUlffE_EEvRNS_18TensorIteratorBaseERKT_EUliE_EEviT1_:
.text._ZN2at6native18elementwise_kernelILi128ELi2EZNS0_22gpu_kernel_impl_nocastIZZZNS0_65_GLOBAL__N__eb3311e5_27_ActivationHardtanhKernel_cu_9e10b42f_293424hardtanh_backward_kernelERNS_14TensorIteratorERKN3c106ScalarES9_ENKUlvE_clEvENKUlvE0_clEvEUlffE_EEvRNS_18TensorIteratorBaseERKT_EUliE_EEviT1_:
        /* <DEDUP_REMOVED lines=362> */
.L_x_2459:
[----:B------:R-:W-:Y:S01]  /*16a0*/  ULDC.64 UR8, c[0x0][0x488] ;  /* 0x0001220000087ab9 */ /* 0x000fe20000000a00 */
[----:B------:R-:W-:Y:S01]  /*16b0*/  ULDC UR7, c[0x0][0x490] ;  /* 0x0001240000077ab9 */ /* 0x000fe20000000800 */
[----:B------:R-:W-:-:S04]  /*16c0*/  IADD3 R6, P0, R2, UR8, RZ ;  /* 0x0000000802067c10 */ /* 0x000fc8000ff1e0ff */
[----:B------:R-:W-:Y:S01]  /*16d0*/  IADD3.X R7, RZ, UR9, RZ, P0, !PT ;  /* 0x00000009ff077c10 */ /* 0x000fe200087fe4ff */
[----:B------:R-:W-:-:S05]  /*16e0*/  ULDC.64 UR8, c[0x0][0x480] ;  /* 0x0001200000087ab9 */ /* 0x000fca0000000a00 */
[----:B------:R-:W2:Y:S01]  /*16f0*/  LDG.E R7, desc[UR4][R6.64] ;  /* 0x0000000406077981 */ /* 0x000ea2000c1e1900 */
[----:B------:R-:W-:-:S04]  /*1700*/  IADD3 R8, P1, R0, UR8, RZ ;  /* 0x0000000800087c10 */ /* 0x000fc8000ff3e0ff */
[----:B------:R-:W-:Y:S01]  /*1710*/  IADD3.X R9, RZ, UR9, RZ, P1, !PT ;  /* 0x00000009ff097c10 */ /* 0x000fe20008ffe4ff */
[----:B------:R-:W-:Y:S01]  /*1720*/  ULDC.64 UR8, c[0x0][0x478] ;  /* 0x00011e0000087ab9 */ /* 0x000fe20000000a00 */
[----:B--2---:R-:W-:-:S13]  /*1730*/  FSETP.GTU.FTZ.AND P0, PT, R7, UR7, PT ;  /* 0x0000000707007c0b */ /* 0x004fda000bf1c000 */
[----:B------:R-:W2:Y:S01]  /*1740*/  @P0 LDG.E R8, desc[UR4][R8.64] ;  /* 0x0000000408080981 */ /* 0x000ea2000c1e1900 */
[----:B------:R-:W0:Y:S01]  /*1750*/  @P0 LDC R0, c[0x0][0x494] ;  /* 0x00012500ff000b82 */ /* 0x000e220000000800 */
[----:B------:R-:W-:Y:S02]  /*1760*/  IADD3 R4, P2, R5, UR8, RZ ;  /* 0x0000000805047c10 */ /* 0x000fe4000ff5e0ff */
[----:B------:R-:W-:Y:S02]  /*1770*/  IADD3 R3, R3, 0x80, RZ ;  /* 0x0000008003037810 */ /* 0x000fe40007ffe0ff */
[----:B------:R-:W-:Y:S02]  /*1780*/  IADD3.X R5, RZ, UR9, RZ, P2, !PT ;  /* 0x00000009ff057c10 */ /* 0x000fe400097fe4ff */
[----:B0-----:R-:W-:Y:S02]  /*1790*/  @P0 FSETP.GE.FTZ.AND P1, PT, R7, R0, PT ;  /* 0x000000000700020b */ /* 0x001fe40003f36000 */
[----:B------:R-:W-:-:S02]  /*17a0*/  MOV R7, RZ ;  /* 0x000000ff00077202 */ /* 0x000fc40000000f00 */
[----:B--2---:R-:W-:-:S05]  /*17b0*/  @P0 FSEL R7, R8, RZ, !P1 ;  /* 0x000000ff08070208 */ /* 0x004fca0004800000 */
[----:B------:R0:W-:Y:S04]  /*17c0*/  STG.E desc[UR4][R4.64], R7 ;  /* 0x0000000704007986 */ /* 0x0001e8000c101904 */
.L_x_2458:
[----:B------:R-:W-:Y:S05]  /*17d0*/  BSYNC B0 ;  /* 0x0000000000007941 */ /* 0x000fea0003800000 */
.L_x_2457:
[----:B------:R-:W-:-:S13]  /*17e0*/  ISETP.GE.AND P0, PT, R3, UR6, PT ;  /* 0x0000000603007c0c */ /* 0x000fda000bf06270 */
[----:B------:R-:W-:Y:S05]  /*17f0*/  @P0 EXIT ;  /* 0x000000000000094d */ /* 0x000fea0003800000 */
        /* <DEDUP_REMOVED lines=353> */
.L_x_2460:
[----:B------:R-:W-:Y:S02]  /*2e10*/  ULDC.64 UR6, c[0x0][0x488] ;  /* 0x0001220000067ab9 */ /* 0x000fe40000000a00 */
[----:B------:R-:W-:Y:S01]  /*2e20*/  IADD3 R2, P0, R2, UR6, RZ ;  /* 0x0000000602027c10 */ /* 0x000fe2000ff1e0ff */
[----:B------:R-:W-:-:S03]  /*2e30*/  ULDC UR6, c[0x0][0x490] ;  /* 0x0001240000067ab9 */ /* 0x000fc60000000800 */
[----:B------:R-:W-:-:S05]  /*2e40*/  IADD3.X R3, RZ, UR7, RZ, P0, !PT ;  /* 0x00000007ff037c10 */ /* 0x000fca00087fe4ff */
[----:B------:R-:W2:Y:S02]  /*2e50*/  LDG.E R2, desc[UR4][R2.64] ;  /* 0x0000000402027981 */ /* 0x000ea4000c1e1900 */
[----:B--2---:R-:W-:Y:S01]  /*2e60*/  FSETP.GTU.FTZ.AND P0, PT, R2, UR6, PT ;  /* 0x0000000602007c0b */ /* 0x004fe2000bf1c000 */
[----:B------:R-:W-:Y:S02]  /*2e70*/  ULDC.64 UR6, c[0x0][0x480] ;  /* 0x0001200000067ab9 */ /* 0x000fe40000000a00 */
[----:B------:R-:W-:-:S04]  /*2e80*/  IADD3 R6, P1, R0, UR6, RZ ;  /* 0x0000000600067c10 */ /* 0x000fc8000ff3e0ff */
[----:B------:R-:W-:Y:S01]  /*2e90*/  IADD3.X R7, RZ, UR7, RZ, P1, !PT ;  /* 0x00000007ff077c10 */ /* 0x000fe20008ffe4ff */
[----:B------:R-:W-:-:S05]  /*2ea0*/  ULDC.64 UR6, c[0x0][0x478] ;  /* 0x00011e0000067ab9 */ /* 0x000fca0000000a00 */
[----:B------:R-:W2:Y:S01]  /*2eb0*/  @P0 LDG.E R6, desc[UR4][R6.64] ;  /* 0x0000000406060981 */ /* 0x000ea2000c1e1900 */
[----:B------:R-:W0:Y:S01]  /*2ec0*/  @P0 LDC R9, c[0x0][0x494] ;  /* 0x00012500ff090b82 */ /* 0x000e220000000800 */
[----:B------:R-:W-:Y:S02]  /*2ed0*/  IADD3 R4, P2, R5, UR6, RZ ;  /* 0x0000000605047c10 */ /* 0x000fe4000ff5e0ff */
[----:B------:R-:W-:Y:S02]  /*2ee0*/  MOV R3, RZ ;  /* 0x000000ff00037202 */ /* 0x000fe40000000f00 */
[----:B------:R-:W-:Y:S02]  /*2ef0*/  IADD3.X R5, RZ, UR7, RZ, P2, !PT ;  /* 0x00000007ff057c10 */ /* 0x000fe400097fe4ff */
[----:B0-----:R-:W-:-:S04]  /*2f00*/  @P0 FSETP.GE.FTZ.AND P1, PT, R2, R9, PT ;  /* 0x000000090200020b */ /* 0x001fc80003f36000 */
[----:B--2---:R-:W-:-:S05]  /*2f10*/  @P0 FSEL R3, R6, RZ, !P1 ;  /* 0x000000ff06030208 */ /* 0x004fca0004800000 */
[----:B------:R-:W-:Y:S01]  /*2f20*/  STG.E desc[UR4][R4.64], R3 ;  /* 0x0000000304007986 */ /* 0x000fe2000c101904 */
[----:B------:R-:W-:Y:S05]  /*2f30*/  EXIT ;  /* 0x000000000000794d */ /* 0x000fea0003800000 */
.L_x_2461:
        /* <DEDUP_REMOVED lines=12> */
.L_x_3363:


//--------------------- .text._ZN2at6native27unrolled_elementwise_kernelIZZZNS0_65_GLOBAL__N__eb3311e5_27_ActivationHardtanhKernel_cu_9e10b42f_293424hardtanh_backward_kernelERNS_14TensorIteratorERKN3c106ScalarES8_ENKUlvE_clEvENKUlvE0_clEvEUlffE_St5arrayIPcLm3EELi4E23TrivialOffsetCalculatorILi2EjESF_ILi1EjENS0_6memory15LoadWithoutCastENSI_16StoreWithoutCastEEEviT_T0_T2_T3_T4_T5_ --------------------------
	.section	.text._ZN2at6native27unrolled_elementwise_kernelIZZZNS0_65_GLOBAL__N__eb3311e5_27_ActivationHardtanhKernel_cu_9e10b42f_293424hardtanh_backward_kernelERNS_14TensorIteratorERKN3c106ScalarES8_ENKUlvE_clEvENKUlvE0_clEvEUlffE_St5arrayIPcLm3EELi4E23TrivialOffsetCalculatorILi2EjESF_ILi1EjENS0_6memory15LoadWithoutCastENSI_16StoreWithoutCastEEEviT_T0_T2_T3_T4_T5_,"ax",@progbits
	.align	128
        .global         _ZN2at6native27unrolled_elementwise_kernelIZZZNS0_65_GLOBAL__N__eb3311e5_27_ActivationHardtanhKernel_cu_9e10b42f_293424hardtanh_backward_kernelERNS_14TensorIteratorERKN3c106ScalarES8_ENKUlvE_clEvENKUlvE0_clEvEUlffE_St5arrayIPcLm3EELi4E23TrivialOffsetCalculatorILi2EjESF_ILi1EjENS0_6memory15LoadWithoutCastENSI_16StoreWithoutCastEEEviT_T0_T2_T3_T4_T5_
        .type           _ZN2at6native27unrolled_elementwise_kernelIZZZNS0_65_GLOBAL__N__eb3311e5_27_ActivationHardtanhKernel_cu_9e10b42f_293424hardtanh_backward_kernelERNS_14TensorIteratorERKN3c106ScalarES8_ENKUlvE_clEvENKUlvE0_clEvEUlffE_St5arrayIPcLm3EELi4E23TrivialOffsetCalculatorILi2EjESF_ILi1EjENS0_6memory15LoadWithoutCastENSI_16StoreWithoutCastEEEviT_T0_T2_T3_T4_T5_,@function
        .size           _ZN2at6native27unrolled_elementwise_kernelIZZZNS0_65_GLOBAL__N__eb3311e5_27_ActivationHardtanhKernel_cu_9e10b42f_293424hardtanh_backward_kernelERNS_14TensorIteratorERKN3c106ScalarES8_ENKUlvE_clEvENKUlvE0_clEvEUlffE_St5arrayIPcLm3EELi4E23TrivialOffsetCalculatorILi2EjESF_ILi1EjENS0_6memory15LoadWithoutCastENSI_16StoreWithoutCastEEEviT_T0_T2_T3_T4_T5_,(.L_x_3364 - _ZN2at6native27unrolled_elementwise_kernelIZZZNS0_65_GLOBAL__N__eb3311e5_27_ActivationHardtanhKernel_cu_9e10b42f_293424hardtanh_backward_kernelERNS_14TensorIteratorERKN3c106ScalarES8_ENKUlvE_clEvENKUlvE0_clEvEUlffE_St5arrayIPcLm3EELi4E23TrivialOffsetCalculatorILi2EjESF_ILi1EjENS0_6memory15LoadWithoutCastENSI_16StoreWithoutCastEEEviT_T0_T2_T3_T4_T5_)
        .other          _ZN2at6native27unrolled_elementwise_kernelIZZZNS0_65_GLOBAL__N__eb3311e5_27_ActivationHardtanhKernel_cu_9e10b42f_293424hardtanh_backward_kernelERNS_14TensorIteratorERKN3c106ScalarES8_ENKUlvE_clEvENKUlvE0_clEvEUlffE_St5arrayIPcLm3EELi4E23TrivialOffsetCalculatorILi2EjESF_ILi1EjENS0_6memory15LoadWithoutCastENSI_16StoreWithoutCastEEEviT_T0_T2_T3_T4_T5_,@"STO_CUDA_ENTRY STV_DEFAULT"
_ZN2at6native27unrolled_elementwise_kernelIZZZNS0_65_GLOBAL__N__eb3311e5_27_ActivationHardtanhKernel_cu_9e10b42f_293424hardtanh_backward_kernelERNS_14TensorIteratorERKN3c106ScalarES8_ENKUlvE_clEvENKUlvE0_clEvEUlffE_St5arrayIPcLm3EELi4E23TrivialOffsetCalculatorILi2EjESF_ILi1EjENS0_6memory15LoadWithoutCastENSI_16StoreWithoutCastEEEviT_T0_T2_T3_T4_T5_:
.text._ZN2at6native27unrolled_elementwise_kernelIZZZNS0_65_GLOBAL__N__eb3311e5_27_ActivationHardtanhKernel_cu_9e10b42f_293424hardtanh_backward_kernelERNS_14TensorIteratorERKN3c106ScalarES8_ENKUlvE_clEvENKUlvE0_clEvEUlffE_St5arrayIPcLm3EELi4E23TrivialOffsetCalculatorILi2EjESF_ILi1EjENS0_6memory15LoadWithoutCastENSI_16StoreWithoutCastEEEviT_T0_T2_T3_T4_T5_:
[----:B------:R-:W-:Y:S01]  /*0000*/  LDC R1, c[0x0][0x28] ;  /* 0x00000a00ff017b82 */ /* 0x000fe20000000800 */
[----:B------:R-:W0:Y:S07]  /*0010*/  S2R R0, SR_CTAID.X ;  /* 0x0000000000007919 */ /* 0x000e2e0000002500 */
[----:B------:R-:W0:Y:S01]  /*0020*/  LDC R3, c[0x0][0x210] ;  /* 0x00008400ff037b82 */ /* 0x000e220000000800 */
[----:B------:R-:W-:Y:S01]  /*0030*/  IMAD.MOV.U32 R24, RZ, RZ, RZ ;  /* 0x000000ffff187224 */ /* 0x000fe200078e00ff */
[----:B------:R-:W-:Y:S01]  /*0040*/  ULDC.64 UR4, c[0x0][0x208] ;  /* 0x0000820000047ab9 */ /* 0x000fe20000000a00 */
[----:B------:R-:W1:Y:S01]  /*0050*/  S2R R17, SR_TID.X ;  /* 0x0000000000117919 */ /* 0x000e620000002100 */
[----:B------:R-:W-:Y:S01]  /*0060*/  HFMA2.MMA R22, -RZ, RZ, 0, 0 ;  /* 0x00000000ff167435 */ /* 0x000fe200000001ff */
[----:B------:R-:W-:Y:S01]  /*0070*/  IMAD.MOV.U32 R18, RZ, RZ, RZ ;  /* 0x000000ffff127224 */ /* 0x000fe200078e00ff */
[----:B------:R-:W-:Y:S01]  /*0080*/  ULDC.64 UR6, c[0x0][0x218] ;  /* 0x0000860000067ab9 */ /* 0x000fe20000000a00 */
[----:B0-----:R-:W-:-:S02]  /*0090*/  IMAD R16, R0, -0x200, R3 ;  /* 0xfffffe0000107824 */ /* 0x001fc400078e0203 */
[----:B-1----:R-:W-:-:S03]  /*00a0*/  IMAD.MOV.U32 R23, RZ, RZ, R17 ;  /* 0x000000ffff177224 */ /* 0x002fc600078e0011 */
[----:B------:R-:W-:-:S13]  /*00b0*/  ISETP.GE.AND P3, PT, R17, R16, PT ;  /* 0x000000101100720c */ /* 0x000fda0003f66270 */
[----:B------:R-:W-:Y:S01]  /*00c0*/  @!P3 IMAD R25, R0, 0x200, R23 ;  /* 0x000002000019b824 */ /* 0x000fe200078e0217 */
[----:B------:R-:W0:Y:S01]  /*00d0*/  @!P3 LDC.64 R12, c[0x0][0x238] ;  /* 0x00008e00ff0cbb82 */ /* 0x000e220000000a00 */
[----:B------:R-:W-:-:S05]  /*00e0*/  @!P3 VIADD R23, R23, 0x80 ;  /* 0x000000801717b836 */ /* 0x000fca0000000000 */
[C---:B------:R-:W-:Y:S02]  /*00f0*/  ISETP.GE.AND P0, PT, R23.reuse, R16, PT ;  /* 0x000000101700720c */ /* 0x040fe40003f06270 */
[----:B------:R-:W1:Y:S11]  /*0100*/  @!P3 LDC.64 R8, c[0x0][0x230] ;  /* 0x00008c00ff08bb82 */ /* 0x000e760000000a00 */
[----:B------:R-:W-:Y:S01]  /*0110*/  @!P0 LEA R21, R0, R23, 0x9 ;  /* 0x0000001700158211 */ /* 0x000fe200078e48ff */
[----:B------:R-:W-:Y:S01]  /*0120*/  @!P0 VIADD R23, R23, 0x80 ;  /* 0x0000008017178836 */ /* 0x000fe20000000000 */
[----:B------:R-:W2:Y:S01]  /*0130*/  @!P0 LDC.64 R14, c[0x0][0x238] ;  /* 0x00008e00ff0e8b82 */ /* 0x000ea20000000a00 */
[----:B0-----:R-:W-:-:S03]  /*0140*/  @!P3 IMAD.WIDE.U32 R12, R25, 0x4, R12 ;  /* 0x00000004190cb825 */ /* 0x001fc600078e000c */
[----:B------:R-:W-:Y:S02]  /*0150*/  ISETP.GE.AND P2, PT, R23, R16, PT ;  /* 0x000000101700720c */ /* 0x000fe40003f46270 */
[----:B------:R0:W3:Y:S02]  /*0160*/  @!P3 LDG.E R24, desc[UR4][R12.64] ;  /* 0x000000040c18b981 */ /* 0x0000e4000c1e1900 */
[----:B------:R-:W4:Y:S01]  /*0170*/  @!P0 LDC.64 R4, c[0x0][0x230] ;  /* 0x00008c00ff048b82 */ /* 0x000f220000000a00 */
[----:B-1----:R-:W-:-:S05]  /*0180*/  @!P3 IMAD.WIDE.U32 R8, R25, 0x4, R8 ;  /* 0x000000041908b825 */ /* 0x002fca00078e0008 */
[----:B------:R-:W3:Y:S03]  /*0190*/  @!P3 LDG.E R22, desc[UR4][R8.64] ;  /* 0x000000040816b981 */ /* 0x000ee6000c1e1900 */
[----:B------:R-:W-:Y:S01]  /*01a0*/  @!P2 IMAD R19, R0, 0x200, R23 ;  /* 0x000002000013a824 */ /* 0x000fe200078e0217 */
[----:B------:R-:W-:Y:S01]  /*01b0*/  @!P2 IADD3 R23, R23, 0x80, RZ ;  /* 0x000000801717a810 */ /* 0x000fe20007ffe0ff */
[----:B------:R-:W1:Y:S03]  /*01c0*/  @!P2 LDC.64 R10, c[0x0][0x238] ;  /* 0x00008e00ff0aab82 */ /* 0x000e660000000a00 */
[----:B------:R-:W-:Y:S01]  /*01d0*/  ISETP.GE.AND P1, PT, R23, R16, PT ;  /* 0x000000101700720c */ /* 0x000fe20003f26270 */
[----:B------:R-:W-:Y:S02]  /*01e0*/  IMAD.MOV.U32 R20, RZ, RZ, RZ ;  /* 0x000000ffff147224 */ /* 0x000fe400078e00ff */
[----:B--2---:R-:W-:-:S02]  /*01f0*/  @!P0 IMAD.WIDE.U32 R14, R21, 0x4, R14 ;  /* 0x00000004150e8825 */ /* 0x004fc400078e000e */
[----:B------:R-:W2:Y:S03]  /*0200*/  @!P2 LDC.64 R6, c[0x0][0x230] ;  /* 0x00008c00ff06ab82 */ /* 0x000ea60000000a00 */
[----:B------:R-:W3:Y:S05]  /*0210*/  @!P0 LDG.E R18, desc[UR4][R14.64] ;  /* 0x000000040e128981 */ /* 0x000eea000c1e1900 */
[----:B------:R-:W2:Y:S01]  /*0220*/  @!P1 LDC.64 R2, c[0x0][0x238] ;  /* 0x00008e00ff029b82 */ /* 0x000ea20000000a00 */
[----:B------:R-:W-:Y:S01]  /*0230*/  @!P1 IMAD R25, R0, 0x200, R23 ;  /* 0x0000020000199824 */ /* 0x000fe200078e0217 */
[----:B------:R-:W-:Y:S01]  /*0240*/  MOV R23, RZ ;  /* 0x000000ff00177202 */ /* 0x000fe20000000f00 */
[----:B-1----:R-:W-:Y:S01]  /*0250*/  @!P2 IMAD.WIDE.U32 R10, R19, 0x4, R10 ;  /* 0x00000004130aa825 */ /* 0x002fe200078e000a */
[----:B0-----:R-:W-:-:S04]  /*0260*/  CS2R R12, SRZ ;  /* 0x00000000000c7805 */ /* 0x001fc8000001ff00 */
[----:B------:R0:W3:Y:S01]  /*0270*/  @!P2 LDG.E R20, desc[UR4][R10.64] ;  /* 0x000000040a14a981 */ /* 0x0000e2000c1e1900 */
[----:B----4-:R-:W-:-:S04]  /*0280*/  @!P0 IMAD.WIDE.U32 R4, R21, 0x4, R4 ;  /* 0x0000000415048825 */ /* 0x010fc800078e0004 */
[----:B--2---:R-:W-:Y:S01]  /*0290*/  @!P2 IMAD.WIDE.U32 R26, R19, 0x4, R6 ;  /* 0x00000004131aa825 */ /* 0x004fe200078e0006 */
[----:B------:R-:W2:Y:S01]  /*02a0*/  @!P0 LDG.E R13, desc[UR4][R4.64] ;  /* 0x00000004040d8981 */ /* 0x000ea2000c1e1900 */
[----:B------:R-:W0:Y:S03]  /*02b0*/  @!P1 LDC.64 R6, c[0x0][0x230] ;  /* 0x00008c00ff069b82 */ /* 0x000e260000000a00 */
[----:B------:R-:W4:Y:S01]  /*02c0*/  @!P2 LDG.E R12, desc[UR4][R26.64] ;  /* 0x000000041a0ca981 */ /* 0x000f22000c1e1900 */
[----:B------:R-:W-:-:S05]  /*02d0*/  @!P1 IMAD.WIDE.U32 R2, R25, 0x4, R2 ;  /* 0x0000000419029825 */ /* 0x000fca00078e0002 */
[----:B------:R1:W4:Y:S01]  /*02e0*/  @!P1 LDG.E R23, desc[UR4][R2.64] ;  /* 0x0000000402179981 */ /* 0x000322000c1e1900 */
[----:B0-----:R-:W-:Y:S02]  /*02f0*/  @!P1 IMAD.WIDE.U32 R10, R25, 0x4, R6 ;  /* 0x00000004190a9825 */ /* 0x001fe400078e0006 */
[----:B------:R-:W0:Y:S02]  /*0300*/  @!P3 LDC.64 R6, c[0x0][0x228] ;  /* 0x00008a00ff06bb82 */ /* 0x000e240000000a00 */
[----:B-1----:R-:W-:Y:S02]  /*0310*/  @!P3 IMAD R3, R0, 0x200, R17 ;  /* 0x000002000003b824 */ /* 0x002fe400078e0211 */
[----:B------:R-:W-:Y:S02]  /*0320*/  IMAD.MOV.U32 R8, RZ, RZ, RZ ;  /* 0x000000ffff087224 */ /* 0x000fe400078e00ff */
[----:B------:R-:W-:Y:S01]  /*0330*/  VIADD R14, R17, 0x80 ;  /* 0x00000080110e7836 */ /* 0x000fe20000000000 */
[----:B------:R-:W-:-:S03]  /*0340*/  MOV R9, R17 ;  /* 0x0000001100097202 */ /* 0x000fc60000000f00 */
[----:B------:R4:W5:Y:S01]  /*0350*/  @!P1 LDG.E R8, desc[UR4][R10.64] ;  /* 0x000000040a089981 */ /* 0x000962000c1e1900 */
[----:B------:R-:W-:Y:S02]  /*0360*/  @!P3 IMAD.MOV.U32 R9, RZ, RZ, R14 ;  /* 0x000000ffff09b224 */ /* 0x000fe400078e000e */
[----:B0-----:R-:W-:Y:S01]  /*0370*/  @!P3 IMAD.WIDE.U32 R6, R3, 0x4, R6 ;  /* 0x000000040306b825 */ /* 0x001fe200078e0006 */
[----:B------:R-:W-:Y:S01]  /*0380*/  BSSY B0, `(.L_x_2462) ;  /* 0x000001c000007945 */ /* 0x000fe20003800000 */
[C---:B---3--:R-:W-:Y:S02]  /*0390*/  FSETP.GE.FTZ.AND P4, PT, R24.reuse, UR7, PT ;  /* 0x0000000718007c0b */ /* 0x048fe4000bf96000 */
[----:B------:R-:W-:-:S04]  /*03a0*/  FSETP.GTU.FTZ.AND P0, PT, R24, UR6, PT ;  /* 0x0000000618007c0b */ /* 0x000fc8000bf1c000 */
[----:B------:R-:W-:-:S04]  /*03b0*/  PLOP3.LUT P4, PT, P0, P4, PT, 0x20, 0x0 ;  /* 0x000000000000781c */ /* 0x000fc80000788470 */
[----:B------:R-:W-:-:S05]  /*03c0*/  FSEL R5, R22, RZ, P4 ;  /* 0x000000ff16057208 */ /* 0x000fca0002000000 */
[----:B------:R0:W-:Y:S01]  /*03d0*/  @!P3 STG.E desc[UR4][R6.64], R5 ;  /* 0x000000050600b986 */ /* 0x0001e2000c101904 */
[----:B------:R-:W-:Y:S02]  /*03e0*/  ISETP.GE.AND P4, PT, R9, R16, PT ;  /* 0x000000100900720c */ /* 0x000fe40003f86270 */
[C---:B------:R-:W-:Y:S02]  /*03f0*/  FSETP.GE.FTZ.AND P2, PT, R18.reuse, UR7, PT ;  /* 0x0000000712007c0b */ /* 0x040fe4000bf56000 */
[----:B------:R-:W-:-:S04]  /*0400*/  FSETP.GTU.FTZ.AND P5, PT, R18, UR6, PT ;  /* 0x0000000612007c0b */ /* 0x000fc8000bfbc000 */
[----:B------:R-:W-:Y:S02]  /*0410*/  PLOP3.LUT P2, PT, P5, P2, PT, 0x20, 0x0 ;  /* 0x000000000000781c */ /* 0x000fe40002f44470 */
[C---:B------:R-:W-:Y:S02]  /*0420*/  FSETP.GE.FTZ.AND P0, PT, R20.reuse, UR7, PT ;  /* 0x0000000714007c0b */ /* 0x040fe4000bf16000 */
[----:B------:R-:W-:-:S04]  /*0430*/  FSETP.GTU.FTZ.AND P1, PT, R20, UR6, PT ;  /* 0x0000000614007c0b */ /* 0x000fc8000bf3c000 */
[----:B------:R-:W-:Y:S02]  /*0440*/  PLOP3.LUT P5, PT, P1, P0, PT, 0x20, 0x0 ;  /* 0x000000000000781c */ /* 0x000fe40000fa0470 */
[----:B--2---:R-:W-:Y:S02]  /*0450*/  FSEL R13, R13, RZ, P2 ;  /* 0x000000ff0d0d7208 */ /* 0x004fe40001000000 */
[----:B----4-:R-:W-:Y:S02]  /*0460*/  FSEL R11, R12, RZ, P5 ;  /* 0x000000ff0c0b7208 */ /* 0x010fe40002800000 */
[C---:B------:R-:W-:Y:S02]  /*0470*/  FSETP.GE.FTZ.AND P0, PT, R23.reuse, UR7, PT ;  /* 0x0000000717007c0b */ /* 0x040fe4000bf16000 */
[----:B------:R-:W-:Y:S01]  /*0480*/  FSETP.GTU.FTZ.AND P1, PT, R23, UR6, PT ;  /* 0x0000000617007c0b */ /* 0x000fe2000bf3c000 */
[----:B0-----:R-:W-:-:S12]  /*0490*/  @P4 BRA `(.L_x_2463) ;  /* 0x0000000000284947 */ /* 0x001fd80003800000 */
[----:B------:R-:W0:Y:S01]  /*04a0*/  LDC.64 R4, c[0x0][0x228] ;  /* 0x00008a00ff047b82 */ /* 0x000e220000000a00 */
[----:B------:R-:W-:Y:S01]  /*04b0*/  LEA R3, R0, R9, 0x9 ;  /* 0x0000000900037211 */ /* 0x000fe200078e48ff */
[----:B------:R-:W-:-:S05]  /*04c0*/  VIADD R9, R9, 0x80 ;  /* 0x0000008009097836 */ /* 0x000fca0000000000 */
[----:B------:R-:W-:-:S13]  /*04d0*/  ISETP.GE.AND P2, PT, R9, R16, PT ;  /* 0x000000100900720c */ /* 0x000fda0003f46270 */
[----:B------:R-:W-:Y:S01]  /*04e0*/  @!P2 IMAD R7, R0, 0x200, R9 ;  /* 0x000002000007a824 */ /* 0x000fe200078e0209 */
[----:B------:R-:W-:Y:S01]  /*04f0*/  @!P2 IADD3 R9, R9, 0x80, RZ ;  /* 0x000000800909a810 */ /* 0x000fe20007ffe0ff */
[----:B0-----:R-:W-:-:S04]  /*0500*/  IMAD.WIDE.U32 R2, R3, 0x4, R4 ;  /* 0x0000000403027825 */ /* 0x001fc800078e0004 */
[----:B------:R-:W-:Y:S01]  /*0510*/  @!P2 IMAD.WIDE.U32 R4, R7, 0x4, R4 ;  /* 0x000000040704a825 */ /* 0x000fe200078e0004 */
[----:B------:R0:W-:Y:S04]  /*0520*/  STG.E desc[UR4][R2.64], R13 ;  /* 0x0000000d02007986 */ /* 0x0001e8000c101904 */
[----:B------:R0:W-:Y:S02]  /*0530*/  @!P2 STG.E desc[UR4][R4.64], R11 ;  /* 0x0000000b0400a986 */ /* 0x0001e4000c101904 */
.L_x_2463:
[----:B------:R-:W-:Y:S05]  /*0540*/  BSYNC B0 ;  /* 0x0000000000007941 */ /* 0x000fea0003800000 */
.L_x_2462:
[----:B------:R-:W-:-:S13]  /*0550*/  ISETP.GE.AND P2, PT, R9, R16, PT ;  /* 0x000000100900720c */ /* 0x000fda0003f46270 */
[----:B------:R-:W-:Y:S05]  /*0560*/  @P2 EXIT ;  /* 0x000000000000294d */ /* 0x000fea0003800000 */
[----:B0-----:R-:W0:Y:S01]  /*0570*/  LDC.64 R2, c[0x0][0x228] ;  /* 0x00008a00ff027b82 */ /* 0x001e220000000a00 */
[----:B------:R-:W-:Y:S01]  /*0580*/  PLOP3.LUT P0, PT, P1, P0, PT, 0x20, 0x0 ;  /* 0x000000000000781c */ /* 0x000fe20000f00470 */
[----:B------:R-:W-:-:S03]  /*0590*/  IMAD R9, R0, 0x200, R9 ;  /* 0x0000020000097824 */ /* 0x000fc600078e0209 */
[----:B-----5:R-:W-:Y:S01]  /*05a0*/  FSEL R5, R8, RZ, P0 ;  /* 0x000000ff08057208 */ /* 0x020fe20000000000 */
[----:B0-----:R-:W-:-:S05]  /*05b0*/  IMAD.WIDE.U32 R2, R9, 0x4, R2 ;  /* 0x0000000409027825 */ /* 0x001fca00078e0002 */
[----:B------:R-:W-:Y:S01]  /*05c0*/  STG.E desc[UR4][R2.64], R5 ;  /* 0x0000000502007986 */ /* 0x000fe2000c101904 */
[----:B------:R-:W-:Y:S05]  /*05d0*/  EXIT ;  /* 0x000000000000794d */ /* 0x000fea0003800000 */
.L_x_2464:
        /* <DEDUP_REMOVED lines=10> */
.L_x_3364:


//--------------------- .text._ZN2at6native29vectorized_elementwise_kernelILi2EZZZNS0_65_GLOBAL__N__eb3311e5_27_ActivationHardtanhKernel_cu_9e10b42f_293424hardtanh_backward_kernelERNS_14TensorIteratorERKN3c106ScalarES8_ENKUlvE_clEvENKUlvE0_clEvEUlffE_St5arrayIPcLm3EEEEviT0_T1_ --------------------------
	.section	.text._ZN2at6native29vectorized_elementwise_kernelILi2EZZZNS0_65_GLOBAL__N__eb3311e5_27_ActivationHardtanhKernel_cu_9e10b42f_293424hardtanh_backward_kernelERNS_14TensorIteratorERKN3c106ScalarES8_ENKUlvE_clEvENKUlvE0_clEvEUlffE_St5arrayIPcLm3EEEEviT0_T1_,"ax",@progbits
	.align	128
        .global         _ZN2at6native29vectorized_elementwise_kernelILi2EZZZNS0_65_GLOBAL__N__eb3311e5_27_ActivationHardtanhKernel_cu_9e10b42f_293424hardtanh_backward_kernelERNS_14TensorIteratorERKN3c106ScalarES8_ENKUlvE_clEvENKUlvE0_clEvEUlffE_St5arrayIPcLm3EEEEviT0_T1_
        .type           _ZN2at6native29vectorized_elementwise_kernelILi2EZZZNS0_65_GLOBAL__N__eb3311e5_27_ActivationHardtanhKernel_cu_9e10b42f_293424hardtanh_backward_kernelERNS_14TensorIteratorERKN3c106ScalarES8_ENKUlvE_clEvENKUlvE0_clEvEUlffE_St5arrayIPcLm3EEEEviT0_T1_,@function
        .size           _ZN2at6native29vectorized_elementwise_kernelILi2EZZZNS0_65_GLOBAL__N__eb3311e5_27_ActivationHardtanhKernel_cu_9e10b42f_293424hardtanh_backward_kernelERNS_14TensorIteratorERKN3c106ScalarES8_ENKUlvE_clEvENKUlvE0_clEvEUlffE_St5arrayIPcLm3EEEEviT0_T1_,(.L_x_3365 - _ZN2at6native29vectorized_elementwise_kernelILi2EZZZNS0_65_GLOBAL__N__eb3311e5_27_ActivationHardtanhKernel_cu_9e10b42f_293424hardtanh_backward_kernelERNS_14TensorIteratorERKN3c106ScalarES8_ENKUlvE_clEvENKUlvE0_clEvEUlffE_St5arrayIPcLm3EEEEviT0_T1_)
        .other          _ZN2at6native29vectorized_elementwise_kernelILi2EZZZNS0_65_GLOBAL__N__eb3311e5_27_ActivationHardtanhKernel_cu_9e10b42f_293424hardtanh_backward_kernelERNS_14TensorIteratorERKN3c106ScalarES8_ENKUlvE_clEvENKUlvE0_clEvEUlffE_St5arrayIPcLm3EEEEviT0_T1_,@"STO_CUDA_ENTRY STV_DEFAULT"
_ZN2at6native29vectorized_elementwise_kernelILi2EZZZNS0_65_GLOBAL__N__eb3311e5_27_ActivationHardtanhKernel_cu_9e10b42f_293424hardtanh_backward_kernelERNS_14TensorIteratorERKN3c106ScalarES8_ENKUlvE_clEvENKUlvE0_clEvEUlffE_St5arrayIPcLm3EEEEviT0_T1_:
.text._ZN2at6native29vectorized_elementwise_kernelILi2EZZZNS0_65_GLOBAL__N__eb3311e5_27_ActivationHardtanhKernel_cu_9e10b42f_293424hardtanh_backward_kernelERNS_14TensorIteratorERKN3c106ScalarES8_ENKUlvE_clEvENKUlvE0_clEvEUlffE_St5arrayIPcLm3EEEEviT0_T1_:
        /* <DEDUP_REMOVED lines=11> */
[----:B------:R-:W2:Y:S08]  /*00b0*/  LDC.64 R6, c[0x0][0x230] ;  /* 0x00008c00ff067b82 */ /* 0x000eb00000000a00 */
[----:B------:R-:W3:Y:S01]  /*00c0*/  LDC.64 R14, c[0x0][0x228] ;  /* 0x00008a00ff0e7b82 */ /* 0x000ee20000000a00 */
[----:B-1----:R-:W-:-:S04]  /*00d0*/  IMAD.WIDE R4, R0, 0x4, R4 ;  /* 0x0000000400047825 */ /* 0x002fc800078e0204 */
[----:B0-----:R-:W-:-:S04]  /*00e0*/  IMAD.WIDE.U32 R12, R2, 0x8, R4 ;  /* 0x00000008020c7825 */ /* 0x001fc800078e0004 */
[----:B--2---:R-:W-:Y:S01]  /*00f0*/  IMAD.WIDE R4, R0, 0x4, R6 ;  /* 0x0000000400047825 */ /* 0x004fe200078e0206 */
[----:B------:R-:W2:Y:S04]  /*0100*/  LDG.E.64 R24, desc[UR4][R12.64] ;  /* 0x000000040c187981 */ /* 0x000ea8000c1e1b00 */
[----:B------:R-:W4:Y:S01]  /*0110*/  LDG.E.64 R18, desc[UR4][R12.64+0x400] ;  /* 0x000400040c127981 */ /* 0x000f22000c1e1b00 */
[----:B------:R-:W-:-:S03]  /*0120*/  IMAD.WIDE.U32 R10, R2, 0x8, R4 ;  /* 0x00000008020a7825 */ /* 0x000fc600078e0004 */
[----:B------:R-:W5:Y:S04]  /*0130*/  LDG.E.64 R20, desc[UR4][R12.64+0x800] ;  /* 0x000800040c147981 */ /* 0x000f68000c1e1b00 */
[----:B------:R-:W4:Y:S04]  /*0140*/  LDG.E.64 R16, desc[UR4][R10.64] ;  /* 0x000000040a107981 */ /* 0x000f28000c1e1b00 */
[----:B------:R-:W5:Y:S04]  /*0150*/  LDG.E.64 R22, desc[UR4][R12.64+0xc00] ;  /* 0x000c00040c167981 */ /* 0x000f68000c1e1b00 */
[----:B------:R-:W5:Y:S04]  /*0160*/  LDG.E.64 R8, desc[UR4][R10.64+0x400] ;  /* 0x000400040a087981 */ /* 0x000f68000c1e1b00 */
[----:B------:R-:W5:Y:S04]  /*0170*/  LDG.E.64 R4, desc[UR4][R10.64+0x800] ;  /* 0x000800040a047981 */ /* 0x000f68000c1e1b00 */
[----:B------:R3:W5:Y:S02]  /*0180*/  LDG.E.64 R6, desc[UR4][R10.64+0xc00] ;  /* 0x000c00040a067981 */ /* 0x000764000c1e1b00 */
[----:B---3--:R-:W-:-:S04]  /*0190*/  IMAD.WIDE.U32 R10, R0, 0x4, R14 ;  /* 0x00000004000a7825 */ /* 0x008fc800078e000e */
[----:B------:R-:W-:Y:S01]  /*01a0*/  IMAD.WIDE R10, R2, 0x8, R10 ;  /* 0x00000008020a7825 */ /* 0x000fe200078e020a */
[C---:B--2---:R-:W-:Y:S02]  /*01b0*/  FSETP.GTU.FTZ.AND P3, PT, R25.reuse, UR6, PT ;  /* 0x0000000619007c0b */ /* 0x044fe4000bf7c000 */
[----:B------:R-:W-:Y:S02]  /*01c0*/  FSETP.GE.FTZ.AND P2, PT, R25, UR7, PT ;  /* 0x0000000719007c0b */ /* 0x000fe4000bf56000 */
[C---:B------:R-:W-:Y:S02]  /*01d0*/  FSETP.GTU.FTZ.AND P1, PT, R24.reuse, UR6, PT ;  /* 0x0000000618007c0b */ /* 0x040fe4000bf3c000 */
[----:B------:R-:W-:Y:S02]  /*01e0*/  FSETP.GE.FTZ.AND P4, PT, R24, UR7, PT ;  /* 0x0000000718007c0b */ /* 0x000fe4000bf96000 */
[----:B------:R-:W-:Y:S02]  /*01f0*/  PLOP3.LUT P3, PT, P3, P2, PT, 0x20, 0x0 ;  /* 0x000000000000781c */ /* 0x000fe40001f64470 */
[----:B------:R-:W-:-:S02]  /*0200*/  PLOP3.LUT P4, PT, P1, P4, PT, 0x20, 0x0 ;  /* 0x000000000000781c */ /* 0x000fc40000f88470 */
[----:B----4-:R-:W-:Y:S02]  /*0210*/  FSEL R17, R17, RZ, P3 ;  /* 0x000000ff11117208 */ /* 0x010fe40001800000 */
[C---:B------:R-:W-:Y:S02]  /*0220*/  FSETP.GTU.FTZ.AND P6, PT, R18.reuse, UR6, PT ;  /* 0x0000000612007c0b */ /* 0x040fe4000bfdc000 */
[----:B------:R-:W-:Y:S02]  /*0230*/  FSETP.GE.FTZ.AND P5, PT, R18, UR7, PT ;  /* 0x0000000712007c0b */ /* 0x000fe4000bfb6000 */
[C---:B------:R-:W-:Y:S02]  /*0240*/  FSETP.GTU.FTZ.AND P0, PT, R19.reuse, UR6, PT ;  /* 0x0000000613007c0b */ /* 0x040fe4000bf1c000 */
[----:B------:R-:W-:Y:S02]  /*0250*/  FSETP.GE.FTZ.AND P1, PT, R19, UR7, PT ;  /* 0x0000000713007c0b */ /* 0x000fe4000bf36000 */
[----:B-----5:R-:W-:-:S02]  /*0260*/  FSETP.GTU.FTZ.AND P2, PT, R20, UR6, PT ;  /* 0x0000000614007c0b */ /* 0x020fc4000bf5c000 */
[----:B------:R-:W-:Y:S02]  /*0270*/  FSETP.GE.FTZ.AND P3, PT, R20, UR7, PT ;  /* 0x0000000714007c0b */ /* 0x000fe4000bf76000 */
[----:B------:R-:W-:Y:S02]  /*0280*/  FSEL R16, R16, RZ, P4 ;  /* 0x000000ff10107208 */ /* 0x000fe40002000000 */
[----:B------:R-:W-:Y:S02]  /*0290*/  PLOP3.LUT P6, PT, P6, P5, PT, 0x20, 0x0 ;  /* 0x000000000000781c */ /* 0x000fe400037ca470 */
[----:B------:R-:W-:Y:S01]  /*02a0*/  PLOP3.LUT P0, PT, P0, P1, PT, 0x20, 0x0 ;  /* 0x000000000000781c */ /* 0x000fe20000702470 */
[----:B------:R-:W-:Y:S01]  /*02b0*/  STG.E.64 desc[UR4][R10.64], R16 ;  /* 0x000000100a007986 */ /* 0x000fe2000c101b04 */
[----:B------:R-:W-:Y:S02]  /*02c0*/  PLOP3.LUT P3, PT, P2, P3, PT, 0x20, 0x0 ;  /* 0x000000000000781c */ /* 0x000fe40001766470 */
[----:B------:R-:W-:-:S02]  /*02d0*/  FSETP.GTU.FTZ.AND P4, PT, R21, UR6, PT ;  /* 0x0000000615007c0b */ /* 0x000fc4000bf9c000 */
[----:B------:R-:W-:Y:S02]  /*02e0*/  FSETP.GE.FTZ.AND P5, PT, R21, UR7, PT ;  /* 0x0000000715007c0b */ /* 0x000fe4000bfb6000 */
[C---:B------:R-:W-:Y:S02]  /*02f0*/  FSETP.GTU.FTZ.AND P1, PT, R22.reuse, UR6, PT ;  /* 0x0000000616007c0b */ /* 0x040fe4000bf3c000 */
[----:B------:R-:W-:Y:S02]  /*0300*/  FSETP.GE.FTZ.AND P2, PT, R22, UR7, PT ;  /* 0x0000000716007c0b */ /* 0x000fe4000bf56000 */
[----:B------:R-:W-:Y:S02]  /*0310*/  PLOP3.LUT P4, PT, P4, P5, PT, 0x20, 0x0 ;  /* 0x000000000000781c */ /* 0x000fe4000278a470 */
[----:B------:R-:W-:Y:S02]  /*0320*/  PLOP3.LUT P1, PT, P1, P2, PT, 0x20, 0x0 ;  /* 0x000000000000781c */ /* 0x000fe40000f24470 */
[----:B------:R-:W-:-:S02]  /*0330*/  FSETP.GTU.FTZ.AND P5, PT, R23, UR6, PT ;  /* 0x0000000617007c0b */ /* 0x000fc4000bfbc000 */
[----:B------:R-:W-:Y:S02]  /*0340*/  FSETP.GE.FTZ.AND P2, PT, R23, UR7, PT ;  /* 0x0000000717007c0b */ /* 0x000fe4000bf56000 */
[----:B------:R-:W-:Y:S02]  /*0350*/  FSEL R9, R9, RZ, P0 ;  /* 0x000000ff09097208 */ /* 0x000fe40000000000 */
[----:B------:R-:W-:Y:S02]  /*0360*/  PLOP3.LUT P5, PT, P5, P2, PT, 0x20, 0x0 ;  /* 0x000000000000781c */ /* 0x000fe40002fa4470 */
[----:B------:R-:W-:Y:S02]  /*0370*/  FSEL R8, R8, RZ, P6 ;  /* 0x000000ff08087208 */ /* 0x000fe40003000000 */
[----:B------:R-:W-:Y:S02]  /*0380*/  FSEL R4, R4, RZ, P3 ;  /* 0x000000ff04047208 */ /* 0x000fe40001800000 */
[----:B------:R-:W-:Y:S01]  /*0390*/  FSEL R5, R5, RZ, P4 ;  /* 0x000000ff05057208 */ /* 0x000fe20002000000 */
[----:B------:R-:W-:Y:S01]  /*03a0*/  STG.E.64 desc[UR4][R10.64+0x400], R8 ;  /* 0x000400080a007986 */ /* 0x000fe2000c101b04 */
[----:B------:R-:W-:-:S02]  /*03b0*/  FSEL R6, R6, RZ, P1 ;  /* 0x000000ff06067208 */ /* 0x000fc40000800000 */
[----:B------:R-:W-:Y:S01]  /*03c0*/  FSEL R7, R7, RZ, P5 ;  /* 0x000000ff07077208 */ /* 0x000fe20002800000 */
[----:B------:R-:W-:Y:S04]  /*03d0*/  STG.E.64 desc[UR4][R10.64+0x800], R4 ;  /* 0x000800040a007986 */ /* 0x000fe8000c101b04 */
[----:B------:R-:W-:Y:S01]  /*03e0*/  STG.E.64 desc[UR4][R10.64+0xc00], R6 ;  /* 0x000c00060a007986 */ /* 0x000fe2000c101b04 */
[----:B------:R-:W-:Y:S05]  /*03f0*/  EXIT ;  /* 0x000000000000794d */ /* 0x000fea0003800000 */
.L_x_2465:
[----:B------:R-:W0:Y:S01]  /*0400*/  S2R R9, SR_TID.X ;  /* 0x0000000000097919 */ /* 0x000e220000002100 */
[----:B------:R-:W-:Y:S02]  /*0410*/  CS2R R22, SRZ ;  /* 0x0000000000167805 */ /* 0x000fe4000001ff00 */
[----:B------:R-:W-:Y:S01]  /*0420*/  CS2R R24, SRZ ;  /* 0x0000000000187805 */ /* 0x000fe2000001ff00 */
[----:B------:R-:W-:Y:S01]  /*0430*/  IMAD.MOV.U32 R6, RZ, RZ, RZ ;  /* 0x000000ffff067224 */ /* 0x000fe200078e00ff */
[----:B------:R-:W-:Y:S01]  /*0440*/  ULDC.64 UR6, c[0x0][0x218] ;  /* 0x0000860000067ab9 */ /* 0x000fe20000000a00 */
[----:B0-----:R-:W-:Y:S01]  /*0450*/  ISETP.GE.AND P5, PT, R9, R2, PT ;  /* 0x000000020900720c */ /* 0x001fe20003fa6270 */
[----:B------:R-:W-:-:S12]  /*0460*/  IMAD.MOV.U32 R5, RZ, RZ, R9 ;  /* 0x000000ffff057224 */ /* 0x000fd800078e0009 */
[----:B------:R-:W-:Y:S01]  /*0470*/  @!P5 IMAD.IADD R3, R0, 0x1, R5 ;  /* 0x000000010003d824 */ /* 0x000fe200078e0205 */
[----:B------:R-:W0:Y:S01]  /*0480*/  @!P5 LDC.64 R26, c[0x0][0x230] ;  /* 0x00008c00ff1adb82 */ /* 0x000e220000000a00 */
[----:B------:R-:W-:-:S05]  /*0490*/  @!P5 VIADD R5, R5, 0x80 ;  /* 0x000000800505d836 */ /* 0x000fca0000000000 */
[C---:B------:R-:W-:Y:S02]  /*04a0*/  ISETP.GE.AND P2, PT, R5.reuse, R2, PT ;  /* 0x000000020500720c */ /* 0x040fe40003f46270 */
[----:B------:R-:W1:Y:S11]  /*04b0*/  @!P5 LDC.64 R16, c[0x0][0x238] ;  /* 0x00008e00ff10db82 */ /* 0x000e760000000a00 */
[----:B------:R-:W-:Y:S01]  /*04c0*/  @!P2 IMAD.IADD R11, R0, 0x1, R5 ;  /* 0x00000001000ba824 */ /* 0x000fe200078e0205 */
[----:B------:R-:W2:Y:S01]  /*04d0*/  @!P2 LDC.64 R14, c[0x0][0x230] ;  /* 0x00008c00ff0eab82 */ /* 0x000ea20000000a00 */
[----:B------:R-:W-:-:S02]  /*04e0*/  @!P2 VIADD R5, R5, 0x80 ;  /* 0x000000800505a836 */ /* 0x000fc40000000000 */
[----:B0-----:R-:W-:-:S03]  /*04f0*/  @!P5 IMAD.WIDE.U32 R26, R3, 0x4, R26 ;  /* 0x00000004031ad825 */ /* 0x001fc600078e001a */
[----:B------:R-:W-:Y:S02]  /*0500*/  ISETP.GE.AND P3, PT, R5, R2, PT ;  /* 0x000000020500720c */ /* 0x000fe40003f66270 */
[----:B------:R-:W0:Y:S01]  /*0510*/  @!P2 LDC.64 R12, c[0x0][0x238] ;  /* 0x00008e00ff0cab82 */ /* 0x000e220000000a00 */
[----:B------:R3:W4:Y:S01]  /*0520*/  @!P5 LDG.E R23, desc[UR4][R26.64] ;  /* 0x000000041a17d981 */ /* 0x000722000c1e1900 */
[----:B-1----:R-:W-:-:S05]  /*0530*/  @!P5 IMAD.WIDE.U32 R16, R3, 0x4, R16 ;  /* 0x000000040310d825 */ /* 0x002fca00078e0010 */
[----:B------:R1:W5:Y:S04]  /*0540*/  @!P5 LDG.E R24, desc[UR4][R16.64] ;  /* 0x000000041018d981 */ /* 0x000368000c1e1900 */
[----:B------:R-:W-:Y:S01]  /*0550*/  @!P3 IMAD.IADD R7, R0, 0x1, R5 ;  /* 0x000000010007b824 */ /* 0x000fe200078e0205 */
[----:B------:R-:W0:Y:S01]  /*0560*/  @!P3 LDC.64 R28, c[0x0][0x230] ;  /* 0x00008c00ff1cbb82 */ /* 0x000e220000000a00 */
[----:B------:R-:W-:-:S05]  /*0570*/  @!P3 VIADD R5, R5, 0x80 ;  /* 0x000000800505b836 */ /* 0x000fca0000000000 */
[C---:B------:R-:W-:Y:S02]  /*0580*/  ISETP.GE.AND P4, PT, R5.reuse, R2, PT ;  /* 0x000000020500720c */ /* 0x040fe40003f86270 */
[----:B------:R-:W0:Y:S11]  /*0590*/  @!P3 LDC.64 R20, c[0x0][0x238] ;  /* 0x00008e00ff14bb82 */ /* 0x000e360000000a00 */
[----:B------:R-:W-:Y:S01]  /*05a0*/  @!P4 IMAD.IADD R4, R0, 0x1, R5 ;  /* 0x000000010004c824 */ /* 0x000fe200078e0205 */
[----:B------:R-:W0:Y:S01]  /*05b0*/  @!P4 LDC.64 R18, c[0x0][0x230] ;  /* 0x00008c00ff12cb82 */ /* 0x000e220000000a00 */
[----:B------:R-:W-:-:S05]  /*05c0*/  @!P4 VIADD R5, R5, 0x80 ;  /* 0x000000800505c836 */ /* 0x000fca0000000000 */
[----:B------:R-:W-:Y:S01]  /*05d0*/  ISETP.GE.AND P0, PT, R5, R2, PT ;  /* 0x000000020500720c */ /* 0x000fe20003f06270 */
[----:B--2---:R-:W-:Y:S01]  /*05e0*/  @!P2 IMAD.WIDE.U32 R14, R11, 0x4, R14 ;  /* 0x000000040b0ea825 */ /* 0x004fe200078e000e */
[----:B---3--:R-:W2:Y:S11]  /*05f0*/  @!P4 LDC.64 R26, c[0x0][0x238] ;  /* 0x00008e00ff1acb82 */ /* 0x008eb60000000a00 */
[----:B------:R-:W-:Y:S01]  /*0600*/  @!P0 IMAD.IADD R3, R0, 0x1, R5 ;  /* 0x0000000100038824 */ /* 0x000fe200078e0205 */
[----:B-1----:R-:W1:Y:S01]  /*0610*/  @!P0 LDC.64 R16, c[0x0][0x230] ;  /* 0x00008c00ff108b82 */ /* 0x002e620000000a00 */
[----:B------:R-:W-:-:S05]  /*0620*/  @!P0 VIADD R5, R5, 0x80 ;  /* 0x0000008005058836 */ /* 0x000fca0000000000 */
[----:B------:R-:W-:Y:S01]  /*0630*/  ISETP.GE.AND P1, PT, R5, R2, PT ;  /* 0x000000020500720c */ /* 0x000fe20003f26270 */
[----:B0-----:R-:W-:Y:S01]  /*0640*/  @!P2 IMAD.WIDE.U32 R12, R11, 0x4, R12 ;  /* 0x000000040b0ca825 */ /* 0x001fe200078e000c */
[----:B------:R-:W-:-:S03]  /*0650*/  CS2R R10, SRZ ;  /* 0x00000000000a7805 */ /* 0x000fc6000001ff00 */
[C---:B------:R-:W-:Y:S01]  /*0660*/  @!P3 IMAD.WIDE.U32 R28, R7.reuse, 0x4, R28 ;  /* 0x00000004071cb825 */ /* 0x040fe200078e001c */
[----:B------:R0:W3:Y:S04]  /*0670*/  @!P2 LDG.E R6, desc[UR4][R12.64] ;  /* 0x000000040c06a981 */ /* 0x0000e8000c1e1900 */
[----:B------:R0:W3:Y:S01]  /*0680*/  @!P2 LDG.E R11, desc[UR4][R14.64] ;  /* 0x000000040e0ba981 */ /* 0x0000e2000c1e1900 */
[----:B------:R-:W-:-:S03]  /*0690*/  @!P3 IMAD.WIDE.U32 R20, R7, 0x4, R20 ;  /* 0x000000040714b825 */ /* 0x000fc600078e0014 */
[----:B------:R2:W3:Y:S01]  /*06a0*/  @!P3 LDG.E R22, desc[UR4][R28.64] ;  /* 0x000000041c16b981 */ /* 0x0004e2000c1e1900 */
[----:B0-----:R-:W0:Y:S03]  /*06b0*/  @!P0 LDC.64 R12, c[0x0][0x238] ;  /* 0x00008e00ff0c8b82 */ /* 0x001e260000000a00 */
[----:B------:R2:W3:Y:S01]  /*06c0*/  @!P3 LDG.E R25, desc[UR4][R20.64] ;  /* 0x000000041419b981 */ /* 0x0004e2000c1e1900 */
[----:B------:R-:W-:Y:S02]  /*06d0*/  @!P1 IMAD.IADD R15, R0, 0x1, R5 ;  /* 0x00000001000f9824 */ /* 0x000fe400078e0205 */
[----:B------:R-:W-:Y:S02]  /*06e0*/  @!P1 VIADD R5, R5, 0x80 ;  /* 0x0000008005059836 */ /* 0x000fe40000000000 */
[----:B--2---:R-:W2:Y:S03]  /*06f0*/  @!P1 LDC.64 R28, c[0x0][0x230] ;  /* 0x00008c00ff1c9b82 */ /* 0x004ea60000000a00 */
[----:B------:R-:W-:-:S05]  /*0700*/  ISETP.GE.AND P6, PT, R5, R2, PT ;  /* 0x000000020500720c */ /* 0x000fca0003fc6270 */
[----:B------:R-:W2:Y:S01]  /*0710*/  @!P1 LDC.64 R20, c[0x0][0x238] ;  /* 0x00008e00ff149b82 */ /* 0x000ea20000000a00 */
[----:B------:R-:W-:-:S07]  /*0720*/  IMAD.MOV.U32 R7, RZ, RZ, RZ ;  /* 0x000000ffff077224 */ /* 0x000fce00078e00ff */
[----:B------:R-:W-:Y:S02]  /*0730*/  @!P6 IMAD.IADD R8, R0, 0x1, R5 ;  /* 0x000000010008e824 */ /* 0x000fe400078e0205 */
[----:B------:R-:W-:Y:S02]  /*0740*/  @!P6 VIADD R5, R5, 0x80 ;  /* 0x000000800505e836 */ /* 0x000fe40000000000 */
[----:B------:R-:W-:-:S03]  /*0750*/  @!P4 IMAD.WIDE.U32 R18, R4, 0x4, R18 ;  /* 0x000000040412c825 */ /* 0x000fc600078e0012 */
[----:B------:R-:W-:Y:S01]  /*0760*/  ISETP.GE.AND P2, PT, R5, R2, PT ;  /* 0x000000020500720c */ /* 0x000fe20003f46270 */
[----:B------:R-:W-:Y:S01]  /*0770*/  @!P4 IMAD.WIDE.U32 R26, R4, 0x4, R26 ;  /* 0x00000004041ac825 */ /* 0x000fe200078e001a */
[----:B------:R0:W3:Y:S03]  /*0780*/  @!P4 LDG.E R7, desc[UR4][R18.64] ;  /* 0x000000041207c981 */ /* 0x0000e6000c1e1900 */
[----:B------:R-:W-:Y:S01]  /*0790*/  IMAD.MOV.U32 R4, RZ, RZ, RZ ;  /* 0x000000ffff047224 */ /* 0x000fe200078e00ff */
[----:B------:R-:W3:Y:S01]  /*07a0*/  @!P4 LDG.E R10, desc[UR4][R26.64] ;  /* 0x000000041a0ac981 */ /* 0x000ee2000c1e1900 */
[C---:B-1----:R-:W-:Y:S01]  /*07b0*/  @!P0 IMAD.WIDE.U32 R16, R3.reuse, 0x4, R16 ;  /* 0x0000000403108825 */ /* 0x042fe200078e0010 */
[----:B0-----:R-:W0:Y:S04]  /*07c0*/  @!P6 LDC.64 R18, c[0x0][0x238] ;  /* 0x00008e00ff12eb82 */ /* 0x001e280000000a00 */
[----:B------:R1:W3:Y:S01]  /*07d0*/  @!P0 LDG.E R4, desc[UR4][R16.64] ;  /* 0x0000000410048981 */ /* 0x0002e2000c1e1900 */
[----:B------:R-:W-:-:S04]  /*07e0*/  @!P0 IMAD.WIDE.U32 R12, R3, 0x4, R12 ;  /* 0x00000004030c8825 */ /* 0x000fc800078e000c */
[----:B------:R-:W-:Y:S01]  /*07f0*/  IMAD.MOV.U32 R3, RZ, RZ, RZ ;  /* 0x000000ffff037224 */ /* 0x000fe200078e00ff */
[----:B-1----:R-:W1:Y:S01]  /*0800*/  @!P2 LDC.64 R16, c[0x0][0x238] ;  /* 0x00008e00ff10ab82 */ /* 0x002e620000000a00 */
[----:B--2---:R-:W-:-:S04]  /*0810*/  @!P1 IMAD.WIDE.U32 R28, R15, 0x4, R28 ;  /* 0x000000040f1c9825 */ /* 0x004fc800078e001c */
[----:B------:R2:W3:Y:S01]  /*0820*/  @!P0 LDG.E R3, desc[UR4][R12.64] ;  /* 0x000000040c038981 */ /* 0x0004e2000c1e1900 */
[----:B------:R-:W-:Y:S01]  /*0830*/  @!P1 IMAD.WIDE.U32 R20, R15, 0x4, R20 ;  /* 0x000000040f149825 */ /* 0x000fe200078e0014 */
[----:B------:R-:W-:Y:S01]  /*0840*/  CS2R R26, SRZ ;  /* 0x00000000001a7805 */ /* 0x000fe2000001ff00 */
[----:B------:R-:W1:Y:S05]  /*0850*/  @!P6 LDC.64 R14, c[0x0][0x230] ;  /* 0x00008c00ff0eeb82 */ /* 0x000e6a0000000a00 */
[----:B------:R0:W3:Y:S03]  /*0860*/  @!P1 LDG.E R27, desc[UR4][R20.64] ;  /* 0x00000004141b9981 */ /* 0x0000e6000c1e1900 */
[----:B--2---:R-:W2:Y:S01]  /*0870*/  @!P2 LDC.64 R12, c[0x0][0x230] ;  /* 0x00008c00ff0cab82 */ /* 0x004ea20000000a00 */
[----:B0-----:R-:W-:Y:S01]  /*0880*/  @!P6 IMAD.WIDE.U32 R18, R8, 0x4, R18 ;  /* 0x000000040812e825 */ /* 0x001fe200078e0012 */
[----:B------:R0:W3:Y:S03]  /*0890*/  @!P1 LDG.E R26, desc[UR4][R28.64] ;  /* 0x000000041c1a9981 */ /* 0x0000e6000c1e1900 */
[----:B------:R-:W-:-:S02]  /*08a0*/  @!P2 IMAD.IADD R21, R0, 0x1, R5 ;  /* 0x000000010015a824 */ /* 0x000fc400078e0205 */
[----:B------:R-:W-:Y:S02]  /*08b0*/  IMAD.MOV.U32 R5, RZ, RZ, RZ ;  /* 0x000000ffff057224 */ /* 0x000fe400078e00ff */
[----:B-1----:R-:W-:-:S04]  /*08c0*/  @!P2 IMAD.WIDE.U32 R16, R21, 0x4, R16 ;  /* 0x000000041510a825 */ /* 0x002fc800078e0010 */
[----:B------:R1:W3:Y:S01]  /*08d0*/  @!P6 LDG.E R5, desc[UR4][R18.64] ;  /* 0x000000041205e981 */ /* 0x0002e2000c1e1900 */
[----:B0-----:R-:W-:Y:S02]  /*08e0*/  IMAD.MOV.U32 R28, RZ, RZ, RZ ;  /* 0x000000ffff1c7224 */ /* 0x001fe400078e00ff */
[----:B------:R-:W-:-:S04]  /*08f0*/  @!P6 IMAD.WIDE.U32 R14, R8, 0x4, R14 ;  /* 0x00000004080ee825 */ /* 0x000fc800078e000e */
[----:B-1----:R-:W-:Y:S01]  /*0900*/  IMAD.MOV.U32 R18, RZ, RZ, RZ ;  /* 0x000000ffff127224 */ /* 0x002fe200078e00ff */
[----:B------:R0:W3:Y:S01]  /*0910*/  @!P6 LDG.E R28, desc[UR4][R14.64] ;  /* 0x000000040e1ce981 */ /* 0x0000e2000c1e1900 */
[----:B------:R-:W-:-:S04]  /*0920*/  IMAD.MOV.U32 R8, RZ, RZ, RZ ;  /* 0x000000ffff087224 */ /* 0x000fc800078e00ff */
[----:B------:R-:W3:Y:S01]  /*0930*/  @!P2 LDG.E R18, desc[UR4][R16.64] ;  /* 0x000000041012a981 */ /* 0x000ee2000c1e1900 */
[----:B--2---:R-:W-:Y:S02]  /*0940*/  @!P2 IMAD.WIDE.U32 R12, R21, 0x4, R12 ;  /* 0x00000004150ca825 */ /* 0x004fe400078e000c */
[----:B------:R-:W1:Y:S03]  /*0950*/  @!P5 LDC.64 R20, c[0x0][0x228] ;  /* 0x00008a00ff14db82 */ /* 0x000e660000000a00 */
[----:B------:R-:W2:Y:S01]  /*0960*/  @!P2 LDG.E R8, desc[UR4][R12.64] ;  /* 0x000000040c08a981 */ /* 0x000ea2000c1e1900 */
[----:B0-----:R-:W-:Y:S01]  /*0970*/  @!P5 IMAD.IADD R15, R0, 0x1, R9 ;  /* 0x00000001000fd824 */ /* 0x001fe200078e0209 */
[----:B------:R-:W-:Y:S04]  /*0980*/  BSSY B0, `(.L_x_2466) ;  /* 0x0000051000007945 */ /* 0x000fe80003800000 */
[----:B------:R-:W-:Y:S01]  /*0990*/  BSSY B1, `(.L_x_2467) ;  /* 0x0000049000017945 */ /* 0x000fe20003800000 */
[----:B-1----:R-:W-:Y:S01]  /*09a0*/  @!P5 IMAD.WIDE.U32 R20, R15, 0x4, R20 ;  /* 0x000000040f14d825 */ /* 0x002fe200078e0014 */
[----:B-----5:R-:W-:-:S02]  /*09b0*/  FSETP.GE.FTZ.AND P4, PT, R24, UR7, PT ;  /* 0x0000000718007c0b */ /* 0x020fc4000bf96000 */
[----:B------:R-:W-:-:S04]  /*09c0*/  FSETP.GTU.FTZ.AND P0, PT, R24, UR6, PT ;  /* 0x0000000618007c0b */ /* 0x000fc8000bf1c000 */
[----:B------:R-:W-:-:S04]  /*09d0*/  PLOP3.LUT P4, PT, P0, P4, PT, 0x20, 0x0 ;  /* 0x000000000000781c */ /* 0x000fc80000788470 */
[----:B----4-:R-:W-:-:S05]  /*09e0*/  FSEL R23, R23, RZ, P4 ;  /* 0x000000ff17177208 */ /* 0x010fca0002000000 */
[----:B------:R0:W-:Y:S01]  /*09f0*/  @!P5 STG.E desc[UR4][R20.64], R23 ;  /* 0x000000171400d986 */ /* 0x0001e2000c101904 */
[C---:B---3--:R-:W-:Y:S02]  /*0a00*/  FSETP.GE.FTZ.AND P2, PT, R6.reuse, UR7, PT ;  /* 0x0000000706007c0b */ /* 0x048fe4000bf56000 */
[----:B------:R-:W-:-:S04]  /*0a10*/  FSETP.GTU.FTZ.AND P3, PT, R6, UR6, PT ;  /* 0x0000000606007c0b */ /* 0x000fc8000bf7c000 */
[----:B------:R-:W-:Y:S02]  /*0a20*/  PLOP3.LUT P2, PT, P3, P2, PT, 0x20, 0x0 ;  /* 0x000000000000781c */ /* 0x000fe40001f44470 */
[C---:B------:R-:W-:Y:S02]  /*0a30*/  FSETP.GE.FTZ.AND P0, PT, R25.reuse, UR7, PT ;  /* 0x0000000719007c0b */ /* 0x040fe4000bf16000 */
[----:B------:R-:W-:-:S04]  /*0a40*/  FSETP.GTU.FTZ.AND P1, PT, R25, UR6, PT ;  /* 0x0000000619007c0b */ /* 0x000fc8000bf3c000 */
[----:B------:R-:W-:Y:S02]  /*0a50*/  PLOP3.LUT P3, PT, P1, P0, PT, 0x20, 0x0 ;  /* 0x000000000000781c */ /* 0x000fe40000f60470 */
[----:B------:R-:W-:Y:S02]  /*0a60*/  FSEL R11, R11, RZ, P2 ;  /* 0x000000ff0b0b7208 */ /* 0x000fe40001000000 */
[----:B------:R-:W-:Y:S02]  /*0a70*/  FSEL R22, R22, RZ, P3 ;  /* 0x000000ff16167208 */ /* 0x000fe40001800000 */
[C---:B------:R-:W-:Y:S02]  /*0a80*/  FSETP.GE.FTZ.AND P4, PT, R10.reuse, UR7, PT ;  /* 0x000000070a007c0b */ /* 0x040fe4000bf96000 */
[----:B------:R-:W-:-:S04]  /*0a90*/  FSETP.GTU.FTZ.AND P6, PT, R10, UR6, PT ;  /* 0x000000060a007c0b */ /* 0x000fc8000bfdc000 */
[----:B------:R-:W-:Y:S02]  /*0aa0*/  PLOP3.LUT P4, PT, P6, P4, PT, 0x20, 0x0 ;  /* 0x000000000000781c */ /* 0x000fe40003788470 */
[C---:B------:R-:W-:Y:S02]  /*0ab0*/  FSETP.GE.FTZ.AND P0, PT, R3.reuse, UR7, PT ;  /* 0x0000000703007c0b */ /* 0x040fe4000bf16000 */
[----:B------:R-:W-:Y:S01]  /*0ac0*/  FSETP.GTU.FTZ.AND P1, PT, R3, UR6, PT ;  /* 0x0000000603007c0b */ /* 0x000fe2000bf3c000 */
[----:B------:R-:W-:-:S04]  /*0ad0*/  VIADD R3, R9, 0x80 ;  /* 0x0000008009037836 */ /* 0x000fc80000000000 */
[----:B------:R-:W-:Y:S01]  /*0ae0*/  @!P5 IMAD.MOV.U32 R9, RZ, RZ, R3 ;  /* 0x000000ffff09d224 */ /* 0x000fe200078e0003 */
[----:B------:R-:W-:Y:S02]  /*0af0*/  PLOP3.LUT P0, PT, P1, P0, PT, 0x20, 0x0 ;  /* 0x000000000000781c */ /* 0x000fe40000f00470 */
[----:B------:R-:W-:Y:S02]  /*0b00*/  FSETP.GE.FTZ.AND P2, PT, R27, UR7, PT ;  /* 0x000000071b007c0b */ /* 0x000fe4000bf56000 */
[----:B------:R-:W-:Y:S02]  /*0b10*/  ISETP.GE.AND P5, PT, R9, R2, PT ;  /* 0x000000020900720c */ /* 0x000fe40003fa6270 */
[----:B------:R-:W-:-:S04]  /*0b20*/  FSETP.GTU.FTZ.AND P3, PT, R27, UR6, PT ;  /* 0x000000061b007c0b */ /* 0x000fc8000bf7c000 */
[----:B------:R-:W-:Y:S02]  /*0b30*/  PLOP3.LUT P2, PT, P3, P2, PT, 0x20, 0x0 ;  /* 0x000000000000781c */ /* 0x000fe40001f44470 */
[C---:B------:R-:W-:Y:S02]  /*0b40*/  FSETP.GE.FTZ.AND P6, PT, R5.reuse, UR7, PT ;  /* 0x0000000705007c0b */ /* 0x040fe4000bfd6000 */
[----:B------:R-:W-:-:S04]  /*0b50*/  FSETP.GTU.FTZ.AND P1, PT, R5, UR6, PT ;  /* 0x0000000605007c0b */ /* 0x000fc8000bf3c000 */
[----:B------:R-:W-:Y:S02]  /*0b60*/  PLOP3.LUT P1, PT, P1, P6, PT, 0x20, 0x0 ;  /* 0x000000000000781c */ /* 0x000fe40000f2c470 */
[----:B------:R-:W-:Y:S02]  /*0b70*/  FSEL R5, R7, RZ, P4 ;  /* 0x000000ff07057208 */ /* 0x000fe40002000000 */
[C---:B------:R-:W-:Y:S02]  /*0b80*/  FSETP.GE.FTZ.AND P6, PT, R18.reuse, UR7, PT ;  /* 0x0000000712007c0b */ /* 0x040fe4000bfd6000 */
[----:B------:R-:W-:-:S04]  /*0b90*/  FSETP.GTU.FTZ.AND P3, PT, R18, UR6, PT ;  /* 0x0000000612007c0b */ /* 0x000fc8000bf7c000 */
[----:B------:R-:W-:Y:S02]  /*0ba0*/  PLOP3.LUT P3, PT, P3, P6, PT, 0x20, 0x0 ;  /* 0x000000000000781c */ /* 0x000fe40001f6c470 */
[----:B------:R-:W-:Y:S02]  /*0bb0*/  FSEL R4, R4, RZ, P0 ;  /* 0x000000ff04047208 */ /* 0x000fe40000000000 */
[----:B------:R-:W-:Y:S02]  /*0bc0*/  FSEL R26, R26, RZ, P2 ;  /* 0x000000ff1a1a7208 */ /* 0x000fe40001000000 */
[----:B------:R-:W-:Y:S02]  /*0bd0*/  FSEL R28, R28, RZ, P1 ;  /* 0x000000ff1c1c7208 */ /* 0x000fe40000800000 */
[----:B--2---:R-:W-:Y:S01]  /*0be0*/  FSEL R8, R8, RZ, P3 ;  /* 0x000000ff08087208 */ /* 0x004fe20001800000 */
[----:B0-----:R-:W-:Y:S06]  /*0bf0*/  @P5 BRA `(.L_x_2468) ;  /* 0x0000000000305947 */ /* 0x001fec0003800000 */
[----:B------:R-:W0:Y:S01]  /*0c00*/  LDC.64 R6, c[0x0][0x228] ;  /* 0x00008a00ff067b82 */ /* 0x000e220000000a00 */
[----:B------:R-:W-:Y:S02]  /*0c10*/  IMAD.IADD R3, R0, 0x1, R9 ;  /* 0x0000000100037824 */ /* 0x000fe400078e0209 */
[----:B------:R-:W-:-:S05]  /*0c20*/  VIADD R9, R9, 0x80 ;  /* 0x0000008009097836 */ /* 0x000fca0000000000 */
[----:B------:R-:W-:Y:S01]  /*0c30*/  ISETP.GE.AND P0, PT, R9, R2, PT ;  /* 0x000000020900720c */ /* 0x000fe20003f06270 */
[----:B0-----:R-:W-:-:S05]  /*0c40*/  IMAD.WIDE.U32 R6, R3, 0x4, R6 ;  /* 0x0000000403067825 */ /* 0x001fca00078e0006 */
[----:B------:R0:W-:Y:S07]  /*0c50*/  STG.E desc[UR4][R6.64], R11 ;  /* 0x0000000b06007986 */ /* 0x0001ee000c101904 */
[----:B------:R-:W-:Y:S05]  /*0c60*/  @P0 BRA `(.L_x_2469) ;  /* 0x0000000000300947 */ /* 0x000fea0003800000 */
[----:B0-----:R-:W0:Y:S01]  /*0c70*/  LDC.64 R6, c[0x0][0x228] ;  /* 0x00008a00ff067b82 */ /* 0x001e220000000a00 */
[----:B------:R-:W-:Y:S02]  /*0c80*/  IMAD.IADD R3, R0, 0x1, R9 ;  /* 0x0000000100037824 */ /* 0x000fe400078e0209 */
[----:B------:R-:W-:Y:S02]  /*0c90*/  VIADD R9, R9, 0x80 ;  /* 0x0000008009097836 */ /* 0x000fe40000000000 */
[----:B0-----:R-:W-:-:S05]  /*0ca0*/  IMAD.WIDE.U32 R6, R3, 0x4, R6 ;  /* 0x0000000403067825 */ /* 0x001fca00078e0006 */
[----:B------:R0:W-:Y:S02]  /*0cb0*/  STG.E desc[UR4][R6.64], R22 ;  /* 0x0000001606007986 */ /* 0x0001e4000c101904 */
.L_x_2468:
[----:B------:R-:W-:-:S13]  /*0cc0*/  ISETP.GE.AND P0, PT, R9, R2, PT ;  /* 0x000000020900720c */ /* 0x000fda0003f06270 */
[----:B------:R-:W-:Y:S05]  /*0cd0*/  @P0 BRA `(.L_x_2470) ;  /* 0x0000000000300947 */ /* 0x000fea0003800000 */
[----:B0-----:R-:W0:Y:S01]  /*0ce0*/  LDC.64 R6, c[0x0][0x228] ;  /* 0x00008a00ff067b82 */ /* 0x001e220000000a00 */
[----:B------:R-:W-:Y:S02]  /*0cf0*/  IMAD.IADD R3, R0, 0x1, R9 ;  /* 0x0000000100037824 */ /* 0x000fe400078e0209 */
[----:B------:R-:W-:Y:S02]  /*0d00*/  VIADD R9, R9, 0x80 ;  /* 0x0000008009097836 */ /* 0x000fe40000000000 */
[----:B0-----:R-:W-:-:S05]  /*0d10*/  IMAD.WIDE.U32 R6, R3, 0x4, R6 ;  /* 0x0000000403067825 */ /* 0x001fca00078e0006 */
[----:B------:R1:W-:Y:S02]  /*0d20*/  STG.E desc[UR4][R6.64], R5 ;  /* 0x0000000506007986 */ /* 0x0003e4000c101904 */
.L_x_2469:
[----:B------:R-:W-:-:S13]  /*0d30*/  ISETP.GE.AND P0, PT, R9, R2, PT ;  /* 0x000000020900720c */ /* 0x000fda0003f06270 */
[----:B------:R-:W-:Y:S05]  /*0d40*/  @P0 BRA `(.L_x_2471) ;  /* 0x0000000000340947 */ /* 0x000fea0003800000 */
[----:B01----:R-:W0:Y:S01]  /*0d50*/  LDC.64 R6, c[0x0][0x228] ;  /* 0x00008a00ff067b82 */ /* 0x003e220000000a00 */
[----:B------:R-:W-:Y:S02]  /*0d60*/  IMAD.IADD R3, R0, 0x1, R9 ;  /* 0x0000000100037824 */ /* 0x000fe400078e0209 */
[----:B------:R-:W-:Y:S02]  /*0d70*/  VIADD R9, R9, 0x80 ;  /* 0x0000008009097836 */ /* 0x000fe40000000000 */
[----:B0-----:R-:W-:-:S05]  /*0d80*/  IMAD.WIDE.U32 R6, R3, 0x4, R6 ;  /* 0x0000000403067825 */ /* 0x001fca00078e0006 */
[----:B------:R1:W-:Y:S02]  /*0d90*/  STG.E desc[UR4][R6.64], R4 ;  /* 0x0000000406007986 */ /* 0x0003e4000c101904 */
.L_x_2470:
[----:B------:R-:W-:-:S13]  /*0da0*/  ISETP.GE.AND P0, PT, R9, R2, PT ;  /* 0x000000020900720c */ /* 0x000fda0003f06270 */
[----:B------:R-:W-:Y:S05]  /*0db0*/  @P0 BREAK B1 ;  /* 0x0000000000010942 */ /* 0x000fea0003800000 */
[----:B------:R-:W-:Y:S05]  /*0dc0*/  @P0 BRA `(.L_x_2472) ;  /* 0x0000000000300947 */ /* 0x000fea0003800000 */
[----:B-1----:R-:W1:Y:S01]  /*0dd0*/  LDC.64 R4, c[0x0][0x228] ;  /* 0x00008a00ff047b82 */ /* 0x002e620000000a00 */
[----:B------:R-:W-:Y:S02]  /*0de0*/  IMAD.IADD R3, R0, 0x1, R9 ;  /* 0x0000000100037824 */ /* 0x000fe400078e0209 */
[----:B------:R-:W-:Y:S02]  /*0df0*/  VIADD R9, R9, 0x80 ;  /* 0x0000008009097836 */ /* 0x000fe40000000000 */
[----:B-1----:R-:W-:-:S05]  /*0e00*/  IMAD.WIDE.U32 R4, R3, 0x4, R4 ;  /* 0x0000000403047825 */ /* 0x002fca00078e0004 */
[----:B------:R2:W-:Y:S02]  /*0e10*/  STG.E desc[UR4][R4.64], R26 ;  /* 0x0000001a04007986 */ /* 0x0005e4000c101904 */
.L_x_2471:
[----:B------:R-:W-:Y:S05]  /*0e20*/  BSYNC B1 ;  /* 0x0000000000017941 */ /* 0x000fea0003800000 */
.L_x_2467:
[----:B------:R-:W-:-:S13]  /*0e30*/  ISETP.GE.AND P0, PT, R9, R2, PT ;  /* 0x000000020900720c */ /* 0x000fda0003f06270 */
[----:B-12---:R-:W1:Y:S01]  /*0e40*/  @!P0 LDC.64 R4, c[0x0][0x228] ;  /* 0x00008a00ff048b82 */ /* 0x006e620000000a00 */
[----:B------:R-:W-:Y:S02]  /*0e50*/  @!P0 IMAD.IADD R3, R0, 0x1, R9 ;  /* 0x0000000100038824 */ /* 0x000fe400078e0209 */
[----:B------:R-:W-:Y:S02]  /*0e60*/  @!P0 VIADD R9, R9, 0x80 ;  /* 0x0000008009098836 */ /* 0x000fe40000000000 */
[----:B-1----:R-:W-:-:S05]  /*0e70*/  @!P0 IMAD.WIDE.U32 R4, R3, 0x4, R4 ;  /* 0x0000000403048825 */ /* 0x002fca00078e0004 */
[----:B------:R2:W-:Y:S02]  /*0e80*/  @!P0 STG.E desc[UR4][R4.64], R28 ;  /* 0x0000001c04008986 */ /* 0x0005e4000c101904 */
.L_x_2472:
[----:B------:R-:W-:Y:S05]  /*0e90*/  BSYNC B0 ;  /* 0x0000000000007941 */ /* 0x000fea0003800000 */
.L_x_2466:
[----:B------:R-:W-:Y:S05]  /*0ea0*/  WARPSYNC.ALL ;  /* 0x0000000000007948 */ /* 0x000fea0003800000 */
[----:B------:R-:W-:-:S13]  /*0eb0*/  ISETP.GE.AND P0, PT, R9, R2, PT ;  /* 0x000000020900720c */ /* 0x000fda0003f06270 */
[----:B------:R-:W-:Y:S05]  /*0ec0*/  @P0 EXIT ;  /* 0x000000000000094d */ /* 0x000fea0003800000 */
[----:B------:R-:W3:Y:S01]  /*0ed0*/  LDC.64 R2, c[0x0][0x228] ;  /* 0x00008a00ff027b82 */ /* 0x000ee20000000a00 */
[----:B------:R-:W-:-:S04]  /*0ee0*/  IMAD.IADD R9, R0, 0x1, R9 ;  /* 0x0000000100097824 */ /* 0x000fc800078e0209 */
[----:B---3--:R-:W-:-:S05]  /*0ef0*/  IMAD.WIDE.U32 R2, R9, 0x4, R2 ;  /* 0x0000000409027825 */ /* 0x008fca00078e0002 */
[----:B------:R-:W-:Y:S01]  /*0f00*/  STG.E desc[UR4][R2.64], R8 ;  /* 0x0000000802007986 */ /* 0x000fe2000c101904 */
[----:B------:R-:W-:Y:S05]  /*0f10*/  EXIT ;  /* 0x000000000000794d */ /* 0x000fea0003800000 */
.L_x_2473:
        /* <DEDUP_REMOVED lines=14> */
.L_x_3365:


//--------------------- .text._ZN2at6native29vectorized_elementwise_kernelILi4EZZZNS0_65_GLOBAL__N__eb3311e5_27_ActivationHardtanhKernel_cu_9e10b42f_293424hardtanh_backward_kernelERNS_14TensorIteratorERKN3c106ScalarES8_ENKUlvE_clEvENKUlvE0_clEvEUlffE_St5arrayIPcLm3EEEEviT0_T1_ --------------------------
	.section	.text._ZN2at6native29vectorized_elementwise_kernelILi4EZZZNS0_65_GLOBAL__N__eb3311e5_27_ActivationHardtanhKernel_cu_9e10b42f_293424hardtanh_backward_kernelERNS_14TensorIteratorERKN3c106ScalarES8_ENKUlvE_clEvENKUlvE0_clEvEUlffE_St5arrayIPcLm3EEEEviT0_T1_,"ax",@progbits
	.align	128
        .global         _ZN2at6native29vectorized_elementwise_kernelILi4EZZZNS0_65_GLOBAL__N__eb3311e5_27_ActivationHardtanhKernel_cu_9e10b42f_293424hardtanh_backward_kernelERNS_14TensorIteratorERKN3c106ScalarES8_ENKUlvE_clEvENKUlvE0_clEvEUlffE_St5arrayIPcLm3EEEEviT0_T1_
        .type           _ZN2at6native29vectorized_elementwise_kernelILi4EZZZNS0_65_GLOBAL__N__eb3311e5_27_ActivationHardtanhKernel_cu_9e10b42f_293424hardtanh_backward_kernelERNS_14TensorIteratorERKN3c106ScalarES8_ENKUlvE_clEvENKUlvE0_clEvEUlffE_St5arrayIPcLm3EEEEviT0_T1_,@function
        .size           _ZN2at6native29vectorized_elementwise_kernelILi4EZZZNS0_65_GLOBAL__N__eb3311e5_27_ActivationHardtanhKernel_cu_9e10b42f_293424hardtanh_backward_kernelERNS_14TensorIteratorERKN3c106ScalarES8_ENKUlvE_clEvENKUlvE0_clEvEUlffE_St5arrayIPcLm3EEEEviT0_T1_,(.L_x_3366 - _ZN2at6native29vectorized_elementwise_kernelILi4EZZZNS0_65_GLOBAL__N__eb3311e5_27_ActivationHardtanhKernel_cu_9e10b42f_293424hardtanh_backward_kernelERNS_14TensorIteratorERKN3c106ScalarES8_ENKUlvE_clEvENKUlvE0_clEvEUlffE_St5arrayIPcLm3EEEEviT0_T1_)
        .other          _ZN2at6native29vectorized_elementwise_kernelILi4EZZZNS0_65_GLOBAL__N__eb3311e5_27_ActivationHardtanhKernel_cu_9e10b42f_293424hardtanh_backward_kernelERNS_14TensorIteratorERKN3c106ScalarES8_ENKUlvE_clEvENKUlvE0_clEvEUlffE_St5arrayIPcLm3EEEEviT0_T1_,@"STO_CUDA_ENTRY STV_DEFAULT"
_ZN2at6native29vectorized_elementwise_kernelILi4EZZZNS0_65_GLOBAL__N__eb3311e5_27_ActivationHardtanhKernel_cu_9e10b42f_293424hardtanh_backward_kernelERNS_14TensorIteratorERKN3c106ScalarES8_ENKUlvE_clEvENKUlvE0_clEvEUlffE_St5arrayIPcLm3EEEEviT0_T1_:
.text._ZN2at6native29vectorized_elementwise_kernelILi4EZZZNS0_65_GLOBAL__N__eb3311e5_27_ActivationHardtanhKernel_cu_9e10b42f_293424hardtanh_backward_kernelERNS_14TensorIteratorERKN3c106ScalarES8_ENKUlvE_clEvENKUlvE0_clEvEUlffE_St5arrayIPcLm3EEEEviT0_T1_:
        /* <DEDUP_REMOVED lines=14> */
[----:B0-----:R-:W-:-:S05]  /*00e0*/  IMAD.WIDE.U32 R22, R2, 0x10, R4 ;  /* 0x0000001002167825 */ /* 0x001fca00078e0004 */
[----:B------:R-:W4:Y:S01]  /*00f0*/  LDG.E.128 R16, desc[UR4][R22.64] ;  /* 0x0000000416107981 */ /* 0x000f22000c1e1d00 */
[----:B--2---:R-:W-:-:S04]  /*0100*/  IMAD.WIDE R4, R0, 0x4, R6 ;  /* 0x0000000400047825 */ /* 0x004fc800078e0206 */
[----:B------:R-:W-:Y:S02]  /*0110*/  IMAD.WIDE.U32 R20, R2, 0x10, R4 ;  /* 0x0000001002147825 */ /* 0x000fe400078e0004 */
[----:B------:R-:W2:Y:S04]  /*0120*/  LDG.E.128 R4, desc[UR4][R22.64+0x800] ;  /* 0x0008000416047981 */ /* 0x000ea8000c1e1d00 */
[----:B------:R-:W5:Y:S04]  /*0130*/  LDG.E.128 R12, desc[UR4][R20.64] ;  /* 0x00000004140c7981 */ /* 0x000f68000c1e1d00 */
[----:B------:R-:W3:Y:S01]  /*0140*/  LDG.E.128 R8, desc[UR4][R20.64+0x800] ;  /* 0x0008000414087981 */ /* 0x000ee2000c1e1d00 */
[----:B----4-:R-:W-:-:S02]  /*0150*/  FSETP.GTU.FTZ.AND P1, PT, R16, UR6, PT ;  /* 0x0000000610007c0b */ /* 0x010fc4000bf3c000 */
[----:B------:R-:W-:Y:S02]  /*0160*/  FSETP.GE.FTZ.AND P4, PT, R16, UR7, PT ;  /* 0x0000000710007c0b */ /* 0x000fe4000bf96000 */
[C---:B------:R-:W-:Y:S02]  /*0170*/  FSETP.GTU.FTZ.AND P0, PT, R17.reuse, UR6, PT ;  /* 0x0000000611007c0b */ /* 0x040fe4000bf1c000 */
[----:B------:R-:W-:Y:S02]  /*0180*/  PLOP3.LUT P1, PT, P1, P4, PT, 0x20, 0x0 ;  /* 0x000000000000781c */ /* 0x000fe40000f28470 */
[----:B------:R-:W-:Y:S02]  /*0190*/  FSETP.GE.FTZ.AND P2, PT, R17, UR7, PT ;  /* 0x0000000711007c0b */ /* 0x000fe4000bf56000 */
[C---:B------:R-:W-:Y:S02]  /*01a0*/  FSETP.GTU.FTZ.AND P3, PT, R18.reuse, UR6, PT ;  /* 0x0000000612007c0b */ /* 0x040fe4000bf7c000 */
[----:B------:R-:W-:-:S02]  /*01b0*/  FSETP.GE.FTZ.AND P4, PT, R18, UR7, PT ;  /* 0x0000000712007c0b */ /* 0x000fc4000bf96000 */
[C---:B------:R-:W-:Y:S02]  /*01c0*/  FSETP.GTU.FTZ.AND P6, PT, R19.reuse, UR6, PT ;  /* 0x0000000613007c0b */ /* 0x040fe4000bfdc000 */
[----:B------:R-:W-:Y:S02]  /*01d0*/  FSETP.GE.FTZ.AND P5, PT, R19, UR7, PT ;  /* 0x0000000713007c0b */ /* 0x000fe4000bfb6000 */
[----:B------:R-:W-:Y:S02]  /*01e0*/  PLOP3.LUT P0, PT, P0, P2, PT, 0x20, 0x0 ;  /* 0x000000000000781c */ /* 0x000fe40000704470 */
[----:B------:R-:W-:Y:S02]  /*01f0*/  PLOP3.LUT P3, PT, P3, P4, PT, 0x20, 0x0 ;  /* 0x000000000000781c */ /* 0x000fe40001f68470 */
[----:B--2---:R-:W-:Y:S02]  /*0200*/  FSETP.GTU.FTZ.AND P2, PT, R4, UR6, PT ;  /* 0x0000000604007c0b */ /* 0x004fe4000bf5c000 */
[----:B------:R-:W-:-:S02]  /*0210*/  PLOP3.LUT P6, PT, P6, P5, PT, 0x20, 0x0 ;  /* 0x000000000000781c */ /* 0x000fc400037ca470 */
[----:B------:R-:W-:Y:S02]  /*0220*/  FSETP.GE.FTZ.AND P4, PT, R4, UR7, PT ;  /* 0x0000000704007c0b */ /* 0x000fe4000bf96000 */
[----:B-----5:R-:W-:Y:S02]  /*0230*/  FSEL R15, R15, RZ, P6 ;  /* 0x000000ff0f0f7208 */ /* 0x020fe40003000000 */
[----:B------:R-:W-:Y:S02]  /*0240*/  FSEL R14, R14, RZ, P3 ;  /* 0x000000ff0e0e7208 */ /* 0x000fe40001800000 */
[----:B------:R-:W-:Y:S02]  /*0250*/  PLOP3.LUT P4, PT, P2, P4, PT, 0x20, 0x0 ;  /* 0x000000000000781c */ /* 0x000fe40001788470 */
[C---:B------:R-:W-:Y:S02]  /*0260*/  FSETP.GTU.FTZ.AND P5, PT, R5.reuse, UR6, PT ;  /* 0x0000000605007c0b */ /* 0x040fe4000bfbc000 */
[----:B------:R-:W-:Y:S01]  /*0270*/  FSETP.GE.FTZ.AND P6, PT, R5, UR7, PT ;  /* 0x0000000705007c0b */ /* 0x000fe2000bfd6000 */
[----:B---3--:R-:W-:Y:S01]  /*0280*/  IMAD.WIDE.U32 R4, R0, 0x4, R24 ;  /* 0x0000000400047825 */ /* 0x008fe200078e0018 */
[----:B------:R-:W-:-:S02]  /*0290*/  FSETP.GTU.FTZ.AND P3, PT, R6, UR6, PT ;  /* 0x0000000606007c0b */ /* 0x000fc4000bf7c000 */
[----:B------:R-:W-:Y:S02]  /*02a0*/  FSETP.GE.FTZ.AND P2, PT, R6, UR7, PT ;  /* 0x0000000706007c0b */ /* 0x000fe4000bf56000 */
[----:B------:R-:W-:Y:S01]  /*02b0*/  PLOP3.LUT P5, PT, P5, P6, PT, 0x20, 0x0 ;  /* 0x000000000000781c */ /* 0x000fe20002fac470 */
[----:B------:R-:W-:Y:S01]  /*02c0*/  IMAD.WIDE R4, R2, 0x10, R4 ;  /* 0x0000001002047825 */ /* 0x000fe200078e0204 */
[----:B------:R-:W-:Y:S02]  /*02d0*/  PLOP3.LUT P2, PT, P3, P2, PT, 0x20, 0x0 ;  /* 0x000000000000781c */ /* 0x000fe40001f44470 */
[C---:B------:R-:W-:Y:S02]  /*02e0*/  FSETP.GTU.FTZ.AND P6, PT, R7.reuse, UR6, PT ;  /* 0x0000000607007c0b */ /* 0x040fe4000bfdc000 */
[----:B------:R-:W-:Y:S02]  /*02f0*/  FSETP.GE.FTZ.AND P3, PT, R7, UR7, PT ;  /* 0x0000000707007c0b */ /* 0x000fe4000bf76000 */
[----:B------:R-:W-:-:S02]  /*0300*/  FSEL R13, R13, RZ, P0 ;  /* 0x000000ff0d0d7208 */ /* 0x000fc40000000000 */
[----:B------:R-:W-:Y:S02]  /*0310*/  PLOP3.LUT P6, PT, P6, P3, PT, 0x20, 0x0 ;  /* 0x000000000000781c */ /* 0x000fe400037c6470 */
[----:B------:R-:W-:Y:S02]  /*0320*/  FSEL R12, R12, RZ, P1 ;  /* 0x000000ff0c0c7208 */ /* 0x000fe40000800000 */
[----:B------:R-:W-:Y:S02]  /*0330*/  FSEL R8, R8, RZ, P4 ;  /* 0x000000ff08087208 */ /* 0x000fe40002000000 */
[----:B------:R-:W-:Y:S01]  /*0340*/  FSEL R9, R9, RZ, P5 ;  /* 0x000000ff09097208 */ /* 0x000fe20002800000 */
[----:B------:R-:W-:Y:S01]  /*0350*/  STG.E.128 desc[UR4][R4.64], R12 ;  /* 0x0000000c04007986 */ /* 0x000fe2000c101d04 */
[----:B------:R-:W-:Y:S02]  /*0360*/  FSEL R10, R10, RZ, P2 ;  /* 0x000000ff0a0a7208 */ /* 0x000fe40001000000 */
[----:B------:R-:W-:-:S05]  /*0370*/  FSEL R11, R11, RZ, P6 ;  /* 0x000000ff0b0b7208 */ /* 0x000fca0003000000 */
[----:B------:R-:W-:Y:S01]  /*0380*/  STG.E.128 desc[UR4][R4.64+0x800], R8 ;  /* 0x0008000804007986 */ /* 0x000fe2000c101d04 */
[----:B------:R-:W-:Y:S05]  /*0390*/  EXIT ;  /* 0x000000000000794d */ /* 0x000fea0003800000 */
.L_x_2474:
        /* <DEDUP_REMOVED lines=140> */
.L_x_2477:
[----:B------:R-:W-:-:S13]  /*0c60*/  ISETP.GE.AND P0, PT, R9, R2, PT ;  /* 0x000000020900720c */ /* 0x000fda0003f06270 */
[----:B------:R-:W-:Y:S05]  /*0c70*/  @P0 BRA `(.L_x_2479) ;  /* 0x0000000000300947 */ /* 0x000fea0003800000 */
[----:B0-----:R-:W0:Y:S01]  /*0c80*/  LDC.64 R6, c[0x0][0x228] ;  /* 0x00008a00ff067b82 */ /* 0x001e220000000a00 */
[----:B------:R-:W-:Y:S02]  /*0c90*/  IMAD.IADD R3, R0, 0x1, R9 ;  /* 0x0000000100037824 */ /* 0x000fe400078e0209 */
[----:B------:R-:W-:Y:S02]  /*0ca0*/  VIADD R9, R9, 0x80 ;  /* 0x0000008009097836 */ /* 0x000fe40000000000 */
[----:B0-----:R-:W-:-:S05]  /*0cb0*/  IMAD.WIDE.U32 R6, R3, 0x4, R6 ;  /* 0x0000000403067825 */ /* 0x001fca00078e0006 */
[----:B------:R1:W-:Y:S02]  /*0cc0*/  STG.E desc[UR4][R6.64], R5 ;  /* 0x0000000506007986 */ /* 0x0003e4000c101904 */
.L_x_2478:
[----:B------:R-:W-:-:S13]  /*0cd0*/  ISETP.GE.AND P0, PT, R9, R2, PT ;  /* 0x000000020900720c */ /* 0x000fda0003f06270 */
[----:B------:R-:W-:Y:S05]  /*0ce0*/  @P0 BRA `(.L_x_2480) ;  /* 0x0000000000340947 */ /* 0x000fea0003800000 */
[----:B01----:R-:W0:Y:S01]  /*0cf0*/  LDC.64 R6, c[0x0][0x228] ;  /* 0x00008a00ff067b82 */ /* 0x003e220000000a00 */
[----:B------:R-:W-:Y:S02]  /*0d00*/  IMAD.IADD R3, R0, 0x1, R9 ;  /* 0x0000000100037824 */ /* 0x000fe400078e0209 */
[----:B------:R-:W-:Y:S02]  /*0d10*/  VIADD R9, R9, 0x80 ;  /* 0x0000008009097836 */ /* 0x000fe40000000000 */
[----:B0-----:R-:W-:-:S05]  /*0d20*/  IMAD.WIDE.U32 R6, R3, 0x4, R6 ;  /* 0x0000000403067825 */ /* 0x001fca00078e0006 */
[----:B------:R1:W-:Y:S02]  /*0d30*/  STG.E desc[UR4][R6.64], R4 ;  /* 0x0000000406007986 */ /* 0x0003e4000c101904 */
.L_x_2479:
        /* <DEDUP_REMOVED lines=8> */
.L_x_2480:
[----:B------:R-:W-:Y:S05]  /*0dc0*/  BSYNC B1 ;  /* 0x0000000000017941 */ /* 0x000fea0003800000 */
.L_x_2476:
[----:B------:R-:W-:-:S13]  /*0dd0*/  ISETP.GE.AND P0, PT, R9, R2, PT ;  /* 0x000000020900720c */ /* 0x000fda0003f06270 */
[----:B-12---:R-:W1:Y:S01]  /*0de0*/  @!P0 LDC.64 R4, c[0x0][0x228] ;  /* 0x00008a00ff048b82 */ /* 0x006e620000000a00 */
[----:B------:R-:W-:Y:S02]  /*0df0*/  @!P0 IMAD.IADD R3, R0, 0x1, R9 ;  /* 0x0000000100038824 */ /* 0x000fe400078e0209 */
[----:B------:R-:W-:Y:S02]  /*0e00*/  @!P0 VIADD R9, R9, 0x80 ;  /* 0x0000008009098836 */ /* 0x000fe40000000000 */
[----:B-1----:R-:W-:-:S05]  /*0e10*/  @!P0 IMAD.WIDE.U32 R4, R3, 0x4, R4 ;  /* 0x0000000403048825 */ /* 0x002fca00078e0004 */
[----:B------:R2:W-:Y:S02]  /*0e20*/  @!P0 STG.E desc[UR4][R4.64], R28 ;  /* 0x0000001c04008986 */ /* 0x0005e4000c101904 */
.L_x_2481:
[----:B------:R-:W-:Y:S05]  /*0e30*/  BSYNC B0 ;  /* 0x0000000000007941 */ /* 0x000fea0003800000 */
.L_x_2475:
        /* <DEDUP_REMOVED lines=8> */
.L_x_2482:
        /* <DEDUP_REMOVED lines=12> */
.L_x_3366:


//--------------------- .text._ZN2at6native29vectorized_elementwise_kernelILi8EZZZNS0_65_GLOBAL__N__eb3311e5_27_ActivationHardtanhKernel_cu_9e10b42f_293424hardtanh_backward_kernelERNS_14TensorIteratorERKN3c106ScalarES8_ENKUlvE_clEvENKUlvE0_clEvEUlffE_St5arrayIPcLm3EEEEviT0_T1_ --------------------------
	.section	.text._ZN2at6native29vectorized_elementwise_kernelILi8EZZZNS0_65_GLOBAL__N__eb3311e5_27_ActivationHardtanhKernel_cu_9e10b42f_293424hardtanh_backward_kernelERNS_14TensorIteratorERKN3c106ScalarES8_ENKUlvE_clEvENKUlvE0_clEvEUlffE_St5arrayIPcLm3EEEEviT0_T1_,"ax",@progbits
	.align	128
        .global         _ZN2at6native29vectorized_elementwise_kernelILi8EZZZNS0_65_GLOBAL__N__eb3311e5_27_ActivationHardtanhKernel_cu_9e10b42f_293424hardtanh_backward_kernelERNS_14TensorIteratorERKN3c106ScalarES8_ENKUlvE_clEvENKUlvE0_clEvEUlffE_St5arrayIPcLm3EEEEviT0_T1_
        .type           _ZN2at6native29vectorized_elementwise_kernelILi8EZZZNS0_65_GLOBAL__N__eb3311e5_27_ActivationHardtanhKernel_cu_9e10b42f_293424hardtanh_backward_kernelERNS_14TensorIteratorERKN3c106ScalarES8_ENKUlvE_clEvENKUlvE0_clEvEUlffE_St5arrayIPcLm3EEEEviT0_T1_,@function
        .size           _ZN2at6native29vectorized_elementwise_kernelILi8EZZZNS0_65_GLOBAL__N__eb3311e5_27_ActivationHardtanhKernel_cu_9e10b42f_293424hardtanh_backward_kernelERNS_14TensorIteratorERKN3c106ScalarES8_ENKUlvE_clEvENKUlvE0_clEvEUlffE_St5arrayIPcLm3EEEEviT0_T1_,(.L_x_3367 - _ZN2at6native29vectorized_elementwise_kernelILi8EZZZNS0_65_GLOBAL__N__eb3311e5_27_ActivationHardtanhKernel_cu_9e10b42f_293424hardtanh_backward_kernelERNS_14TensorIteratorERKN3c106ScalarES8_ENKUlvE_clEvENKUlvE0_clEvEUlffE_St5arrayIPcLm3EEEEviT0_T1_)
        .other          _ZN2at6native29vectorized_elementwise_kernelILi8EZZZNS0_65_GLOBAL__N__eb3311e5_27_ActivationHardtanhKernel_cu_9e10b42f_293424hardtanh_backward_kernelERNS_14TensorIteratorERKN3c106ScalarES8_ENKUlvE_clEvENKUlvE0_clEvEUlffE_St5arrayIPcLm3EEEEviT0_T1_,@"STO_CUDA_ENTRY STV_DEFAULT"
_ZN2at6native29vectorized_elementwise_kernelILi8EZZZNS0_65_GLOBAL__N__eb3311e5_27_ActivationHardtanhKernel_cu_9e10b42f_293424hardtanh_backward_kernelERNS_14TensorIteratorERKN3c106ScalarES8_ENKUlvE_clEvENKUlvE0_clEvEUlffE_St5arrayIPcLm3EEEEviT0_T1_:
.text._ZN2at6native29vectorized_elementwise_kernelILi8EZZZNS0_65_GLOBAL__N__eb3311e5_27_ActivationHardtanhKernel_cu_9e10b42f_293424hardtanh_backward_kernelERNS_14TensorIteratorERKN3c106ScalarES8_ENKUlvE_clEvENKUlvE0_clEvEUlffE_St5arrayIPcLm3EEEEviT0_T1_:
        /* <DEDUP_REMOVED lines=58> */
.L_x_2483:
        /* <DEDUP_REMOVED lines=140> */
.L_x_2486:
[----:B------:R-:W-:-:S13]  /*0c60*/  ISETP.GE.AND P0, PT, R9, R2, PT ;  /* 0x000000020900720c */ /* 0x000fda0003f06270 */
[----:B------:R-:W-:Y:S05]  /*0c70*/  @P0 BRA `(.L_x_2488) ;  /* 0x0000000000300947 */ /* 0x000fea0003800000 */
[----:B0-----:R-:W0:Y:S01]  /*0c80*/  LDC.64 R6, c[0x0][0x228] ;  /* 0x00008a00ff067b82 */ /* 0x001e220000000a00 */
[----:B------:R-:W-:Y:S02]  /*0c90*/  IMAD.IADD R3, R0, 0x1, R9 ;  /* 0x0000000100037824 */ /* 0x000fe400078e0209 */
[----:B------:R-:W-:Y:S02]  /*0ca0*/  VIADD R9, R9, 0x80 ;  /* 0x0000008009097836 */ /* 0x000fe40000000000 */
[----:B0-----:R-:W-:-:S05]  /*0cb0*/  IMAD.WIDE.U32 R6, R3, 0x4, R6 ;  /* 0x0000000403067825 */ /* 0x001fca00078e0006 */
[----:B------:R1:W-:Y:S02]  /*0cc0*/  STG.E desc[UR4][R6.64], R5 ;  /* 0x0000000506007986 */ /* 0x0003e4000c101904 */
.L_x_2487:
[----:B------:R-:W-:-:S13]  /*0cd0*/  ISETP.GE.AND P0, PT, R9, R2, PT ;  /* 0x000000020900720c */ /* 0x000fda0003f06270 */
[----:B------:R-:W-:Y:S05]  /*0ce0*/  @P0 BRA `(.L_x_2489) ;  /* 0x0000000000340947 */ /* 0x000fea0003800000 */
[----:B01----:R-:W0:Y:S01]  /*0cf0*/  LDC.64 R6, c[0x0][0x228] ;  /* 0x00008a00ff067b82 */ /* 0x003e220000000a00 */
[----:B------:R-:W-:Y:S02]  /*0d00*/  IMAD.IADD R3, R0, 0x1, R9 ;  /* 0x0000000100037824 */ /* 0x000fe400078e0209 */
[----:B------:R-:W-:Y:S02]  /*0d10*/  VIADD R9, R9, 0x80 ;  /* 0x0000008009097836 */ /* 0x000fe40000000000 */
[----:B0-----:R-:W-:-:S05]  /*0d20*/  IMAD.WIDE.U32 R6, R3, 0x4, R6 ;  /* 0x0000000403067825 */ /* 0x001fca00078e0006 */
[----:B------:R1:W-:Y:S02]  /*0d30*/  STG.E desc[UR4][R6.64], R4 ;  /* 0x0000000406007986 */ /* 0x0003e4000c101904 */
.L_x_2488:
        /* <DEDUP_REMOVED lines=8> */
.L_x_2489:
[----:B------:R-:W-:Y:S05]  /*0dc0*/  BSYNC B1 ;  /* 0x0000000000017941 */ /* 0x000fea0003800000 */
.L_x_2485:
[----:B------:R-:W-:-:S13]  /*0dd0*/  ISETP.GE.AND P0, PT, R9, R2, PT ;  /* 0x000000020900720c */ /* 0x000fda0003f06270 */
[----:B-12---:R-:W1:Y:S01]  /*0de0*/  @!P0 LDC.64 R4, c[0x0][0x228] ;  /* 0x00008a00ff048b82 */ /* 0x006e620000000a00 */
[----:B------:R-:W-:Y:S02]  /*0df0*/  @!P0 IMAD.IADD R3, R0, 0x1, R9 ;  /* 0x0000000100038824 */ /* 0x000fe400078e0209 */
[----:B------:R-:W-:Y:S02]  /*0e00*/  @!P0 VIADD R9, R9, 0x80 ;  /* 0x0000008009098836 */ /* 0x000fe40000000000 */
[----:B-1----:R-:W-:-:S05]  /*0e10*/  @!P0 IMAD.WIDE.U32 R4, R3, 0x4, R4 ;  /* 0x0000000403048825 */ /* 0x002fca00078e0004 */
[----:B------:R2:W-:Y:S02]  /*0e20*/  @!P0 STG.E desc[UR4][R4.64], R28 ;  /* 0x0000001c04008986 */ /* 0x0005e4000c101904 */
.L_x_2490:
[----:B------:R-:W-:Y:S05]  /*0e30*/  BSYNC B0 ;  /* 0x0000000000007941 */ /* 0x000fea0003800000 */
.L_x_2484:
        /* <DEDUP_REMOVED lines=8> */
.L_x_2491:
        /* <DEDUP_REMOVED lines=12> */
.L_x_3367:


//--------------------- .text._ZN2at6native18elementwise_kernelILi128ELi4EZNS0_15gpu_kernel_implIZZZNS0_65_GLOBAL__N__eb3311e5_27_ActivationHardtanhKernel_cu_9e10b42f_293424hardtanh_backward_kernelERNS_14TensorIteratorERKN3c106ScalarES9_ENKUlvE_clEvENKUlvE_clEvEUlddE_EEvRNS_18TensorIteratorBaseERKT_EUliE_EEviT1_ --------------------------
	.section	.text._ZN2at6native18elementwise_kernelILi128ELi4EZNS0_15gpu_kernel_implIZZZNS0_65_GLOBAL__N__eb3311e5_27_ActivationHardtanhKernel_cu_9e10b42f_293424hardtanh_backward_kernelERNS_14TensorIteratorERKN3c106ScalarES9_ENKUlvE_clEvENKUlvE_clEvEUlddE_EEvRNS_18TensorIteratorBaseERKT_EUliE_EEviT1_,"ax",@progbits
	.align	128
        .global         _ZN2at6native18elementwise_kernelILi128ELi4EZNS0_15gpu_kernel_implIZZZNS0_65_GLOBAL__N__eb3311e5_27_ActivationHardtanhKernel_cu_9e10b42f_293424hardtanh_backward_kernelERNS_14TensorIteratorERKN3c106ScalarES9_ENKUlvE_clEvENKUlvE_clEvEUlddE_EEvRNS_18TensorIteratorBaseERKT_EUliE_EEviT1_
        .type           _ZN2at6native18elementwise_kernelILi128ELi4EZNS0_15gpu_kernel_implIZZZNS0_65_GLOBAL__N__eb3311e5_27_ActivationHardtanhKernel_cu_9e10b42f_293424hardtanh_backward_kernelERNS_14TensorIteratorERKN3c106ScalarES9_ENKUlvE_clEvENKUlvE_clEvEUlddE_EEvRNS_18TensorIteratorBaseERKT_EUliE_EEviT1_,@function
        .size           _ZN2at6native18elementwise_kernelILi128ELi4EZNS0_15gpu_kernel_implIZZZNS0_65_GLOBAL__N__eb3311e5_27_ActivationHardtanhKernel_cu_9e10b42f_293424hardtanh_backward_kernelERNS_14TensorIteratorERKN3c106ScalarES9_ENKUlvE_clEvENKUlvE_clEvEUlddE_EEvRNS_18TensorIteratorBaseERKT_EUliE_EEviT1_,(.L_x_3368 - _ZN2at6native18elementwise_kernelILi128ELi4EZNS0_15gpu_kernel_implIZZZNS0_65_GLOBAL__N__eb3311e5_27_ActivationHardtanhKernel_cu_9e10b42f_293424hardtanh_backward_kernelERNS_14TensorIteratorERKN3c106ScalarES9_ENKUlvE_clEvENKUlvE_clEvEUlddE_EEvRNS_18TensorIteratorBaseERKT_EUliE_EEviT1_)
        .other          _ZN2at6native18elementwise_kernelILi128ELi4EZNS0_15gpu_kernel_implIZZZNS0_65_GLOBAL__N__eb3311e5_27_ActivationHardtanhKernel_cu_9e10b42f_293424hardtanh_backward_kernelERNS_14TensorIteratorERKN3c106ScalarES9_ENKUlvE_clEvENKUlvE_clEvEUlddE_EEvRNS_18TensorIteratorBaseERKT_EUliE_EEviT1_,@"STO_CUDA_ENTRY STV_DEFAULT"
_ZN2at6native18elementwise_kernelILi128ELi4EZNS0_15gpu_kernel_implIZZZNS0_65_GLOBAL__N__eb3311e5_27_ActivationHardtanhKernel_cu_9e10b42f_293424hardtanh_backward_kernelERNS_14TensorIteratorERKN3c106ScalarES9_ENKUlvE_clEvENKUlvE_clEvEUlddE_EEvRNS_18TensorIteratorBaseERKT_EUliE_EEviT1_:
.text._ZN2at6native18elementwise_kernelILi128ELi4EZNS0_15gpu_kernel_implIZZZNS0_65_GLOBAL__N__eb3311e5_27_ActivationHardtanhKernel_cu_9e10b42f_293424hardtanh_backward_kernelERNS_14TensorIteratorERKN3c106ScalarES9_ENKUlvE_clEvENKUlvE_clEvEUlddE_EEvRNS_18TensorIteratorBaseERKT_EUliE_EEviT1_:
        /* <DEDUP_REMOVED lines=364> */
[----:B------:R-:W-:-:S07]  /*16c0*/  IMAD R24, R3, UR6, R24 ;  /* 0x0000000603187c24 */ /* 0x000fce000f8e0218 */
.L_x_2494:
        /* <DEDUP_REMOVED lines=19> */
[----:B--2---:R0:W1:Y:S01]  /*1800*/  I2F.F64.S16 R18, R2 ;  /* 0x0000000200127312 */ /* 0x0040620000101c00 */
[----:B------:R-:W-:Y:S05]  /*1810*/  BRA `(.L_x_2500) ;  /* 0x0000000c007c7947 */ /* 0x000fea0003800000 */
.L_x_2498:
[----:B------:R-:W2:Y:S02]  /*1820*/  LDG.E.U8 R2, desc[UR36][R2.64] ;  /* 0x0000002402027981 */ /* 0x000ea4000c1e1100 */
[----:B--2---:R0:W1:Y:S01]  /*1830*/  I2F.F64.U16 R18, R2 ;  /* 0x0000000200127312 */ /* 0x0040620000101800 */
[----:B------:R-:W-:Y:S05]  /*1840*/  BRA `(.L_x_2500) ;  /* 0x0000000c00707947 */ /* 0x000fea0003800000 */
.L_x_2497:
[----:B------:R-:W-:-:S13]  /*1850*/  ISETP.NE.AND P0, PT, R4, 0x2, PT ;  /* 0x000000020400780c */ /* 0x000fda0003f05270 */
[----:B------:R-:W-:Y:S05]  /*1860*/  @!P0 BRA `(.L_x_2501) ;  /* 0x0000000000288947 */ /* 0x000fea0003800000 */
[----:B------:R-:W-:-:S13]  /*1870*/  ISETP.NE.AND P0, PT, R4, 0x3, PT ;  /* 0x000000030400780c */ /* 0x000fda0003f05270 */
[----:B------:R-:W-:Y:S05]  /*1880*/  @!P0 BRA `(.L_x_2502) ;  /* 0x0000000000148947 */ /* 0x000fea0003800000 */
[----:B------:R-:W-:-:S13]  /*1890*/  ISETP.NE.AND P0, PT, R4, 0x4, PT ;  /* 0x000000040400780c */ /* 0x000fda0003f05270 */
[----:B------:R-:W-:Y:S05]  /*18a0*/  @P0 BRA `(.L_x_2499) ;  /* 0x0000000800fc0947 */ /* 0x000fea0003800000 */
[----:B------:R-:W2:Y:S02]  /*18b0*/  LDG.E.64 R18, desc[UR36][R2.64] ;  /* 0x0000002402127981 */ /* 0x000ea4000c1e1b00 */
[----:B--2---:R-:W0:Y:S01]  /*18c0*/  I2F.F64.S64 R18, R18 ;  /* 0x0000001200127312 */ /* 0x004e220000301c00 */
[----:B------:R-:W-:Y:S05]  /*18d0*/  BRA `(.L_x_2500) ;  /* 0x0000000c004c7947 */ /* 0x000fea0003800000 */
.L_x_2502:
[----:B------:R-:W2:Y:S02]  /*18e0*/  LDG.E R2, desc[UR36][R2.64] ;  /* 0x0000002402027981 */ /* 0x000ea4000c1e1900 */
[----:B--2---:R0:W1:Y:S01]  /*18f0*/  I2F.F64 R18, R2 ;  /* 0x0000000200127312 */ /* 0x0040620000201c00 */
[----:B------:R-:W-:Y:S05]  /*1900*/  BRA `(.L_x_2500) ;  /* 0x0000000c00407947 */ /* 0x000fea0003800000 */
.L_x_2501:
[----:B------:R-:W2:Y:S02]  /*1910*/  LDG.E.U16 R2, desc[UR36][R2.64] ;  /* 0x0000002402027981 */ /* 0x000ea4000c1e1500 */
[----:B--2---:R0:W1:Y:S01]  /*1920*/  I2F.F64.S16 R18, R2 ;  /* 0x0000000200127312 */ /* 0x0040620000101c00 */
[----:B------:R-:W-:Y:S05]  /*1930*/  BRA `(.L_x_2500) ;  /* 0x0000000c00347947 */ /* 0x000fea0003800000 */
.L_x_2496:
[----:B------:R-:W-:-:S13]  /*1940*/  ISETP.GT.AND P0, PT, R4, 0x6, PT ;  /* 0x000000060400780c */ /* 0x000fda0003f04270 */
[----:B------:R-:W-:Y:S05]  /*1950*/  @P0 BRA `(.L_x_2503) ;  /* 0x0000000000340947 */ /* 0x000fea0003800000 */
[----:B------:R-:W-:-:S13]  /*1960*/  ISETP.NE.AND P0, PT, R4, 0x5, PT ;  /* 0x000000050400780c */ /* 0x000fda0003f05270 */
[----:B------:R-:W-:Y:S05]  /*1970*/  @!P0 BRA `(.L_x_2504) ;  /* 0x0000000000188947 */ /* 0x000fea0003800000 */
[----:B------:R-:W-:-:S13]  /*1980*/  ISETP.NE.AND P0, PT, R4, 0x6, PT ;  /* 0x000000060400780c */ /* 0x000fda0003f05270 */
[----:B------:R-:W-:Y:S05]  /*1990*/  @P0 BRA `(.L_x_2499) ;  /* 0x0000000800c00947 */ /* 0x000fea0003800000 */
[----:B------:R-:W2:Y:S02]  /*19a0*/  LDG.E R18, desc[UR36][R2.64] ;  /* 0x0000002402127981 */ /* 0x000ea4000c1e1900 */
[----:B--2---:R-:W-:-:S06]  /*19b0*/  FMUL.FTZ R18, R18, 1 ;  /* 0x3f80000012127820 */ /* 0x004fcc0000410000 */
[----:B------:R-:W0:Y:S01]  /*19c0*/  F2F.F64.F32 R18, R18 ;  /* 0x0000001200127310 */ /* 0x000e220000201800 */
[----:B------:R-:W-:Y:S05]  /*19d0*/  BRA `(.L_x_2500) ;  /* 0x0000000c000c7947 */ /* 0x000fea0003800000 */
.L_x_2504:
[----:B------:R-:W2:Y:S02]  /*19e0*/  LDG.E.U16 R0, desc[UR36][R2.64] ;  /* 0x0000002402007981 */ /* 0x000ea4000c1e1500 */
[----:B--2---:R-:W-:-:S05]  /*19f0*/  HADD2.F32 R0, -RZ, R0.H0_H0 ;  /* 0x20000000ff007230 */ /* 0x004fca0000004100 */
[----:B------:R-:W-:-:S04]  /*1a00*/  FMUL.FTZ R0, R0, 1 ;  /* 0x3f80000000007820 */ /* 0x000fc80000410000 */
[----:B------:R0:W1:Y:S01]  /*1a10*/  F2F.F64.F32 R18, R0 ;  /* 0x0000000000127310 */ /* 0x0000620000201800 */
[----:B------:R-:W-:Y:S05]  /*1a20*/  BRA `(.L_x_2500) ;  /* 0x0000000800f87947 */ /* 0x000fea0003800000 */
.L_x_2503:
[----:B------:R-:W-:-:S13]  /*1a30*/  ISETP.NE.AND P0, PT, R4, 0x7, PT ;  /* 0x000000070400780c */ /* 0x000fda0003f05270 */
[----:B------:R-:W-:Y:S05]  /*1a40*/  @!P0 BRA `(.L_x_2505) ;  /* 0x0000000000348947 */ /* 0x000fea0003800000 */
        /* <DEDUP_REMOVED lines=8> */
.L_x_2506:
[----:B------:R-:W2:Y:S02]  /*1ad0*/  LDG.E.U16 R2, desc[UR36][R2.64] ;  /* 0x0000002402027981 */ /* 0x000ea4000c1e1500 */
[----:B--2---:R-:W-:-:S05]  /*1ae0*/  HADD2.F32 R0, -RZ, R2.H0_H0 ;  /* 0x20000002ff007230 */ /* 0x004fca0000004100 */
[----:B------:R-:W-:-:S04]  /*1af0*/  FMUL.FTZ R0, R0, 1 ;  /* 0x3f80000000007820 */ /* 0x000fc80000410000 */
[----:B------:R0:W1:Y:S01]  /*1b00*/  F2F.F64.F32 R18, R0 ;  /* 0x0000000000127310 */ /* 0x0000620000201800 */
[----:B------:R-:W-:Y:S05]  /*1b10*/  BRA `(.L_x_2500) ;  /* 0x0000000800bc7947 */ /* 0x000fea0003800000 */
.L_x_2505:
[----:B------:R0:W5:Y:S01]  /*1b20*/  LDG.E.64 R18, desc[UR36][R2.64] ;  /* 0x0000002402127981 */ /* 0x000162000c1e1b00 */
[----:B------:R-:W-:Y:S05]  /*1b30*/  BRA `(.L_x_2500) ;  /* 0x0000000800b47947 */ /* 0x000fea0003800000 */
.L_x_2495:
        /* <DEDUP_REMOVED lines=8> */
[----:B------:R-:W2:Y:S01]  /*1bc0*/  LDG.E.U8 R2, desc[UR36][R2.64] ;  /* 0x0000002402027981 */ /* 0x000ea2000c1e1100 */
[----:B------:R-:W-:Y:S01]  /*1bd0*/  IMAD.MOV.U32 R18, RZ, RZ, RZ ;  /* 0x000000ffff127224 */ /* 0x000fe200078e00ff */
[----:B--2---:R-:W-:-:S04]  /*1be0*/  ISETP.NE.AND P0, PT, R2, RZ, PT ;  /* 0x000000ff0200720c */ /* 0x004fc80003f05270 */
[----:B------:R-:W-:Y:S01]  /*1bf0*/  FSEL R19, RZ, 1.875, !P0 ;  /* 0x3ff00000ff137808 */ /* 0x000fe20004000000 */
[----:B------:R-:W-:Y:S08]  /*1c00*/  BRA `(.L_x_2500) ;  /* 0x0000000800807947 */ /* 0x000ff00003800000 */
.L_x_2509:
[----:B------:R0:W5:Y:S01]  /*1c10*/  LDG.E.64 R18, desc[UR36][R2.64] ;  /* 0x0000002402127981 */ /* 0x000162000c1e1b00 */
[----:B------:R-:W-:Y:S05]  /*1c20*/  BRA `(.L_x_2500) ;  /* 0x0000000800787947 */ /* 0x000fea0003800000 */
.L_x_2508:
        /* <DEDUP_REMOVED lines=24> */
[----:B------:R-:W-:-:S05]  /*1db0*/  LOP3.LUT R5, R5, 0x80000000, R0, 0xf8, !PT ;  /* 0x8000000005057812 */ /* 0x000fca00078ef800 */
[----:B------:R-:W-:-:S04]  /*1dc0*/  FMUL.FTZ R5, R5, 1 ;  /* 0x3f80000005057820 */ /* 0x000fc80000410000 */
[----:B------:R0:W1:Y:S01]  /*1dd0*/  F2F.F64.F32 R18, R5 ;  /* 0x0000000500127310 */ /* 0x0000620000201800 */
[----:B------:R-:W-:Y:S05]  /*1de0*/  BRA `(.L_x_2500) ;  /* 0x0000000800087947 */ /* 0x000fea0003800000 */
.L_x_2511:
        /* <DEDUP_REMOVED lines=11> */
[----:B------:R-:W-:-:S05]  /*1ea0*/  LOP3.LUT R4, R4, 0x80000000, R5, 0xf8, !PT ;  /* 0x8000000004047812 */ /* 0x000fca00078ef805 */
[----:B------:R-:W-:-:S04]  /*1eb0*/  FMUL.FTZ R4, R4, 1 ;  /* 0x3f80000004047820 */ /* 0x000fc80000410000 */
[----:B------:R0:W1:Y:S01]  /*1ec0*/  F2F.F64.F32 R18, R4 ;  /* 0x0000000400127310 */ /* 0x0000620000201800 */
[----:B------:R-:W-:Y:S05]  /*1ed0*/  BRA `(.L_x_2500) ;  /* 0x0000000400cc7947 */ /* 0x000fea0003800000 */
.L_x_2510:
[----:B------:R-:W2:Y:S02]  /*1ee0*/  LDG.E.U16 R0, desc[UR36][R2.64] ;  /* 0x0000002402007981 */ /* 0x000ea4000c1e1500 */
[----:B--2---:R-:W-:-:S04]  /*1ef0*/  IMAD.U32 R0, R0, 0x10000, RZ ;  /* 0x0001000000007824 */ /* 0x004fc800078e00ff */
[----:B------:R-:W-:-:S04]  /*1f00*/  FMUL.FTZ R0, R0, 1 ;  /* 0x3f80000000007820 */ /* 0x000fc80000410000 */
[----:B------:R0:W1:Y:S01]  /*1f10*/  F2F.F64.F32 R18, R0 ;  /* 0x0000000000127310 */ /* 0x0000620000201800 */
[----:B------:R-:W-:Y:S05]  /*1f20*/  BRA `(.L_x_2500) ;  /* 0x0000000400b87947 */ /* 0x000fea0003800000 */
.L_x_2507:
        /* <DEDUP_REMOVED lines=9> */
[----:B--2---:R0:W1:Y:S01]  /*1fc0*/  I2F.F64.U16 R18, R2 ;  /* 0x0000000200127312 */ /* 0x0040620000101800 */
[----:B------:R-:W-:Y:S05]  /*1fd0*/  BRA `(.L_x_2500) ;  /* 0x00000004008c7947 */ /* 0x000fea0003800000 */
.L_x_2514:
        /* <DEDUP_REMOVED lines=21> */
.L_x_2518:
[----:B------:R-:W-:Y:S05]  /*2130*/  BSYNC B1 ;  /* 0x0000000000017941 */ /* 0x000fea0003800000 */
.L_x_2517:
[----:B------:R-:W-:Y:S01]  /*2140*/  LEA R3, R0, 0x3b800000, 0x17 ;  /* 0x3b80000000037811 */ /* 0x000fe200078eb8ff */
[----:B------:R-:W-:-:S05]  /*2150*/  IMAD.SHL.U32 R0, R2, 0x100000, RZ ;  /* 0x0010000002007824 */ /* 0x000fca00078e00ff */
[----:B------:R-:W-:-:S07]  /*2160*/  LOP3.LUT R0, R3, R0, R4, 0xfe, !PT ;  /* 0x0000000003007212 */ /* 0x000fce00078efe04 */
.L_x_2516:
[----:B------:R-:W-:Y:S05]  /*2170*/  BSYNC B0 ;  /* 0x0000000000007941 */ /* 0x000fea0003800000 */
.L_x_2515:
[----:B------:R-:W-:-:S04]  /*2180*/  FMUL.FTZ R0, R0, 1 ;  /* 0x3f80000000007820 */ /* 0x000fc80000410000 */
[----:B------:R2:W3:Y:S01]  /*2190*/  F2F.F64.F32 R18, R0 ;  /* 0x0000000000127310 */ /* 0x0004e20000201800 */
[----:B------:R-:W-:Y:S05]  /*21a0*/  BRA `(.L_x_2500) ;  /* 0x0000000400187947 */ /* 0x000fea0003800000 */
.L_x_2513:
        /* <DEDUP_REMOVED lines=21> */
.L_x_2522:
[----:B------:R-:W-:Y:S05]  /*2300*/  BSYNC B1 ;  /* 0x0000000000017941 */ /* 0x000fea0003800000 */
.L_x_2521:
[----:B------:R-:W-:Y:S01]  /*2310*/  LEA R3, R0, 0x37800000, 0x17 ;  /* 0x3780000000037811 */ /* 0x000fe200078eb8ff */
[----:B------:R-:W-:-:S05]  /*2320*/  IMAD.SHL.U32 R0, R2, 0x200000, RZ ;  /* 0x0020000002007824 */ /* 0x000fca00078e00ff */
[----:B------:R-:W-:-:S07]  /*2330*/  LOP3.LUT R0, R3, R0, R4, 0xfe, !PT ;  /* 0x0000000003007212 */ /* 0x000fce00078efe04 */
.L_x_2520:
[----:B------:R-:W-:Y:S05]  /*2340*/  BSYNC B0 ;  /* 0x0000000000007941 */ /* 0x000fea0003800000 */
.L_x_2519:
[----:B------:R-:W-:-:S04]  /*2350*/  FMUL.FTZ R0, R0, 1 ;  /* 0x3f80000000007820 */ /* 0x000fc80000410000 */
[----:B------:R4:W0:Y:S01]  /*2360*/  F2F.F64.F32 R18, R0 ;  /* 0x0000000000127310 */ /* 0x0008220000201800 */
[----:B------:R-:W-:Y:S05]  /*2370*/  BRA `(.L_x_2500) ;  /* 0x0000000000a47947 */ /* 0x000fea0003800000 */
.L_x_2512:
        /* <DEDUP_REMOVED lines=14> */
.L_x_2526:
[----:B------:R-:W-:Y:S05]  /*2460*/  BSYNC B0 ;  /* 0x0000000000007941 */ /* 0x000fea0003800000 */
.L_x_2525:
[----:B------:R-:W-:-:S04]  /*2470*/  FMUL.FTZ R0, R0, 1 ;  /* 0x3f80000000007820 */ /* 0x000fc80000410000 */
[----:B------:R0:W1:Y:S01]  /*2480*/  F2F.F64.F32 R18, R0 ;  /* 0x0000000000127310 */ /* 0x0000620000201800 */
[----:B------:R-:W-:Y:S05]  /*2490*/  BRA `(.L_x_2500) ;  /* 0x00000000005c7947 */ /* 0x000fea0003800000 */
.L_x_2499:
[----:B------:R-:W-:Y:S01]  /*24a0*/  MOV R2, 0x0 ;  /* 0x0000000000027802 */ /* 0x000fe20000000f00 */
[----:B------:R-:W-:Y:S01]  /*24b0*/  ULDC.64 UR4, c[0x4][0x128] ;  /* 0x01004a0000047ab9 */ /* 0x000fe20000000a00 */
[----:B------:R-:W-:Y:S01]  /*24c0*/  ULDC.64 UR6, c[0x4][0x8] ;  /* 0x0100020000067ab9 */ /* 0x000fe20000000a00 */
[----:B------:R-:W-:Y:S01]  /*24d0*/  MOV R4, UR4 ;  /* 0x0000000400047c02 */ /* 0x000fe20008000f00 */
[----:B------:R-:W-:Y:S01]  /*24e0*/  IMAD.U32 R5, RZ, RZ, UR5 ;  /* 0x00000005ff057e24 */ /* 0x000fe2000f8e00ff */
[----:B------:R-:W-:Y:S01]  /*24f0*/  ULDC.64 UR4, c[0x4][0x130] ;  /* 0x01004c0000047ab9 */ /* 0x000fe20000000a00 */
[----:B------:R-:W0:Y:S01]  /*2500*/  LDC.64 R2, c[0x4][R2] ;  /* 0x0100000002027b82 */ /* 0x000e220000000a00 */
[----:B------:R-:W-:Y:S02]  /*2510*/  IMAD.U32 R6, RZ, RZ, UR4 ;  /* 0x00000004ff067e24 */ /* 0x000fe4000f8e00ff */
[----:B------:R-:W-:Y:S02]  /*2520*/  IMAD.U32 R7, RZ, RZ, UR5 ;  /* 0x00000005ff077e24 */ /* 0x000fe4000f8e00ff */
[----:B------:R-:W-:-:S02]  /*2530*/  IMAD.U32 R10, RZ, RZ, UR6 ;  /* 0x00000006ff0a7e24 */ /* 0x000fc4000f8e00ff */
[----:B------:R-:W-:Y:S02]  /*2540*/  IMAD.U32 R11, RZ, RZ, UR7 ;  /* 0x00000007ff0b7e24 */ /* 0x000fe4000f8e00ff */
[----:B------:R-:W-:Y:S02]  /*2550*/  IMAD.MOV.U32 R8, RZ, RZ, 0x4e ;  /* 0x0000004eff087424 */ /* 0x000fe400078e00ff */
[----:B------:R-:W-:Y:S02]  /*2560*/  IMAD.MOV.U32 R12, RZ, RZ, 0x1 ;  /* 0x00000001ff0c7424 */ /* 0x000fe400078e00ff */
[----:B------:R-:W-:-:S07]  /*2570*/  IMAD.MOV.U32 R13, RZ, RZ, RZ ;  /* 0x000000ffff0d7224 */ /* 0x000fce00078e00ff */
[----:B------:R-:W-:-:S07]  /*2580*/  LEPC R20, `(.L_x_2527) ;  /* 0x000000001014794e */ /* 0x000fce0000000000 */
[----:B0-----:R-:W-:Y:S05]  /*2590*/  CALL.ABS.NOINC R2 ;  /* 0x0000000002007343 */ /* 0x001fea0003c00000 */
.L_x_2527:
[----:B------:R-:W-:Y:S01]  /*25a0*/  CS2R R18, SRZ ;  /* 0x0000000000127805 */ /* 0x000fe2000001ff00 */
[----:B------:R-:W-:Y:S06]  /*25b0*/  BRA `(.L_x_2500) ;  /* 0x0000000000147947 */ /* 0x000fec0003800000 */
.L_x_2524:
[----:B------:R-:W2:Y:S02]  /*25c0*/  LDG.E.64 R18, desc[UR36][R2.64] ;  /* 0x0000002402127981 */ /* 0x000ea4000c1e1b00 */
[----:B--2---:R-:W0:Y:S01]  /*25d0*/  I2F.F64.U64 R18, R18 ;  /* 0x0000001200127312 */ /* 0x004e220000301800 */
[----:B------:R-:W-:Y:S05]  /*25e0*/  BRA `(.L_x_2500) ;  /* 0x0000000000087947 */ /* 0x000fea0003800000 */
.L_x_2523:
[----:B------:R-:W2:Y:S02]  /*25f0*/  LDG.E R2, desc[UR36][R2.64] ;  /* 0x0000002402027981 */ /* 0x000ea4000c1e1900 */
[----:B--2---:R0:W1:Y:S02]  /*2600*/  I2F.F64.U32 R18, R2 ;  /* 0x0000000200127312 */ /* 0x0040640000201800 */
.L_x_2500:
[----:B0-----:R-:W2:Y:S01]  /*2610*/  LDC.U8 R2, c[0x0][0x4aa] ;  /* 0x00012a80ff027b82 */ /* 0x001ea20000000000 */
[----:B------:R-:W-:Y:S02]  /*2620*/  ULDC.64 UR4, c[0x0][0x488] ;  /* 0x0001220000047ab9 */ /* 0x000fe40000000a00 */
[----:B------:R-:W-:-:S05]  /*2630*/  IADD3 R4, P1, R24, UR4, RZ ;  /* 0x0000000418047c10 */ /* 0x000fca000ff3e0ff */
[----:B------:R-:W-:Y:S01]  /*2640*/  IMAD.X R5, RZ, RZ, UR5, P1 ;  /* 0x00000005ff057e24 */ /* 0x000fe200088e06ff */
[----:B--2-4-:R-:W-:-:S04]  /*2650*/  PRMT R0, R2, 0x9910, RZ ;  /* 0x0000991002007816 */ /* 0x014fc800000000ff */
        /* <DEDUP_REMOVED lines=11> */
[----:B--2---:R-:W0:Y:S01]  /*2710*/  I2F.F64.S16 R2, R2 ;  /* 0x0000000200027312 */ /* 0x004e220000101c00 */
[----:B------:R-:W-:Y:S05]  /*2720*/  BRA `(.L_x_2533) ;  /* 0x0000000c007c7947 */ /* 0x000fea0003800000 */
.L_x_2531:
[----:B------:R-:W2:Y:S02]  /*2730*/  LDG.E.U8 R2, desc[UR36][R4.64] ;  /* 0x0000002404027981 */ /* 0x000ea4000c1e1100 */
[----:B--2---:R-:W0:Y:S01]  /*2740*/  I2F.F64.U16 R2, R2 ;  /* 0x0000000200027312 */ /* 0x004e220000101800 */
[----:B------:R-:W-:Y:S05]  /*2750*/  BRA `(.L_x_2533) ;  /* 0x0000000c00707947 */ /* 0x000fea0003800000 */
.L_x_2530:
        /* <DEDUP_REMOVED lines=9> */
.L_x_2535:
[----:B------:R-:W2:Y:S02]  /*27f0*/  LDG.E R2, desc[UR36][R4.64] ;  /* 0x0000002404027981 */ /* 0x000ea4000c1e1900 */
[----:B--2---:R-:W2:Y:S01]  /*2800*/  I2F.F64 R2, R2 ;  /* 0x0000000200027312 */ /* 0x004ea20000201c00 */
[----:B------:R-:W-:Y:S05]  /*2810*/  BRA `(.L_x_2533) ;  /* 0x0000000c00407947 */ /* 0x000fea0003800000 */
.L_x_2534:
[----:B------:R-:W2:Y:S02]  /*2820*/  LDG.E.U16 R2, desc[UR36][R4.64] ;  /* 0x0000002404027981 */ /* 0x000ea4000c1e1500 */
[----:B--2---:R-:W4:Y:S01]  /*2830*/  I2F.F64.S16 R2, R2 ;  /* 0x0000000200027312 */ /* 0x004f220000101c00 */
[----:B------:R-:W-:Y:S05]  /*2840*/  BRA `(.L_x_2533) ;  /* 0x0000000c00347947 */ /* 0x000fea0003800000 */
.L_x_2529:
        /* <DEDUP_REMOVED lines=10> */
.L_x_2537:
[----:B------:R-:W2:Y:S02]  /*28f0*/  LDG.E.U16 R0, desc[UR36][R4.64] ;  /* 0x0000002404007981 */ /* 0x000ea4000c1e1500 */
[----:B--2---:R-:W-:-:S05]  /*2900*/  HADD2.F32 R0, -RZ, R0.H0_H0 ;  /* 0x20000000ff007230 */ /* 0x004fca0000004100 */
[----:B------:R-:W-:-:S04]  /*2910*/  FMUL.FTZ R0, R0, 1 ;  /* 0x3f80000000007820 */ /* 0x000fc80000410000 */
[----:B------:R0:W2:Y:S01]  /*2920*/  F2F.F64.F32 R2, R0 ;  /* 0x0000000000027310 */ /* 0x0000a20000201800 */
[----:B------:R-:W-:Y:S05]  /*2930*/  BRA `(.L_x_2533) ;  /* 0x0000000800f87947 */ /* 0x000fea0003800000 */
.L_x_2536:
        /* <DEDUP_REMOVED lines=10> */
.L_x_2539:
[----:B------:R-:W2:Y:S02]  /*29e0*/  LDG.E.U16 R4, desc[UR36][R4.64] ;  /* 0x0000002404047981 */ /* 0x000ea4000c1e1500 */
[----:B--2---:R-:W-:-:S05]  /*29f0*/  HADD2.F32 R0, -RZ, R4.H0_H0 ;  /* 0x20000004ff007230 */ /* 0x004fca0000004100 */
[----:B------:R-:W-:-:S04]  /*2a00*/  FMUL.FTZ R0, R0, 1 ;  /* 0x3f80000000007820 */ /* 0x000fc80000410000 */
[----:B------:R0:W2:Y:S01]  /*2a10*/  F2F.F64.F32 R2, R0 ;  /* 0x0000000000027310 */ /* 0x0000a20000201800 */
[----:B------:R-:W-:Y:S05]  /*2a20*/  BRA `(.L_x_2533) ;  /* 0x0000000800bc7947 */ /* 0x000fea0003800000 */
.L_x_2538:
[----:B------:R0:W5:Y:S01]  /*2a30*/  LDG.E.64 R2, desc[UR36][R4.64] ;  /* 0x0000002404027981 */ /* 0x000162000c1e1b00 */
[----:B------:R-:W-:Y:S05]  /*2a40*/  BRA `(.L_x_2533) ;  /* 0x0000000800b47947 */ /* 0x000fea0003800000 */
.L_x_2528:
        /* <DEDUP_REMOVED lines=13> */
.L_x_2542:
[----:B------:R0:W5:Y:S01]  /*2b20*/  LDG.E.64 R2, desc[UR36][R4.64] ;  /* 0x0000002404027981 */ /* 0x000162000c1e1b00 */
[----:B------:R-:W-:Y:S05]  /*2b30*/  BRA `(.L_x_2533) ;  /* 0x0000000800787947 */ /* 0x000fea0003800000 */
.L_x_2541:
        /* <DEDUP_REMOVED lines=24> */
[----:B------:R-:W-:-:S05]  /*2cc0*/  LOP3.LUT R3, R3, 0x80000000, R0, 0xf8, !PT ;  /* 0x8000000003037812 */ /* 0x000fca00078ef800 */
[----:B------:R-:W-:-:S06]  /*2cd0*/  FMUL.FTZ R3, R3, 1 ;  /* 0x3f80000003037820 */ /* 0x000fcc0000410000 */
[----:B------:R-:W0:Y:S01]  /*2ce0*/  F2F.F64.F32 R2, R3 ;  /* 0x0000000300027310 */ /* 0x000e220000201800 */
[----:B------:R-:W-:Y:S05]  /*2cf0*/  BRA `(.L_x_2533) ;  /* 0x0000000800087947 */ /* 0x000fea0003800000 */
.L_x_2544:
[----:B------:R-:W2:Y:S02]  /*2d00*/  LDG.E.U8 R3, desc[UR36][R4.64] ;  /* 0x0000002404037981 */ /* 0x000ea4000c1e1100 */
[----:B--2---:R-:W-:-:S05]  /*2d10*/  IMAD.SHL.U32 R0, R3, 0x2000000, RZ ;  /* 0x0200000003007824 */ /* 0x004fca00078e00ff */
[----:B------:R-:W-:-:S13]  /*2d20*/  ISETP.GE.U32.AND P0, PT, R0, 0x8000000, PT ;  /* 0x080000000000780c */ /* 0x000fda0003f06070 */
[C---:B------:R-:W-:Y:S02]  /*2d30*/  @!P0 IMAD.SHL.U32 R0, R3.reuse, 0x100, RZ ;  /* 0x0000010003008824 */ /* 0x040fe400078e00ff */
[C---:B------:R-:W-:Y:S02]  /*2d40*/  @P0 IMAD.SHL.U32 R2, R3.reuse, 0x200000, RZ ;  /* 0x0020000003020824 */ /* 0x040fe400078e00ff */
[----:B------:R-:W-:Y:S01]  /*2d50*/  IMAD.SHL.U32 R3, R3, 0x1000000, RZ ;  /* 0x0100000003037824 */ /* 0x000fe200078e00ff */
[----:B------:R-:W-:Y:S02]  /*2d60*/  @!P0 LOP3.LUT R0, R0, 0x7f00, RZ, 0xc0, !PT ;  /* 0x00007f0000008812 */ /* 0x000fe400078ec0ff */
[----:B------:R-:W-:Y:S02]  /*2d70*/  @P0 LOP3.LUT R2, R2, 0x70000000, RZ, 0xfc, !PT ;  /* 0x7000000002020812 */ /* 0x000fe400078efcff */
[----:B------:R-:W-:-:S03]  /*2d80*/  @!P0 LOP3.LUT R0, R0, 0x3f000000, RZ, 0xfc, !PT ;  /* 0x3f00000000008812 */ /* 0x000fc600078efcff */
[----:B------:R-:W-:Y:S02]  /*2d90*/  @P0 FMUL.FTZ R2, R2, 1.9259299443872358531e-34 ;  /* 0x0780000002020820 */ /* 0x000fe40000410000 */
[----:B------:R-:W-:-:S05]  /*2da0*/  @!P0 FADD.FTZ R2, R0, -0.5 ;  /* 0xbf00000000028421 */ /* 0x000fca0000010000 */
[----:B------:R-:W-:-:S05]  /*2db0*/  LOP3.LUT R2, R2, 0x80000000, R3, 0xf8, !PT ;  /* 0x8000000002027812 */ /* 0x000fca00078ef803 */
[----:B------:R-:W-:-:S06]  /*2dc0*/  FMUL.FTZ R2, R2, 1 ;  /* 0x3f80000002027820 */ /* 0x000fcc0000410000 */
[----:B------:R-:W0:Y:S01]  /*2dd0*/  F2F.F64.F32 R2, R2 ;  /* 0x0000000200027310 */ /* 0x000e220000201800 */
[----:B------:R-:W-:Y:S05]  /*2de0*/  BRA `(.L_x_2533) ;  /* 0x0000000400cc7947 */ /* 0x000fea0003800000 */
.L_x_2543:
[----:B------:R-:W2:Y:S02]  /*2df0*/  LDG.E.U16 R0, desc[UR36][R4.64] ;  /* 0x0000002404007981 */ /* 0x000ea4000c1e1500 */
[----:B--2---:R-:W-:-:S04]  /*2e00*/  IMAD.U32 R0, R0, 0x10000, RZ ;  /* 0x0001000000007824 */ /* 0x004fc800078e00ff */
[----:B------:R-:W-:-:S04]  /*2e10*/  FMUL.FTZ R0, R0, 1 ;  /* 0x3f80000000007820 */ /* 0x000fc80000410000 */
[----:B------:R0:W2:Y:S01]  /*2e20*/  F2F.F64.F32 R2, R0 ;  /* 0x0000000000027310 */ /* 0x0000a20000201800 */
[----:B------:R-:W-:Y:S05]  /*2e30*/  BRA `(.L_x_2533) ;  /* 0x0000000400b87947 */ /* 0x000fea0003800000 */
.L_x_2540:
        /* <DEDUP_REMOVED lines=9> */
[----:B--2---:R-:W0:Y:S01]  /*2ed0*/  I2F.F64.U16 R2, R2 ;  /* 0x0000000200027312 */ /* 0x004e220000101800 */
[----:B------:R-:W-:Y:S05]  /*2ee0*/  BRA `(.L_x_2533) ;  /* 0x00000004008c7947 */ /* 0x000fea0003800000 */
.L_x_2547:
        /* <DEDUP_REMOVED lines=21> */
.L_x_2551:
[----:B------:R-:W-:Y:S05]  /*3040*/  BSYNC B1 ;  /* 0x0000000000017941 */ /* 0x000fea0003800000 */
.L_x_2550:
[----:B------:R-:W-:Y:S01]  /*3050*/  LEA R3, R0, 0x3b800000, 0x17 ;  /* 0x3b80000000037811 */ /* 0x000fe200078eb8ff */
[----:B------:R-:W-:-:S05]  /*3060*/  IMAD.SHL.U32 R0, R2, 0x100000, RZ ;  /* 0x0010000002007824 */ /* 0x000fca00078e00ff */
[----:B------:R-:W-:-:S07]  /*3070*/  LOP3.LUT R0, R3, R0, R4, 0xfe, !PT ;  /* 0x0000000003007212 */ /* 0x000fce00078efe04 */
.L_x_2549:
[----:B------:R-:W-:Y:S05]  /*3080*/  BSYNC B0 ;  /* 0x0000000000007941 */ /* 0x000fea0003800000 */
.L_x_2548:
[----:B------:R-:W-:-:S04]  /*3090*/  FMUL.FTZ R0, R0, 1 ;  /* 0x3f80000000007820 */ /* 0x000fc80000410000 */
[----:B------:R0:W2:Y:S01]  /*30a0*/  F2F.F64.F32 R2, R0 ;  /* 0x0000000000027310 */ /* 0x0000a20000201800 */
[----:B------:R-:W-:Y:S05]  /*30b0*/  BRA `(.L_x_2533) ;  /* 0x0000000400187947 */ /* 0x000fea0003800000 */
.L_x_2546:
[----:B------:R-:W2:Y:S01]  /*30c0*/  LDG.E.U8 R2, desc[UR36][R4.64] ;  /* 0x0000002404027981 */ /* 0x000ea2000c1e1100 */
[----:B------:R-:W-:Y:S01]  /*30d0*/  BSSY B0, `(.L_x_2552) ;  /* 0x0000018000007945 */ /* 0x000fe20003800000 */
[----:B------:R-:W-:Y:S01]  /*30e0*/  IMAD.MOV.U32 R0, RZ, RZ, RZ ;  /* 0x000000ffff007224 */ /* 0x000fe200078e00ff */
[----:B--2---:R-:W-:-:S13]  /*30f0*/  ISETP.NE.AND P0, PT, R2, RZ, PT ;  /* 0x000000ff0200720c */ /* 0x004fda0003f05270 */
[----:B------:R-:W-:Y:S05]  /*3100*/  @!P0 BRA `(.L_x_2553) ;  /* 0x0000000000508947 */ /* 0x000fea0003800000 */
[----:B------:R-:W-:-:S13]  /*3110*/  ISETP.NE.AND P0, PT, R2, 0x80, PT ;  /* 0x000000800200780c */ /* 0x000fda0003f05270 */
[----:B------:R-:W-:Y:S01]  /*3120*/  @!P0 MOV R0, 0x7f800001 ;  /* 0x7f80000100008802 */ /* 0x000fe20000000f00 */
        /* <DEDUP_REMOVED lines=14> */
.L_x_2555:
[----:B------:R-:W-:Y:S05]  /*3210*/  BSYNC B1 ;  /* 0x0000000000017941 */ /* 0x000fea0003800000 */
.L_x_2554:
[----:B------:R-:W-:Y:S01]  /*3220*/  LEA R3, R0, 0x37800000, 0x17 ;  /* 0x3780000000037811 */ /* 0x000fe200078eb8ff */
[----:B------:R-:W-:-:S05]  /*3230*/  IMAD.SHL.U32 R0, R2, 0x200000, RZ ;  /* 0x0020000002007824 */ /* 0x000fca00078e00ff */
[----:B------:R-:W-:-:S07]  /*3240*/  LOP3.LUT R0, R3, R0, R4, 0xfe, !PT ;  /* 0x0000000003007212 */ /* 0x000fce00078efe04 */
.L_x_2553:
[----:B------:R-:W-:Y:S05]  /*3250*/  BSYNC B0 ;  /* 0x0000000000007941 */ /* 0x000fea0003800000 */
.L_x_2552:
[----:B------:R-:W-:-:S04]  /*3260*/  FMUL.FTZ R0, R0, 1 ;  /* 0x3f80000000007820 */ /* 0x000fc80000410000 */
[----:B------:R0:W2:Y:S01]  /*3270*/  F2F.F64.F32 R2, R0 ;  /* 0x0000000000027310 */ /* 0x0000a20000201800 */
[----:B------:R-:W-:Y:S05]  /*3280*/  BRA `(.L_x_2533) ;  /* 0x0000000000a47947 */ /* 0x000fea0003800000 */
.L_x_2545:
        /* <DEDUP_REMOVED lines=14> */
.L_x_2559:
[----:B------:R-:W-:Y:S05]  /*3370*/  BSYNC B0 ;  /* 0x0000000000007941 */ /* 0x000fea0003800000 */
.L_x_2558:
[----:B------:R-:W-:-:S04]  /*3380*/  FMUL.FTZ R0, R0, 1 ;  /* 0x3f80000000007820 */ /* 0x000fc80000410000 */
[----:B------:R0:W2:Y:S01]  /*3390*/  F2F.F64.F32 R2, R0 ;  /* 0x0000000000027310 */ /* 0x0000a20000201800 */
[----:B------:R-:W-:Y:S05]  /*33a0*/  BRA `(.L_x_2533) ;  /* 0x00000000005c7947 */ /* 0x000fea0003800000 */
.L_x_2532:
        /* <DEDUP_REMOVED lines=16> */
.L_x_2560:
[----:B------:R-:W-:Y:S01]  /*34b0*/  CS2R R2, SRZ ;  /* 0x0000000000027805 */ /* 0x000fe2000001ff00 */
[----:B------:R-:W-:Y:S06]  /*34c0*/  BRA `(.L_x_2533) ;  /* 0x0000000000147947 */ /* 0x000fec0003800000 */
.L_x_2557:
[----:B------:R-:W2:Y:S02]  /*34d0*/  LDG.E.64 R2, desc[UR36][R4.64] ;  /* 0x0000002404027981 */ /* 0x000ea4000c1e1b00 */
[----:B--2---:R-:W0:Y:S01]  /*34e0*/  I2F.F64.U64 R2, R2 ;  /* 0x0000000200027312 */ /* 0x004e220000301800 */
[----:B------:R-:W-:Y:S05]  /*34f0*/  BRA `(.L_x_2533) ;  /* 0x0000000000087947 */ /* 0x000fea0003800000 */
.L_x_2556:
[----:B------:R-:W2:Y:S02]  /*3500*/  LDG.E R2, desc[UR36][R4.64] ;  /* 0x0000002404027981 */ /* 0x000ea4000c1e1900 */
[----:B--2---:R-:W0:Y:S02]  /*3510*/  I2F.F64.U32 R2, R2 ;  /* 0x0000000200027312 */ /* 0x004e240000201800 */
.L_x_2533:
[----:B------:R-:W1:Y:S01]  /*3520*/  LDC.U8 R6, c[0x0][0x4a8] ;  /* 0x00012a00ff067b82 */ /* 0x000e620000000000 */
[----:B------:R-:W-:Y:S02]  /*3530*/  ULDC.64 UR4, c[0x0][0x498] ;  /* 0x0001260000047ab9 */ /* 0x000fe40000000a00 */
[----:B0-2-45:R-:W-:Y:S01]  /*3540*/  DSETP.GE.AND P0, PT, R2, UR4, PT ;  /* 0x0000000402007e2a */ /* 0x035fe2000bf06000 */
[----:B------:R-:W-:-:S05]  /*3550*/  ULDC.64 UR4, c[0x0][0x490] ;  /* 0x0001240000047ab9 */ /* 0x000fca0000000a00 */
[----:B------:R-:W-:-:S06]  /*3560*/  DSETP.GTU.AND P0, PT, R2, UR4, !P0 ;  /* 0x0000000402007e2a */ /* 0x000fcc000c70c000 */
[----:B-1-3--:R-:W-:Y:S02]  /*3570*/  FSEL R4, R18, RZ, P0 ;  /* 0x000000ff12047208 */ /* 0x00afe40000000000 */
[----:B------:R-:W-:Y:S02]  /*3580*/  FSEL R5, R19, RZ, P0 ;  /* 0x000000ff13057208 */ /* 0x000fe40000000000 */
[----:B------:R-:W-:-:S04]  /*3590*/  PRMT R0, R6, 0x9910, RZ ;  /* 0x0000991006007816 */ /* 0x000fc800000000ff */
        /* <DEDUP_REMOVED lines=10> */
[----:B------:R-:W0:Y:S02]  /*3640*/  F2I.F64.TRUNC R5, R4 ;  /* 0x0000000400057311 */ /* 0x000e24000030d100 */
[----:B0-----:R0:W-:Y:S01]  /*3650*/  STG.E.U8 desc[UR36][R16.64], R5 ;  /* 0x0000000510007986 */ /* 0x0011e2000c101124 */
[----:B------:R-:W-:Y:S05]  /*3660*/  BRA `(.L_x_2566) ;  /* 0x0000001000087947 */ /* 0x000fea0003800000 */
.L_x_2564:
[----:B------:R-:W0:Y:S02]  /*3670*/  F2I.S64.F64.TRUNC R4, R4 ;  /* 0x0000000400047311 */ /* 0x000e24000030d900 */
[----:B0-----:R-:W-:-:S05]  /*3680*/  IMAD.MOV.U32 R3, RZ, RZ, R4 ;  /* 0x000000ffff037224 */ /* 0x001fca00078e0004 */
[----:B------:R1:W-:Y:S01]  /*3690*/  STG.E.U8 desc[UR36][R16.64], R3 ;  /* 0x0000000310007986 */ /* 0x0003e2000c101124 */
[----:B------:R-:W-:Y:S05]  /*36a0*/  BRA `(.L_x_2566) ;  /* 0x0000000c00f87947 */ /* 0x000fea0003800000 */
.L_x_2563:
[----:B------:R-:W-:-:S13]  /*36b0*/  ISETP.NE.AND P0, PT, R0, 0x2, PT ;  /* 0x000000020000780c */ /* 0x000fda0003f05270 */
[----:B------:R-:W-:Y:S05]  /*36c0*/  @!P0 BRA `(.L_x_2567) ;  /* 0x0000000000288947 */ /* 0x000fea0003800000 */
[----:B------:R-:W-:-:S13]  /*36d0*/  ISETP.NE.AND P0, PT, R0, 0x3, PT ;  /* 0x000000030000780c */ /* 0x000fda0003f05270 */
[----:B------:R-:W-:Y:S05]  /*36e0*/  @!P0 BRA `(.L_x_2568) ;  /* 0x0000000000148947 */ /* 0x000fea0003800000 */
[----:B------:R-:W-:-:S13]  /*36f0*/  ISETP.NE.AND P0, PT, R0, 0x4, PT ;  /* 0x000000040000780c */ /* 0x000fda0003f05270 */
[----:B------:R-:W-:Y:S05]  /*3700*/  @P0 BRA `(.L_x_2565) ;  /* 0x0000000c00880947 */ /* 0x000fea0003800000 */
[----:B------:R-:W0:Y:S02]  /*3710*/  F2I.S64.F64.TRUNC R4, R4 ;  /* 0x0000000400047311 */ /* 0x000e24000030d900 */
[----:B0-----:R4:W-:Y:S01]  /*3720*/  STG.E.64 desc[UR36][R16.64], R4 ;  /* 0x0000000410007986 */ /* 0x0019e2000c101b24 */
[----:B------:R-:W-:Y:S05]  /*3730*/  BRA `(.L_x_2566) ;  /* 0x0000000c00d47947 */ /* 0x000fea0003800000 */
.L_x_2568:
[----:B------:R-:W0:Y:S02]  /*3740*/  F2I.F64.TRUNC R5, R4 ;  /* 0x0000000400057311 */ /* 0x000e24000030d100 */
[----:B0-----:R3:W-:Y:S01]  /*3750*/  STG.E desc[UR36][R16.64], R5 ;  /* 0x0000000510007986 */ /* 0x0017e2000c101924 */
[----:B------:R-:W-:Y:S05]  /*3760*/  BRA `(.L_x_2566) ;  /* 0x0000000c00c87947 */ /* 0x000fea0003800000 */
.L_x_2567:
[----:B------:R-:W0:Y:S02]  /*3770*/  F2I.F64.TRUNC R5, R4 ;  /* 0x0000000400057311 */ /* 0x000e24000030d100 */
[----:B0-----:R2:W-:Y:S01]  /*3780*/  STG.E.U16 desc[UR36][R16.64], R5 ;  /* 0x0000000510007986 */ /* 0x0015e2000c101524 */
[----:B------:R-:W-:Y:S05]  /*3790*/  BRA `(.L_x_2566) ;  /* 0x0000000c00bc7947 */ /* 0x000fea0003800000 */
.L_x_2562:
[----:B------:R-:W-:-:S13]  /*37a0*/  ISETP.GT.AND P0, PT, R0, 0x6, PT ;  /* 0x000000060000780c */ /* 0x000fda0003f04270 */
[----:B------:R-:W-:Y:S05]  /*37b0*/  @P0 BRA `(.L_x_2569) ;  /* 0x00000000004c0947 */ /* 0x000fea0003800000 */
[----:B------:R-:W-:-:S13]  /*37c0*/  ISETP.NE.AND P0, PT, R0, 0x5, PT ;  /* 0x000000050000780c */ /* 0x000fda0003f05270 */
[----:B------:R-:W-:Y:S05]  /*37d0*/  @!P0 BRA `(.L_x_2570) ;  /* 0x0000000000248947 */ /* 0x000fea0003800000 */
[----:B------:R-:W-:-:S13]  /*37e0*/  ISETP.NE.AND P0, PT, R0, 0x6, PT ;  /* 0x000000060000780c */ /* 0x000fda0003f05270 */
[----:B------:R-:W-:Y:S05]  /*37f0*/  @P0 BRA `(.L_x_2565) ;  /* 0x0000000c004c0947 */ /* 0x000fea0003800000 */
[----:B------:R-:W-:Y:S01]  /*3800*/  UMOV UR4, 0xf0000000 ;  /* 0xf000000000047882 */ /* 0x000fe20000000000 */
[----:B------:R-:W-:Y:S01]  /*3810*/  UMOV UR5, 0x380fffff ;  /* 0x380fffff00057882 */ /* 0x000fe20000000000 */
[----:B------:R-:W0:Y:S01]  /*3820*/  F2F.F32.F64 R3, R4 ;  /* 0x0000000400037310 */ /* 0x000e220000301000 */
[----:B------:R-:W-:-:S14]  /*3830*/  DSETP.GEU.AND P0, PT, |R4|, UR4, PT ;  /* 0x0000000404007e2a */ /* 0x000fdc000bf0e200 */
[----:B0-----:R-:W-:-:S05]  /*3840*/  @!P0 FMUL R3, R3, 1.175494350822287508e-38 ;  /* 0x0080000003038820 */ /* 0x001fca0000400000 */
[----:B------:R0:W-:Y:S01]  /*3850*/  STG.E desc[UR36][R16.64], R3 ;  /* 0x0000000310007986 */ /* 0x0001e2000c101924 */
[----:B------:R-:W-:Y:S05]  /*3860*/  BRA `(.L_x_2566) ;  /* 0x0000000c00887947 */ /* 0x000fea0003800000 */
.L_x_2570:
[----:B------:R-:W-:Y:S01]  /*3870*/  UMOV UR4, 0xf0000000 ;  /* 0xf000000000047882 */ /* 0x000fe20000000000 */
[----:B------:R-:W-:Y:S01]  /*3880*/  UMOV UR5, 0x380fffff ;  /* 0x380fffff00057882 */ /* 0x000fe20000000000 */
[----:B------:R-:W0:Y:S01]  /*3890*/  F2F.F32.F64 R0, R4 ;  /* 0x0000000400007310 */ /* 0x000e220000301000 */
[----:B------:R-:W-:-:S14]  /*38a0*/  DSETP.GEU.AND P0, PT, |R4|, UR4, PT ;  /* 0x0000000404007e2a */ /* 0x000fdc000bf0e200 */
[----:B0-----:R-:W-:-:S05]  /*38b0*/  @!P0 FMUL R0, R0, 1.175494350822287508e-38 ;  /* 0x0080000000008820 */ /* 0x001fca0000400000 */
[----:B------:R-:W-:-:S05]  /*38c0*/  F2FP.F16.F32.PACK_AB R0, RZ, R0 ;  /* 0x00000000ff00723e */ /* 0x000fca00000000ff */
[----:B------:R0:W-:Y:S01]  /*38d0*/  STG.E.U16 desc[UR36][R16.64], R0 ;  /* 0x0000000010007986 */ /* 0x0001e2000c101524 */
[----:B------:R-:W-:Y:S05]  /*38e0*/  BRA `(.L_x_2566) ;  /* 0x0000000c00687947 */ /* 0x000fea0003800000 */
.L_x_2569:
[----:B------:R-:W-:-:S13]  /*38f0*/  ISETP.NE.AND P0, PT, R0, 0x7, PT ;  /* 0x000000070000780c */ /* 0x000fda0003f05270 */
[----:B------:R-:W-:Y:S05]  /*3900*/  @!P0 BRA `(.L_x_2571) ;  /* 0x0000000000548947 */ /* 0x000fea0003800000 */
[----:B------:R-:W-:-:S13]  /*3910*/  ISETP.NE.AND P0, PT, R0, 0x8, PT ;  /* 0x000000080000780c */ /* 0x000fda0003f05270 */
[----:B------:R-:W-:Y:S05]  /*3920*/  @!P0 BRA `(.L_x_2572) ;  /* 0x0000000000288947 */ /* 0x000fea0003800000 */
[----:B------:R-:W-:-:S13]  /*3930*/  ISETP.NE.AND P0, PT, R0, 0x9, PT ;  /* 0x000000090000780c */ /* 0x000fda0003f05270 */
[----:B------:R-:W-:Y:S05]  /*3940*/  @P0 BRA `(.L_x_2565) ;  /* 0x0000000800f80947 */ /* 0x000fea0003800000 */
[----:B------:R-:W-:Y:S01]  /*3950*/  UMOV UR4, 0xf0000000 ;  /* 0xf000000000047882 */ /* 0x000fe20000000000 */
[----:B------:R-:W-:Y:S01]  /*3960*/  UMOV UR5, 0x380fffff ;  /* 0x380fffff00057882 */ /* 0x000fe20000000000 */
[----:B------:R-:W0:Y:S01]  /*3970*/  F2F.F32.F64 R2, R4 ;  /* 0x0000000400027310 */ /* 0x000e220000301000 */
[----:B------:R-:W-:Y:S01]  /*3980*/  DSETP.GEU.AND P0, PT, |R4|, UR4, PT ;  /* 0x0000000404007e2a */ /* 0x000fe2000bf0e200 */
[----:B------:R-:W-:-:S13]  /*3990*/  IMAD.MOV.U32 R3, RZ, RZ, RZ ;  /* 0x000000ffff037224 */ /* 0x000fda00078e00ff */
[----:B0-----:R-:W-:-:S05]  /*39a0*/  @!P0 FMUL R2, R2, 1.175494350822287508e-38 ;  /* 0x0080000002028820 */ /* 0x001fca0000400000 */
[----:B------:R0:W-:Y:S01]  /*39b0*/  STG.E.64 desc[UR36][R16.64], R2 ;  /* 0x0000000210007986 */ /* 0x0001e2000c101b24 */
[----:B------:R-:W-:Y:S05]  /*39c0*/  BRA `(.L_x_2566) ;  /* 0x0000000c00307947 */ /* 0x000fea0003800000 */
.L_x_2572:
[----:B------:R-:W-:Y:S01]  /*39d0*/  UMOV UR4, 0xf0000000 ;  /* 0xf000000000047882 */ /* 0x000fe20000000000 */
[----:B------:R-:W-:Y:S01]  /*39e0*/  UMOV UR5, 0x380fffff ;  /* 0x380fffff00057882 */ /* 0x000fe20000000000 */
[----:B------:R-:W0:Y:S01]  /*39f0*/  F2F.F32.F64 R0, R4 ;  /* 0x0000000400007310 */ /* 0x000e220000301000 */
[----:B------:R-:W-:-:S14]  /*3a00*/  DSETP.GEU.AND P0, PT, |R4|, UR4, PT ;  /* 0x0000000404007e2a */ /* 0x000fdc000bf0e200 */
[----:B0-----:R-:W-:-:S05]  /*3a10*/  @!P0 FMUL R0, R0, 1.175494350822287508e-38 ;  /* 0x0080000000008820 */ /* 0x001fca0000400000 */
[----:B------:R-:W-:-:S04]  /*3a20*/  F2FP.F16.F32.PACK_AB R3, RZ, R0 ;  /* 0x00000000ff03723e */ /* 0x000fc800000000ff */
[----:B------:R-:W-:-:S05]  /*3a30*/  PRMT R3, R3, 0x5410, RZ ;  /* 0x0000541003037816 */ /* 0x000fca00000000ff */
[----:B------:R0:W-:Y:S01]  /*3a40*/  STG.E desc[UR36][R16.64], R3 ;  /* 0x0000000310007986 */ /* 0x0001e2000c101924 */
[----:B------:R-:W-:Y:S05]  /*3a50*/  BRA `(.L_x_2566) ;  /* 0x0000000c000c7947 */ /* 0x000fea0003800000 */
.L_x_2571:
[----:B------:R0:W-:Y:S01]  /*3a60*/  STG.E.64 desc[UR36][R16.64], R4 ;  /* 0x0000000410007986 */ /* 0x0001e2000c101b24 */
[----:B------:R-:W-:Y:S05]  /*3a70*/  BRA `(.L_x_2566) ;  /* 0x0000000c00047947 */ /* 0x000fea0003800000 */
.L_x_2561:
        /* <DEDUP_REMOVED lines=8> */
[----:B------:R-:W-:-:S06]  /*3b00*/  DSETP.NEU.AND P0, PT, R4, RZ, PT ;  /* 0x000000ff0400722a */ /* 0x000fcc0003f0d000 */
[----:B------:R-:W-:-:S05]  /*3b10*/  SEL R3, RZ, 0x1, !P0 ;  /* 0x00000001ff037807 */ /* 0x000fca0004000000 */
[----:B------:R0:W-:Y:S01]  /*3b20*/  STG.E.U8 desc[UR36][R16.64], R3 ;  /* 0x0000000310007986 */ /* 0x0001e2000c101124 */
[----:B------:R-:W-:Y:S05]  /*3b30*/  BRA `(.L_x_2566) ;  /* 0x0000000800d47947 */ /* 0x000fea0003800000 */
.L_x_2575:
[----:B------:R-:W-:-:S05]  /*3b40*/  CS2R R6, SRZ ;  /* 0x0000000000067805 */ /* 0x000fca000001ff00 */
[----:B------:R0:W-:Y:S01]  /*3b50*/  STG.E.128 desc[UR36][R16.64], R4 ;  /* 0x0000000410007986 */ /* 0x0001e2000c101d24 */
[----:B------:R-:W-:Y:S05]  /*3b60*/  BRA `(.L_x_2566) ;  /* 0x0000000800c87947 */ /* 0x000fea0003800000 */
.L_x_2574:
        /* <DEDUP_REMOVED lines=10> */
[----:B------:R-:W-:-:S13]  /*3c10*/  BSSY B0, `(.L_x_2578) ;  /* 0x000000f000007945 */ /* 0x000fda0003800000 */
[----:B0-----:R-:W-:-:S05]  /*3c20*/  @!P0 FMUL R7, R7, 1.175494350822287508e-38 ;  /* 0x0080000007078820 */ /* 0x001fca0000400000 */
        /* <DEDUP_REMOVED lines=13> */
.L_x_2579:
[----:B------:R-:W-:Y:S05]  /*3d00*/  BSYNC B0 ;  /* 0x0000000000007941 */ /* 0x000fea0003800000 */
.L_x_2578:
[----:B------:R-:W-:-:S05]  /*3d10*/  LOP3.LUT R3, R0, R3, RZ, 0xfc, !PT ;  /* 0x0000000300037212 */ /* 0x000fca00078efcff */
[----:B------:R0:W-:Y:S01]  /*3d20*/  STG.E.U8 desc[UR36][R16.64], R3 ;  /* 0x0000000310007986 */ /* 0x0001e2000c101124 */
[----:B------:R-:W-:Y:S05]  /*3d30*/  BRA `(.L_x_2566) ;  /* 0x0000000800547947 */ /* 0x000fea0003800000 */
.L_x_2577:
[----:B------:R-:W-:Y:S01]  /*3d40*/  UMOV UR4, 0xf0000000 ;  /* 0xf000000000047882 */ /* 0x000fe20000000000 */
[----:B------:R-:W-:Y:S01]  /*3d50*/  UMOV UR5, 0x380fffff ;  /* 0x380fffff00057882 */ /* 0x000fe20000000000 */
[----:B------:R-:W0:Y:S01]  /*3d60*/  F2F.F32.F64 R3, R4 ;  /* 0x0000000400037310 */ /* 0x000e220000301000 */
[----:B------:R-:W-:Y:S01]  /*3d70*/  DSETP.GEU.AND P0, PT, |R4|, UR4, PT ;  /* 0x0000000404007e2a */ /* 0x000fe2000bf0e200 */
[----:B------:R-:W-:-:S13]  /*3d80*/  BSSY B0, `(.L_x_2580) ;  /* 0x0000010000007945 */ /* 0x000fda0003800000 */
[----:B0-----:R-:W-:-:S05]  /*3d90*/  @!P0 FMUL R3, R3, 1.175494350822287508e-38 ;  /* 0x0080000003038820 */ /* 0x001fca0000400000 */
        /* <DEDUP_REMOVED lines=11> */
.L_x_2581:
[----:B------:R-:W-:Y:S01]  /*3e50*/  IMAD.MOV.U32 R0, RZ, RZ, 0x7f ;  /* 0x0000007fff007424 */ /* 0x000fe200078e00ff */
[----:B------:R-:W-:-:S04]  /*3e60*/  ISETP.GT.U32.AND P0, PT, R2, 0x7f800000, PT ;  /* 0x7f8000000200780c */ /* 0x000fc80003f04070 */
[----:B------:R-:W-:-:S09]  /*3e70*/  SEL R0, R0, 0x7c, P0 ;  /* 0x0000007c00007807 */ /* 0x000fd20000000000 */
.L_x_2582:
[----:B------:R-:W-:Y:S05]  /*3e80*/  BSYNC B0 ;  /* 0x0000000000007941 */ /* 0x000fea0003800000 */
.L_x_2580:
[----:B------:R-:W-:-:S04]  /*3e90*/  LOP3.LUT R2, R3, 0x80000000, RZ, 0xc0, !PT ;  /* 0x8000000003027812 */ /* 0x000fc800078ec0ff */
[----:B------:R-:W-:-:S04]  /*3ea0*/  SHF.R.U32.HI R3, RZ, 0x18, R2 ;  /* 0x00000018ff037819 */ /* 0x000fc80000011602 */
[----:B------:R-:W-:-:S05]  /*3eb0*/  LOP3.LUT R3, R0, R3, RZ, 0xfc, !PT ;  /* 0x0000000300037212 */ /* 0x000fca00078efcff */
[----:B------:R0:W-:Y:S01]  /*3ec0*/  STG.E.U8 desc[UR36][R16.64], R3 ;  /* 0x0000000310007986 */ /* 0x0001e2000c101124 */
[----:B------:R-:W-:Y:S05]  /*3ed0*/  BRA `(.L_x_2566) ;  /* 0x0000000400ec7947 */ /* 0x000fea0003800000 */
.L_x_2576:
[----:B------:R-:W-:Y:S01]  /*3ee0*/  UMOV UR4, 0xf0000000 ;  /* 0xf000000000047882 */ /* 0x000fe20000000000 */
[----:B------:R-:W-:Y:S01]  /*3ef0*/  UMOV UR5, 0x380fffff ;  /* 0x380fffff00057882 */ /* 0x000fe20000000000 */
[----:B------:R-:W0:Y:S01]  /*3f00*/  F2F.F32.F64 R0, R4 ;  /* 0x0000000400007310 */ /* 0x000e220000301000 */
[----:B------:R-:W-:-:S14]  /*3f10*/  DSETP.GEU.AND P0, PT, |R4|, UR4, PT ;  /* 0x0000000404007e2a */ /* 0x000fdc000bf0e200 */
[----:B0-----:R-:W-:-:S05]  /*3f20*/  @!P0 FMUL R0, R0, 1.175494350822287508e-38 ;  /* 0x0080000000008820 */ /* 0x001fca0000400000 */
[----:B------:R-:W-:-:S05]  /*3f30*/  F2FP.BF16.F32.PACK_AB R0, RZ, R0 ;  /* 0x00000000ff00723e */ /* 0x000fca00000010ff */
[----:B------:R0:W-:Y:S01]  /*3f40*/  STG.E.U16 desc[UR36][R16.64], R0 ;  /* 0x0000000010007986 */ /* 0x0001e2000c101524 */
[----:B------:R-:W-:Y:S05]  /*3f50*/  BRA `(.L_x_2566) ;  /* 0x0000000400cc7947 */ /* 0x000fea0003800000 */
.L_x_2573:
        /* <DEDUP_REMOVED lines=8> */
[----:B------:R-:W0:Y:S02]  /*3fe0*/  F2I.U32.F64.TRUNC R5, R4 ;  /* 0x0000000400057311 */ /* 0x000e24000030d000 */
[----:B0-----:R0:W-:Y:S01]  /*3ff0*/  STG.E.U16 desc[UR36][R16.64], R5 ;  /* 0x0000000510007986 */ /* 0x0011e2000c101524 */
[----:B------:R-:W-:Y:S05]  /*4000*/  BRA `(.L_x_2566) ;  /* 0x0000000400a07947 */ /* 0x000fea0003800000 */
.L_x_2585:
[----:B------:R-:W-:Y:S01]  /*4010*/  UMOV UR4, 0xf0000000 ;  /* 0xf000000000047882 */ /* 0x000fe20000000000 */
[----:B------:R-:W-:Y:S01]  /*4020*/  UMOV UR5, 0x380fffff ;  /* 0x380fffff00057882 */ /* 0x000fe20000000000 */
[----:B------:R-:W0:Y:S01]  /*4030*/  F2F.F32.F64 R3, R4 ;  /* 0x0000000400037310 */ /* 0x000e220000301000 */
[----:B------:R-:W-:Y:S01]  /*4040*/  DSETP.GEU.AND P0, PT, |R4|, UR4, PT ;  /* 0x0000000404007e2a */ /* 0x000fe2000bf0e200 */
[----:B------:R-:W-:Y:S01]  /*4050*/  BSSY B0, `(.L_x_2586) ;  /* 0x0000015000007945 */ /* 0x000fe20003800000 */
[----:B------:R-:W-:-:S12]  /*4060*/  IMAD.MOV.U32 R8, RZ, RZ, 0x80 ;  /* 0x00000080ff087424 */ /* 0x000fd800078e00ff */
[----:B0-----:R-:W-:-:S05]  /*4070*/  @!P0 FMUL R3, R3, 1.175494350822287508e-38 ;  /* 0x0080000003038820 */ /* 0x001fca0000400000 */
        /* <DEDUP_REMOVED lines=14> */
.L_x_2588:
[----:B------:R-:W-:-:S04]  /*4160*/  LOP3.LUT R2, R3, 0x80000000, RZ, 0xc0, !PT ;  /* 0x8000000003027812 */ /* 0x000fc800078ec0ff */
[----:B------:R-:W-:-:S04]  /*4170*/  SHF.R.U32.HI R3, RZ, 0x18, R2 ;  /* 0x00000018ff037819 */ /* 0x000fc80000011602 */
[----:B------:R-:W-:-:S04]  /*4180*/  LOP3.LUT R0, R0, R3, RZ, 0xfc, !PT ;  /* 0x0000000300007212 */ /* 0x000fc800078efcff */
[----:B------:R-:W-:-:S07]  /*4190*/  PRMT R8, R0, 0x7610, R8 ;  /* 0x0000761000087816 */ /* 0x000fce0000000008 */
.L_x_2587:
[----:B------:R-:W-:Y:S05]  /*41a0*/  BSYNC B0 ;  /* 0x0000000000007941 */ /* 0x000fea0003800000 */
.L_x_2586:
[----:B------:R0:W-:Y:S01]  /*41b0*/  STG.E.U8 desc[UR36][R16.64], R8 ;  /* 0x0000000810007986 */ /* 0x0001e2000c101124 */
[----:B------:R-:W-:Y:S05]  /*41c0*/  BRA `(.L_x_2566) ;  /* 0x0000000400307947 */ /* 0x000fea0003800000 */
.L_x_2584:
        /* <DEDUP_REMOVED lines=21> */
.L_x_2591:
[----:B------:R-:W-:-:S04]  /*4320*/  LOP3.LUT R2, R3, 0x80000000, RZ, 0xc0, !PT ;  /* 0x8000000003027812 */ /* 0x000fc800078ec0ff */
[----:B------:R-:W-:-:S04]  /*4330*/  SHF.R.U32.HI R3, RZ, 0x18, R2 ;  /* 0x00000018ff037819 */ /* 0x000fc80000011602 */
[----:B------:R-:W-:-:S04]  /*4340*/  LOP3.LUT R0, R0, R3, RZ, 0xfc, !PT ;  /* 0x0000000300007212 */ /* 0x000fc800078efcff */
[----:B------:R-:W-:-:S07]  /*4350*/  PRMT R8, R0, 0x7610, R8 ;  /* 0x0000761000087816 */ /* 0x000fce0000000008 */
.L_x_2590:
[----:B------:R-:W-:Y:S05]  /*4360*/  BSYNC B0 ;  /* 0x0000000000007941 */ /* 0x000fea0003800000 */
.L_x_2589:
[----:B------:R0:W-:Y:S01]  /*4370*/  STG.E.U8 desc[UR36][R16.64], R8 ;  /* 0x0000000810007986 */ /* 0x0001e2000c101124 */
[----:B------:R-:W-:Y:S05]  /*4380*/  BRA `(.L_x_2566) ;  /* 0x0000000000c07947 */ /* 0x000fea0003800000 */
.L_x_2583:
        /* <DEDUP_REMOVED lines=22> */
[----:B------:R-:W-:-:S05]  /*44f0*/  @!P0 IMAD.MOV R0, RZ, RZ, R2 ;  /* 0x000000ffff008224 */ /* 0x000fca00078e0202 */
[----:B------:R-:W-:-:S05]  /*4500*/  @P1 MOV R3, R0 ;  /* 0x0000000000031202 */ /* 0x000fca0000000f00 */
[----:B------:R0:W-:Y:S01]  /*4510*/  STG.E.U8 desc[UR36][R16.64], R3 ;  /* 0x0000000310007986 */ /* 0x0001e2000c101124 */
[----:B------:R-:W-:Y:S05]  /*4520*/  BRA `(.L_x_2566) ;  /* 0x0000000000587947 */ /* 0x000fea0003800000 */
.L_x_2565:
        /* <DEDUP_REMOVED lines=16> */
.L_x_2594:
[----:B------:R-:W-:Y:S05]  /*4630*/  BRA `(.L_x_2566) ;  /* 0x0000000000147947 */ /* 0x000fea0003800000 */
.L_x_2593:
[----:B------:R-:W0:Y:S02]  /*4640*/  F2I.U64.F64.TRUNC R4, R4 ;  /* 0x0000000400047311 */ /* 0x000e24000030d800 */
[----:B0-----:R0:W-:Y:S01]  /*4650*/  STG.E.64 desc[UR36][R16.64], R4 ;  /* 0x0000000410007986 */ /* 0x0011e2000c101b24 */
[----:B------:R-:W-:Y:S05]  /*4660*/  BRA `(.L_x_2566) ;  /* 0x0000000000087947 */ /* 0x000fea0003800000 */
.L_x_2592:
[----:B------:R-:W0:Y:S02]  /*4670*/  F2I.U32.F64.TRUNC R5, R4 ;  /* 0x0000000400057311 */ /* 0x000e24000030d000 */
[----:B0-----:R0:W-:Y:S02]  /*4680*/  STG.E desc[UR36][R16.64], R5 ;  /* 0x0000000510007986 */ /* 0x0011e4000c101924 */
.L_x_2566:
[----:B------:R-:W-:-:S04]  /*4690*/  IMAD R22, R25, 0x200, R22 ;  /* 0x0000020019167824 */ /* 0x000fc800078e0216 */
[----:B------:R-:W-:-:S07]  /*46a0*/  VIADD R23, R22, 0x80 ;  /* 0x0000008016177836 */ /* 0x000fce0000000000 */
.L_x_2493:
[----:B------:R-:W-:Y:S05]  /*46b0*/  BSYNC B6 ;  /* 0x0000000000067941 */ /* 0x000fea0003800000 */
.L_x_2492:
        /* <DEDUP_REMOVED lines=358> */
.L_x_2597:
        /* <DEDUP_REMOVED lines=21> */
.L_x_2601:
[----:B------:R-:W2:Y:S02]  /*5e70*/  LDG.E.U8 R2, desc[UR36][R2.64] ;  /* 0x0000002402027981 */ /* 0x000ea4000c1e1100 */
[----:B--2---:R0:W1:Y:S01]  /*5e80*/  I2F.F64.U16 R18, R2 ;  /* 0x0000000200127312 */ /* 0x0040620000101800 */
[----:B------:R-:W-:Y:S05]  /*5e90*/  BRA `(.L_x_2603) ;  /* 0x0000000c00707947 */ /* 0x000fea0003800000 */
.L_x_2600:
        /* <DEDUP_REMOVED lines=9> */
.L_x_2605:
[----:B------:R-:W2:Y:S02]  /*5f30*/  LDG.E R2, desc[UR36][R2.64] ;  /* 0x0000002402027981 */ /* 0x000ea4000c1e1900 */
[----:B--2---:R0:W1:Y:S01]  /*5f40*/  I2F.F64 R18, R2 ;  /* 0x0000000200127312 */ /* 0x0040620000201c00 */
[----:B------:R-:W-:Y:S05]  /*5f50*/  BRA `(.L_x_2603) ;  /* 0x0000000c00407947 */ /* 0x000fea0003800000 */
.L_x_2604:
[----:B------:R-:W2:Y:S02]  /*5f60*/  LDG.E.U16 R2, desc[UR36][R2.64] ;  /* 0x0000002402027981 */ /* 0x000ea4000c1e1500 */
[----:B--2---:R0:W1:Y:S01]  /*5f70*/  I2F.F64.S16 R18, R2 ;  /* 0x0000000200127312 */ /* 0x0040620000101c00 */
[----:B------:R-:W-:Y:S05]  /*5f80*/  BRA `(.L_x_2603) ;  /* 0x0000000c00347947 */ /* 0x000fea0003800000 */
.L_x_2599:
        /* <DEDUP_REMOVED lines=10> */
.L_x_2607:
[----:B------:R-:W2:Y:S02]  /*6030*/  LDG.E.U16 R0, desc[UR36][R2.64] ;  /* 0x0000002402007981 */ /* 0x000ea4000c1e1500 */
[----:B--2---:R-:W-:-:S05]  /*6040*/  HADD2.F32 R0, -RZ, R0.H0_H0 ;  /* 0x20000000ff007230 */ /* 0x004fca0000004100 */
[----:B------:R-:W-:-:S04]  /*6050*/  FMUL.FTZ R0, R0, 1 ;  /* 0x3f80000000007820 */ /* 0x000fc80000410000 */
[----:B------:R0:W1:Y:S01]  /*6060*/  F2F.F64.F32 R18, R0 ;  /* 0x0000000000127310 */ /* 0x0000620000201800 */
[----:B------:R-:W-:Y:S05]  /*6070*/  BRA `(.L_x_2603) ;  /* 0x0000000800f87947 */ /* 0x000fea0003800000 */
.L_x_2606:
        /* <DEDUP_REMOVED lines=10> */
.L_x_2609:
[----:B------:R-:W2:Y:S02]  /*6120*/  LDG.E.U16 R2, desc[UR36][R2.64] ;  /* 0x0000002402027981 */ /* 0x000ea4000c1e1500 */
[----:B--2---:R-:W-:-:S05]  /*6130*/  HADD2.F32 R0, -RZ, R2.H0_H0 ;  /* 0x20000002ff007230 */ /* 0x004fca0000004100 */
[----:B------:R-:W-:-:S04]  /*6140*/  FMUL.FTZ R0, R0, 1 ;  /* 0x3f80000000007820 */ /* 0x000fc80000410000 */
[----:B------:R0:W1:Y:S01]  /*6150*/  F2F.F64.F32 R18, R0 ;  /* 0x0000000000127310 */ /* 0x0000620000201800 */
[----:B------:R-:W-:Y:S05]  /*6160*/  BRA `(.L_x_2603) ;  /* 0x0000000800bc7947 */ /* 0x000fea0003800000 */
.L_x_2608:
[----:B------:R0:W5:Y:S01]  /*6170*/  LDG.E.64 R18, desc[UR36][R2.64] ;  /* 0x0000002402127981 */ /* 0x000162000c1e1b00 */
[----:B------:R-:W-:Y:S05]  /*6180*/  BRA `(.L_x_2603) ;  /* 0x0000000800b47947 */ /* 0x000fea0003800000 */
.L_x_2598:
        /* <DEDUP_REMOVED lines=13> */
.L_x_2612:
[----:B------:R0:W5:Y:S01]  /*6260*/  LDG.E.64 R18, desc[UR36][R2.64] ;  /* 0x0000002402127981 */ /* 0x000162000c1e1b00 */
[----:B------:R-:W-:Y:S05]  /*6270*/  BRA `(.L_x_2603) ;  /* 0x0000000800787947 */ /* 0x000fea0003800000 */
.L_x_2611:
        /* <DEDUP_REMOVED lines=26> */
[----:B------:R3:W4:Y:S01]  /*6420*/  F2F.F64.F32 R18, R5 ;  /* 0x0000000500127310 */ /* 0x0007220000201800 */
[----:B------:R-:W-:Y:S05]  /*6430*/  BRA `(.L_x_2603) ;  /* 0x0000000800087947 */ /* 0x000fea0003800000 */
.L_x_2614:
        /* <DEDUP_REMOVED lines=13> */
[----:B------:R1:W2:Y:S01]  /*6510*/  F2F.F64.F32 R18, R4 ;  /* 0x0000000400127310 */ /* 0x0002a20000201800 */
[----:B------:R-:W-:Y:S05]  /*6520*/  BRA `(.L_x_2603) ;  /* 0x0000000400cc7947 */ /* 0x000fea0003800000 */
.L_x_2613:
[----:B------:R-:W2:Y:S02]  /*6530*/  LDG.E.U16 R0, desc[UR36][R2.64] ;  /* 0x0000002402007981 */ /* 0x000ea4000c1e1500 */
[----:B--2---:R-:W-:-:S04]  /*6540*/  IMAD.U32 R0, R0, 0x10000, RZ ;  /* 0x0001000000007824 */ /* 0x004fc800078e00ff */
[----:B------:R-:W-:-:S04]  /*6550*/  FMUL.FTZ R0, R0, 1 ;  /* 0x3f80000000007820 */ /* 0x000fc80000410000 */
[----:B------:R0:W1:Y:S01]  /*6560*/  F2F.F64.F32 R18, R0 ;  /* 0x0000000000127310 */ /* 0x0000620000201800 */
[----:B------:R-:W-:Y:S05]  /*6570*/  BRA `(.L_x_2603) ;  /* 0x0000000400b87947 */ /* 0x000fea0003800000 */
.L_x_2610:
        /* <DEDUP_REMOVED lines=11> */
.L_x_2617:
        /* <DEDUP_REMOVED lines=12> */
[----:B------:R-:W-:Y:S02]  /*66f0*/  SHF.L.U32 R4, R3, 0x1f, RZ ;  /* 0x0000001f03047819 */ /* 0x000fe400000006ff */
[----:B------:R-:W-:-:S05]  /*6700*/  SHF.R.U32.HI R0, RZ, 0x3, R0 ;  /* 0x00000003ff007819 */ /* 0x000fca0000011600 */
[----:B------:R-:W-:Y:S05]  /*6710*/  @P0 BRA `(.L_x_2621) ;  /* 0x0000000000180947 */ /* 0x000fea0003800000 */
[----:B------:R-:W0:Y:S02]  /*6720*/  FLO.U32 R3, R2 ;  /* 0x0000000200037300 */ /* 0x000e2400000e0000 */
[----:B0-----:R-:W-:-:S04]  /*6730*/  IADD3 R3, -R3, 0x1f, RZ ;  /* 0x0000001f03037810 */ /* 0x001fc80007ffe1ff */
[----:B------:R-:W-:Y:S01]  /*6740*/  IADD3 R0, R0, 0x1d, -R3 ;  /* 0x0000001d00007810 */ /* 0x000fe20007ffe803 */
[----:B------:R-:W-:-:S05]  /*6750*/  VIADD R5, R3, 0xffffffe4 ;  /* 0xffffffe403057836 */ /* 0x000fca0000000000 */
[----:B------:R-:W-:-:S04]  /*6760*/  SHF.L.U32 R5, R2, R5, RZ ;  /* 0x0000000502057219 */ /* 0x000fc800000006ff */
[----:B------:R-:W-:-:S07]  /*6770*/  LOP3.LUT R2, R5, 0x7, RZ, 0xc0, !PT ;  /* 0x0000000705027812 */ /* 0x000fce00078ec0ff */
.L_x_2621:
[----:B------:R-:W-:Y:S05]  /*6780*/  BSYNC B1 ;  /* 0x0000000000017941 */ /* 0x000fea0003800000 */
.L_x_2620:
[----:B------:R-:W-:Y:S01]  /*6790*/  LEA R3, R0, 0x3b800000, 0x17 ;  /* 0x3b80000000037811 */ /* 0x000fe200078eb8ff */
[----:B------:R-:W-:-:S05]  /*67a0*/  IMAD.SHL.U32 R0, R2, 0x100000, RZ ;  /* 0x0010000002007824 */ /* 0x000fca00078e00ff */
[----:B------:R-:W-:-:S07]  /*67b0*/  LOP3.LUT R0, R3, R0, R4, 0xfe, !PT ;  /* 0x0000000003007212 */ /* 0x000fce00078efe04 */
.L_x_2619:
[----:B------:R-:W-:Y:S05]  /*67c0*/  BSYNC B0 ;  /* 0x0000000000007941 */ /* 0x000fea0003800000 */
.L_x_2618:
[----:B------:R-:W-:-:S04]  /*67d0*/  FMUL.FTZ R0, R0, 1 ;  /* 0x3f80000000007820 */ /* 0x000fc80000410000 */
[----:B------:R0:W1:Y:S01]  /*67e0*/  F2F.F64.F32 R18, R0 ;  /* 0x0000000000127310 */ /* 0x0000620000201800 */
[----:B------:R-:W-:Y:S05]  /*67f0*/  BRA `(.L_x_2603) ;  /* 0x0000000400187947 */ /* 0x000fea0003800000 */
.L_x_2616:
        /* <DEDUP_REMOVED lines=21> */
.L_x_2625:
[----:B------:R-:W-:Y:S05]  /*6950*/  BSYNC B1 ;  /* 0x0000000000017941 */ /* 0x000fea0003800000 */
.L_x_2624:
[----:B------:R-:W-:Y:S01]  /*6960*/  LEA R3, R0, 0x37800000, 0x17 ;  /* 0x3780000000037811 */ /* 0x000fe200078eb8ff */
[----:B------:R-:W-:-:S05]  /*6970*/  IMAD.SHL.U32 R0, R2, 0x200000, RZ ;  /* 0x0020000002007824 */ /* 0x000fca00078e00ff */
[----:B------:R-:W-:-:S07]  /*6980*/  LOP3.LUT R0, R3, R0, R4, 0xfe, !PT ;  /* 0x0000000003007212 */ /* 0x000fce00078efe04 */
.L_x_2623:
[----:B------:R-:W-:Y:S05]  /*6990*/  BSYNC B0 ;  /* 0x0000000000007941 */ /* 0x000fea0003800000 */
.L_x_2622:
[----:B------:R-:W-:-:S04]  /*69a0*/  FMUL.FTZ R0, R0, 1 ;  /* 0x3f80000000007820 */ /* 0x000fc80000410000 */
[----:B------:R0:W1:Y:S01]  /*69b0*/  F2F.F64.F32 R18, R0 ;  /* 0x0000000000127310 */ /* 0x0000620000201800 */
[----:B------:R-:W-:Y:S05]  /*69c0*/  BRA `(.L_x_2603) ;  /* 0x0000000000a47947 */ /* 0x000fea0003800000 */
.L_x_2615:
        /* <DEDUP_REMOVED lines=14> */
.L_x_2629:
[----:B------:R-:W-:Y:S05]  /*6ab0*/  BSYNC B0 ;  /* 0x0000000000007941 */ /* 0x000fea0003800000 */
.L_x_2628:
[----:B------:R-:W-:-:S04]  /*6ac0*/  FMUL.FTZ R0, R0, 1 ;  /* 0x3f80000000007820 */ /* 0x000fc80000410000 */
[----:B------:R0:W1:Y:S01]  /*6ad0*/  F2F.F64.F32 R18, R0 ;  /* 0x0000000000127310 */ /* 0x0000620000201800 */
[----:B------:R-:W-:Y:S05]  /*6ae0*/  BRA `(.L_x_2603) ;  /* 0x00000000005c7947 */ /* 0x000fea0003800000 */
.L_x_2602:
        /* <DEDUP_REMOVED lines=16> */
.L_x_2630:
[----:B------:R-:W-:Y:S01]  /*6bf0*/  CS2R R18, SRZ ;  /* 0x0000000000127805 */ /* 0x000fe2000001ff00 */
[----:B------:R-:W-:Y:S06]  /*6c00*/  BRA `(.L_x_2603) ;  /* 0x0000000000147947 */ /* 0x000fec0003800000 */
.L_x_2627:
[----:B------:R-:W2:Y:S02]  /*6c10*/  LDG.E.64 R18, desc[UR36][R2.64] ;  /* 0x0000002402127981 */ /* 0x000ea4000c1e1b00 */
[----:B--2---:R-:W0:Y:S01]  /*6c20*/  I2F.F64.U64 R18, R18 ;  /* 0x0000001200127312 */ /* 0x004e220000301800 */
[----:B------:R-:W-:Y:S05]  /*6c30*/  BRA `(.L_x_2603) ;  /* 0x0000000000087947 */ /* 0x000fea0003800000 */
.L_x_2626:
[----:B------:R-:W2:Y:S02]  /*6c40*/  LDG.E R2, desc[UR36][R2.64] ;  /* 0x0000002402027981 */ /* 0x000ea4000c1e1900 */
[----:B--2---:R0:W1:Y:S02]  /*6c50*/  I2F.F64.U32 R18, R2 ;  /* 0x0000000200127312 */ /* 0x0040640000201800 */
.L_x_2603:
[----:B0-----:R-:W0:Y:S01]  /*6c60*/  LDC.U8 R2, c[0x0][0x4aa] ;  /* 0x00012a80ff027b82 */ /* 0x001e220000000000 */
[----:B------:R-:W-:Y:S02]  /*6c70*/  ULDC.64 UR4, c[0x0][0x488] ;  /* 0x0001220000047ab9 */ /* 0x000fe40000000a00 */
[----:B-1----:R-:W-:-:S05]  /*6c80*/  IADD3 R4, P0, R22, UR4, RZ ;  /* 0x0000000416047c10 */ /* 0x002fca000ff1e0ff */
[----:B---3--:R-:W-:Y:S01]  /*6c90*/  IMAD.X R5, RZ, RZ, UR5, P0 ;  /* 0x00000005ff057e24 */ /* 0x008fe200080e06ff */
        /* <DEDUP_REMOVED lines=11> */
[----:B------:R-:W3:Y:S02]  /*6d50*/  LDG.E.S8 R2, desc[UR36][R4.64] ;  /* 0x0000002404027981 */ /* 0x000ee4000c1e1300 */
[----:B---3--:R-:W0:Y:S01]  /*6d60*/  I2F.F64.S16 R2, R2 ;  /* 0x0000000200027312 */ /* 0x008e220000101c00 */
[----:B------:R-:W-:Y:S05]  /*6d70*/  BRA `(.L_x_2636) ;  /* 0x0000000c007c7947 */ /* 0x000fea0003800000 */
.L_x_2634:
[----:B------:R-:W3:Y:S02]  /*6d80*/  LDG.E.U8 R2, desc[UR36][R4.64] ;  /* 0x0000002404027981 */ /* 0x000ee4000c1e1100 */
[----:B---3--:R-:W0:Y:S01]  /*6d90*/  I2F.F64.U16 R2, R2 ;  /* 0x0000000200027312 */ /* 0x008e220000101800 */
[----:B------:R-:W-:Y:S05]  /*6da0*/  BRA `(.L_x_2636) ;  /* 0x0000000c00707947 */ /* 0x000fea0003800000 */
.L_x_2633:
[----:B------:R-:W-:-:S13]  /*6db0*/  ISETP.NE.AND P0, PT, R0, 0x2, PT ;  /* 0x000000020000780c */ /* 0x000fda0003f05270 */
[----:B------:R-:W-:Y:S05]  /*6dc0*/  @!P0 BRA `(.L_x_2637) ;  /* 0x0000000000288947 */ /* 0x000fea0003800000 */
[----:B------:R-:W-:-:S13]  /*6dd0*/  ISETP.NE.AND P0, PT, R0, 0x3, PT ;  /* 0x000000030000780c */ /* 0x000fda0003f05270 */
[----:B------:R-:W-:Y:S05]  /*6de0*/  @!P0 BRA `(.L_x_2638) ;  /* 0x0000000000148947 */ /* 0x000fea0003800000 */
[----:B------:R-:W-:-:S13]  /*6df0*/  ISETP.NE.AND P0, PT, R0, 0x4, PT ;  /* 0x000000040000780c */ /* 0x000fda0003f05270 */
[----:B------:R-:W-:Y:S05]  /*6e00*/  @P0 BRA `(.L_x_2635) ;  /* 0x0000000800fc0947 */ /* 0x000fea0003800000 */
[----:B------:R-:W3:Y:S02]  /*6e10*/  LDG.E.64 R2, desc[UR36][R4.64] ;  /* 0x0000002404027981 */ /* 0x000ee4000c1e1b00 */
[----:B---3--:R-:W1:Y:S01]  /*6e20*/  I2F.F64.S64 R2, R2 ;  /* 0x0000000200027312 */ /* 0x008e620000301c00 */
[----:B------:R-:W-:Y:S05]  /*6e30*/  BRA `(.L_x_2636) ;  /* 0x0000000c004c7947 */ /* 0x000fea0003800000 */
.L_x_2638:
[----:B------:R-:W3:Y:S02]  /*6e40*/  LDG.E R2, desc[UR36][R4.64] ;  /* 0x0000002404027981 */ /* 0x000ee4000c1e1900 */
[----:B---3--:R-:W3:Y:S01]  /*6e50*/  I2F.F64 R2, R2 ;  /* 0x0000000200027312 */ /* 0x008ee20000201c00 */
[----:B------:R-:W-:Y:S05]  /*6e60*/  BRA `(.L_x_2636) ;  /* 0x0000000c00407947 */ /* 0x000fea0003800000 */
.L_x_2637:
[----:B------:R-:W3:Y:S02]  /*6e70*/  LDG.E.U16 R2, desc[UR36][R4.64] ;  /* 0x0000002404027981 */ /* 0x000ee4000c1e1500 */
[----:B---3--:R-:W0:Y:S01]  /*6e80*/  I2F.F64.S16 R2, R2 ;  /* 0x0000000200027312 */ /* 0x008e220000101c00 */
[----:B------:R-:W-:Y:S05]  /*6e90*/  BRA `(.L_x_2636) ;  /* 0x0000000c00347947 */ /* 0x000fea0003800000 */
.L_x_2632:
[----:B------:R-:W-:-:S13]  /*6ea0*/  ISETP.GT.AND P0, PT, R0, 0x6, PT ;  /* 0x000000060000780c */ /* 0x000fda0003f04270 */
[----:B------:R-:W-:Y:S05]  /*6eb0*/  @P0 BRA `(.L_x_2639) ;  /* 0x0000000000340947 */ /* 0x000fea0003800000 */
[----:B------:R-:W-:-:S13]  /*6ec0*/  ISETP.NE.AND P0, PT, R0, 0x5, PT ;  /* 0x000000050000780c */ /* 0x000fda0003f05270 */
[----:B------:R-:W-:Y:S05]  /*6ed0*/  @!P0 BRA `(.L_x_2640) ;  /* 0x0000000000188947 */ /* 0x000fea0003800000 */
[----:B------:R-:W-:-:S13]  /*6ee0*/  ISETP.NE.AND P0, PT, R0, 0x6, PT ;  /* 0x000000060000780c */ /* 0x000fda0003f05270 */
[----:B------:R-:W-:Y:S05]  /*6ef0*/  @P0 BRA `(.L_x_2635) ;  /* 0x0000000800c00947 */ /* 0x000fea0003800000 */
[----:B------:R-:W3:Y:S02]  /*6f00*/  LDG.E R2, desc[UR36][R4.64] ;  /* 0x0000002404027981 */ /* 0x000ee4000c1e1900 */
[----:B---3--:R-:W-:-:S06]  /*6f10*/  FMUL.FTZ R2, R2, 1 ;  /* 0x3f80000002027820 */ /* 0x008fcc0000410000 */
[----:B------:R-:W0:Y:S01]  /*6f20*/  F2F.F64.F32 R2, R2 ;  /* 0x0000000200027310 */ /* 0x000e220000201800 */
[----:B------:R-:W-:Y:S05]  /*6f30*/  BRA `(.L_x_2636) ;  /* 0x0000000c000c7947 */ /* 0x000fea0003800000 */
.L_x_2640:
[----:B------:R-:W3:Y:S02]  /*6f40*/  LDG.E.U16 R0, desc[UR36][R4.64] ;  /* 0x0000002404007981 */ /* 0x000ee4000c1e1500 */
[----:B---3--:R-:W-:-:S05]  /*6f50*/  HADD2.F32 R0, -RZ, R0.H0_H0 ;  /* 0x20000000ff007230 */ /* 0x008fca0000004100 */
[----:B------:R-:W-:-:S04]  /*6f60*/  FMUL.FTZ R0, R0, 1 ;  /* 0x3f80000000007820 */ /* 0x000fc80000410000 */
[----:B------:R0:W1:Y:S01]  /*6f70*/  F2F.F64.F32 R2, R0 ;  /* 0x0000000000027310 */ /* 0x0000620000201800 */
[----:B------:R-:W-:Y:S05]  /*6f80*/  BRA `(.L_x_2636) ;  /* 0x0000000800f87947 */ /* 0x000fea0003800000 */
.L_x_2639:
[----:B------:R-:W-:-:S13]  /*6f90*/  ISETP.NE.AND P0, PT, R0, 0x7, PT ;  /* 0x000000070000780c */ /* 0x000fda0003f05270 */
[----:B------:R-:W-:Y:S05]  /*6fa0*/  @!P0 BRA `(.L_x_2641) ;  /* 0x0000000000348947 */ /* 0x000fea0003800000 */
        /* <DEDUP_REMOVED lines=8> */
.L_x_2642:
[----:B------:R-:W3:Y:S02]  /*7030*/  LDG.E.U16 R4, desc[UR36][R4.64] ;  /* 0x0000002404047981 */ /* 0x000ee4000c1e1500 */
[----:B---3--:R-:W-:-:S05]  /*7040*/  HADD2.F32 R0, -RZ, R4.H0_H0 ;  /* 0x20000004ff007230 */ /* 0x008fca0000004100 */
[----:B------:R-:W-:-:S04]  /*7050*/  FMUL.FTZ R0, R0, 1 ;  /* 0x3f80000000007820 */ /* 0x000fc80000410000 */
[----:B------:R0:W1:Y:S01]  /*7060*/  F2F.F64.F32 R2, R0 ;  /* 0x0000000000027310 */ /* 0x0000620000201800 */
[----:B------:R-:W-:Y:S05]  /*7070*/  BRA `(.L_x_2636) ;  /* 0x0000000800bc7947 */ /* 0x000fea0003800000 */
.L_x_2641:
[----:B------:R0:W5:Y:S01]  /*7080*/  LDG.E.64 R2, desc[UR36][R4.64] ;  /* 0x0000002404027981 */ /* 0x000162000c1e1b00 */
[----:B------:R-:W-:Y:S05]  /*7090*/  BRA `(.L_x_2636) ;  /* 0x0000000800b47947 */ /* 0x000fea0003800000 */
.L_x_2631:
        /* <DEDUP_REMOVED lines=8> */
[----:B------:R-:W3:Y:S01]  /*7120*/  LDG.E.U8 R4, desc[UR36][R4.64] ;  /* 0x0000002404047981 */ /* 0x000ee2000c1e1100 */
[----:B------:R-:W-:Y:S01]  /*7130*/  IMAD.MOV.U32 R2, RZ, RZ, RZ ;  /* 0x000000ffff027224 */ /* 0x000fe200078e00ff */
[----:B---3--:R-:W-:-:S04]  /*7140*/  ISETP.NE.AND P0, PT, R4, RZ, PT ;  /* 0x000000ff0400720c */ /* 0x008fc80003f05270 */
[----:B------:R-:W-:Y:S01]  /*7150*/  FSEL R3, RZ, 1.875, !P0 ;  /* 0x3ff00000ff037808 */ /* 0x000fe20004000000 */
[----:B------:R-:W-:Y:S08]  /*7160*/  BRA `(.L_x_2636) ;  /* 0x0000000800807947 */ /* 0x000ff00003800000 */
.L_x_2645:
[----:B------:R0:W5:Y:S01]  /*7170*/  LDG.E.64 R2, desc[UR36][R4.64] ;  /* 0x0000002404027981 */ /* 0x000162000c1e1b00 */
[----:B------:R-:W-:Y:S05]  /*7180*/  BRA `(.L_x_2636) ;  /* 0x0000000800787947 */ /* 0x000fea0003800000 */
.L_x_2644:
[----:B------:R-:W-:-:S13]  /*7190*/  ISETP.NE.AND P0, PT, R0, 0xf, PT ;  /* 0x0000000f0000780c */ /* 0x000fda0003f05270 */
[----:B------:R-:W-:Y:S05]  /*71a0*/  @!P0 BRA `(.L_x_2646) ;  /* 0x0000000000a48947 */ /* 0x000fea0003800000 */
[----:B------:R-:W-:-:S13]  /*71b0*/  ISETP.NE.AND P0, PT, R0, 0x17, PT ;  /* 0x000000170000780c */ /* 0x000fda0003f05270 */
[----:B------:R-:W-:Y:S05]  /*71c0*/  @!P0 BRA `(.L_x_2647) ;  /* 0x0000000000608947 */ /* 0x000fea0003800000 */
[----:B------:R-:W-:-:S13]  /*71d0*/  ISETP.NE.AND P0, PT, R0, 0x18, PT ;  /* 0x000000180000780c */ /* 0x000fda0003f05270 */
[----:B------:R-:W-:Y:S05]  /*71e0*/  @P0 BRA `(.L_x_2635) ;  /* 0x0000000800040947 */ /* 0x000fea0003800000 */
[----:B------:R-:W3:Y:S01]  /*71f0*/  LDG.E.U8 R0, desc[UR36][R4.64] ;  /* 0x0000002404007981 */ /* 0x000ee2000c1e1100 */
[----:B------:R-:W-:Y:S02]  /*7200*/  IMAD.MOV.U32 R8, RZ, RZ, -0x800000 ;  /* 0xff800000ff087424 */ /* 0x000fe400078e00ff */
[----:B---3--:R-:W-:-:S05]  /*7210*/  IMAD.SHL.U32 R0, R0, 0x1000000, RZ ;  /* 0x0100000000007824 */ /* 0x008fca00078e00ff */
        /* <DEDUP_REMOVED lines=9> */
[----:B------:R-:W-:Y:S01]  /*72b0*/  IMAD R7, R3, R8, 0x3c000000 ;  /* 0x3c00000003077424 */ /* 0x000fe200078e0208 */
[----:B------:R-:W-:-:S04]  /*72c0*/  IADD3 R3, R2, -0x1, RZ ;  /* 0xffffffff02037810 */ /* 0x000fc80007ffe0ff */
        /* <DEDUP_REMOVED lines=8> */
.L_x_2647:
[----:B------:R-:W3:Y:S02]  /*7350*/  LDG.E.U8 R3, desc[UR36][R4.64] ;  /* 0x0000002404037981 */ /* 0x000ee4000c1e1100 */
[----:B---3--:R-:W-:-:S05]  /*7360*/  IMAD.SHL.U32 R0, R3, 0x2000000, RZ ;  /* 0x0200000003007824 */ /* 0x008fca00078e00ff */
        /* <DEDUP_REMOVED lines=13> */
.L_x_2646:
[----:B------:R-:W3:Y:S02]  /*7440*/  LDG.E.U16 R0, desc[UR36][R4.64] ;  /* 0x0000002404007981 */ /* 0x000ee4000c1e1500 */
[----:B---3--:R-:W-:-:S04]  /*7450*/  IMAD.U32 R0, R0, 0x10000, RZ ;  /* 0x0001000000007824 */ /* 0x008fc800078e00ff */
[----:B------:R-:W-:-:S04]  /*7460*/  FMUL.FTZ R0, R0, 1 ;  /* 0x3f80000000007820 */ /* 0x000fc80000410000 */
[----:B------:R0:W1:Y:S01]  /*7470*/  F2F.F64.F32 R2, R0 ;  /* 0x0000000000027310 */ /* 0x0000620000201800 */
[----:B------:R-:W-:Y:S05]  /*7480*/  BRA `(.L_x_2636) ;  /* 0x0000000400b87947 */ /* 0x000fea0003800000 */
.L_x_2643:
        /* <DEDUP_REMOVED lines=8> */
[----:B------:R-:W3:Y:S02]  /*7510*/  LDG.E.U16 R2, desc[UR36][R4.64] ;  /* 0x0000002404027981 */ /* 0x000ee4000c1e1500 */
[----:B---3--:R-:W0:Y:S01]  /*7520*/  I2F.F64.U16 R2, R2 ;  /* 0x0000000200027312 */ /* 0x008e220000101800 */
[----:B------:R-:W-:Y:S05]  /*7530*/  BRA `(.L_x_2636) ;  /* 0x00000004008c7947 */ /* 0x000fea0003800000 */
.L_x_2650:
[----:B------:R-:W3:Y:S01]  /*7540*/  LDG.E.U8 R2, desc[UR36][R4.64] ;  /* 0x0000002404027981 */ /* 0x000ee2000c1e1100 */
[----:B------:R-:W-:Y:S01]  /*7550*/  BSSY B0, `(.L_x_2651) ;  /* 0x0000018000007945 */ /* 0x000fe20003800000 */
[----:B------:R-:W-:Y:S01]  /*7560*/  IMAD.MOV.U32 R0, RZ, RZ, RZ ;  /* 0x000000ffff007224 */ /* 0x000fe200078e00ff */
[----:B---3--:R-:W-:-:S13]  /*7570*/  ISETP.NE.AND P0, PT, R2, RZ, PT ;  /* 0x000000ff0200720c */ /* 0x008fda0003f05270 */
        /* <DEDUP_REMOVED lines=17> */
.L_x_2654:
[----:B------:R-:W-:Y:S05]  /*7690*/  BSYNC B1 ;  /* 0x0000000000017941 */ /* 0x000fea0003800000 */
.L_x_2653:
[----:B------:R-:W-:Y:S01]  /*76a0*/  LEA R3, R0, 0x3b800000, 0x17 ;  /* 0x3b80000000037811 */ /* 0x000fe200078eb8ff */
[----:B------:R-:W-:-:S05]  /*76b0*/  IMAD.SHL.U32 R0, R2, 0x100000, RZ ;  /* 0x0010000002007824 */ /* 0x000fca00078e00ff */
[----:B------:R-:W-:-:S07]  /*76c0*/  LOP3.LUT R0, R3, R0, R4, 0xfe, !PT ;  /* 0x0000000003007212 */ /* 0x000fce00078efe04 */
.L_x_2652:
[----:B------:R-:W-:Y:S05]  /*76d0*/  BSYNC B0 ;  /* 0x0000000000007941 */ /* 0x000fea0003800000 */
.L_x_2651:
[----:B------:R-:W-:-:S04]  /*76e0*/  FMUL.FTZ R0, R0, 1 ;  /* 0x3f80000000007820 */ /* 0x000fc80000410000 */
[----:B------:R0:W1:Y:S01]  /*76f0*/  F2F.F64.F32 R2, R0 ;  /* 0x0000000000027310 */ /* 0x0000620000201800 */
[----:B------:R-:W-:Y:S05]  /*7700*/  BRA `(.L_x_2636) ;  /* 0x0000000400187947 */ /* 0x000fea0003800000 */
.L_x_2649:
        /* <DEDUP_REMOVED lines=21> */
.L_x_2658:
[----:B------:R-:W-:Y:S05]  /*7860*/  BSYNC B1 ;  /* 0x0000000000017941 */ /* 0x000fea0003800000 */
.L_x_2657:
[----:B------:R-:W-:Y:S01]  /*7870*/  LEA R3, R0, 0x37800000, 0x17 ;  /* 0x3780000000037811 */ /* 0x000fe200078eb8ff */
[----:B------:R-:W-:-:S05]  /*7880*/  IMAD.SHL.U32 R0, R2, 0x200000, RZ ;  /* 0x0020000002007824 */ /* 0x000fca00078e00ff */
[----:B------:R-:W-:-:S07]  /*7890*/  LOP3.LUT R0, R3, R0, R4, 0xfe, !PT ;  /* 0x0000000003007212 */ /* 0x000fce00078efe04 */
.L_x_2656:
[----:B------:R-:W-:Y:S05]  /*78a0*/  BSYNC B0 ;  /* 0x0000000000007941 */ /* 0x000fea0003800000 */
.L_x_2655:
[----:B------:R-:W-:-:S04]  /*78b0*/  FMUL.FTZ R0, R0, 1 ;  /* 0x3f80000000007820 */ /* 0x000fc80000410000 */
[----:B------:R0:W1:Y:S01]  /*78c0*/  F2F.F64.F32 R2, R0 ;  /* 0x0000000000027310 */ /* 0x0000620000201800 */
[----:B------:R-:W-:Y:S05]  /*78d0*/  BRA `(.L_x_2636) ;  /* 0x0000000000a47947 */ /* 0x000fea0003800000 */
.L_x_2648:
[----:B------:R-:W-:-:S13]  /*78e0*/  ISETP.NE.AND P0, PT, R0, 0x1c, PT ;  /* 0x0000001c0000780c */ /* 0x000fda0003f05270 */
[----:B------:R-:W-:Y:S05]  /*78f0*/  @!P0 BRA `(.L_x_2659) ;  /* 0x0000000000948947 */ /* 0x000fea0003800000 */
[----:B------:R-:W-:-:S13]  /*7900*/  ISETP.NE.AND P0, PT, R0, 0x1d, PT ;  /* 0x0000001d0000780c */ /* 0x000fda0003f05270 */
[----:B------:R-:W-:Y:S05]  /*7910*/  @!P0 BRA `(.L_x_2660) ;  /* 0x0000000000808947 */ /* 0x000fea0003800000 */
[----:B------:R-:W-:-:S13]  /*7920*/  ISETP.NE.AND P0, PT, R0, 0x2c, PT ;  /* 0x0000002c0000780c */ /* 0x000fda0003f05270 */
[----:B------:R-:W-:Y:S05]  /*7930*/  @P0 BRA `(.L_x_2635) ;  /* 0x0000000000300947 */ /* 0x000fea0003800000 */
[----:B------:R-:W3:Y:S01]  /*7940*/  LDG.E.U8 R4, desc[UR36][R4.64] ;  /* 0x0000002404047981 */ /* 0x000ee2000c1e1100 */
[----:B------:R-:W-:Y:S01]  /*7950*/  BSSY B0, `(.L_x_2661) ;  /* 0x0000007000007945 */ /* 0x000fe20003800000 */
[----:B------:R-:W-:Y:S01]  /*7960*/  IMAD.MOV.U32 R0, RZ, RZ, 0x400000 ;  /* 0x00400000ff007424 */ /* 0x000fe200078e00ff */
[----:B---3--:R-:W-:-:S13]  /*7970*/  ISETP.NE.AND P0, PT, R4, RZ, PT ;  /* 0x000000ff0400720c */ /* 0x008fda0003f05270 */
[----:B------:R-:W-:Y:S05]  /*7980*/  @!P0 BRA `(.L_x_2662) ;  /* 0x00000000000c8947 */ /* 0x000fea0003800000 */
[----:B------:R-:W-:-:S13]  /*7990*/  ISETP.NE.AND P0, PT, R4, 0xff, PT ;  /* 0x000000ff0400780c */ /* 0x000fda0003f05270 */
[----:B------:R-:W-:Y:S02]  /*79a0*/  @!P0 IMAD.MOV.U32 R0, RZ, RZ, 0x7f800001 ;  /* 0x7f800001ff008424 */ /* 0x000fe400078e00ff */
[----:B------:R-:W-:-:S07]  /*79b0*/  @P0 IMAD.SHL.U32 R0, R4, 0x800000, RZ ;  /* 0x0080000004000824 */ /* 0x000fce00078e00ff */
.L_x_2662:
[----:B------:R-:W-:Y:S05]  /*79c0*/  BSYNC B0 ;  /* 0x0000000000007941 */ /* 0x000fea0003800000 */
.L_x_2661:
[----:B------:R-:W-:-:S04]  /*79d0*/  FMUL.FTZ R0, R0, 1 ;  /* 0x3f80000000007820 */ /* 0x000fc80000410000 */
[----:B------:R0:W1:Y:S01]  /*79e0*/  F2F.F64.F32 R2, R0 ;  /* 0x0000000000027310 */ /* 0x0000620000201800 */
[----:B------:R-:W-:Y:S05]  /*79f0*/  BRA `(.L_x_2636) ;  /* 0x00000000005c7947 */ /* 0x000fea0003800000 */
.L_x_2635:
[----:B------:R-:W-:Y:S01]  /*7a00*/  MOV R2, 0x0 ;  /* 0x0000000000027802 */ /* 0x000fe20000000f00 */
[----:B------:R-:W-:Y:S01]  /*7a10*/  ULDC.64 UR4, c[0x4][0x128] ;  /* 0x01004a0000047ab9 */ /* 0x000fe20000000a00 */
[----:B------:R-:W-:Y:S01]  /*7a20*/  ULDC.64 UR6, c[0x4][0x8] ;  /* 0x0100020000067ab9 */ /* 0x000fe20000000a00 */
[----:B------:R-:W-:Y:S01]  /*7a30*/  IMAD.U32 R4, RZ, RZ, UR4 ;  /* 0x00000004ff047e24 */ /* 0x000fe2000f8e00ff */
[----:B------:R-:W-:Y:S01]  /*7a40*/  HFMA2.MMA R12, -RZ, RZ, 0, 5.9604644775390625e-08 ;  /* 0x00000001ff0c7435 */ /* 0x000fe200000001ff */
        /* <DEDUP_REMOVED lines=8> */
[----:B------:R-:W-:-:S07]  /*7ad0*/  IMAD.MOV.U32 R13, RZ, RZ, RZ ;  /* 0x000000ffff0d7224 */ /* 0x000fce00078e00ff */
[----:B------:R-:W-:-:S07]  /*7ae0*/  LEPC R20, `(.L_x_2663) ;  /* 0x000000001014794e */ /* 0x000fce0000000000 */
[----:B0-2-45:R-:W-:Y:S05]  /*7af0*/  CALL.ABS.NOINC R2 ;  /* 0x0000000002007343 */ /* 0x035fea0003c00000 */
.L_x_2663:
[----:B------:R-:W-:Y:S01]  /*7b00*/  CS2R R2, SRZ ;  /* 0x0000000000027805 */ /* 0x000fe2000001ff00 */
[----:B------:R-:W-:Y:S06]  /*7b10*/  BRA `(.L_x_2636) ;  /* 0x0000000000147947 */ /* 0x000fec0003800000 */
.L_x_2660:
[----:B------:R-:W3:Y:S02]  /*7b20*/  LDG.E.64 R2, desc[UR36][R4.64] ;  /* 0x0000002404027981 */ /* 0x000ee4000c1e1b00 */
[----:B---3--:R-:W0:Y:S01]  /*7b30*/  I2F.F64.U64 R2, R2 ;  /* 0x0000000200027312 */ /* 0x008e220000301800 */
[----:B------:R-:W-:Y:S05]  /*7b40*/  BRA `(.L_x_2636) ;  /* 0x0000000000087947 */ /* 0x000fea0003800000 */
.L_x_2659:
[----:B------:R-:W3:Y:S02]  /*7b50*/  LDG.E R2, desc[UR36][R4.64] ;  /* 0x0000002404027981 */ /* 0x000ee4000c1e1900 */
[----:B---3--:R-:W0:Y:S02]  /*7b60*/  I2F.F64.U32 R2, R2 ;  /* 0x0000000200027312 */ /* 0x008e240000201800 */
.L_x_2636:
[----:B------:R-:W2:Y:S01]  /*7b70*/  LDC.U8 R6, c[0x0][0x4a8] ;  /* 0x00012a00ff067b82 */ /* 0x000ea20000000000 */
[----:B------:R-:W-:Y:S02]  /*7b80*/  ULDC.64 UR4, c[0x0][0x498] ;  /* 0x0001260000047ab9 */ /* 0x000fe40000000a00 */
[----:B01-3-5:R-:W-:Y:S01]  /*7b90*/  DSETP.GE.AND P0, PT, R2, UR4, PT ;  /* 0x0000000402007e2a */ /* 0x02bfe2000bf06000 */
[----:B------:R-:W-:-:S05]  /*7ba0*/  ULDC.64 UR4, c[0x0][0x490] ;  /* 0x0001240000047ab9 */ /* 0x000fca0000000a00 */
[----:B------:R-:W-:-:S06]  /*7bb0*/  DSETP.GTU.AND P0, PT, R2, UR4, !P0 ;  /* 0x0000000402007e2a */ /* 0x000fcc000c70c000 */
[----:B--2-4-:R-:W-:Y:S02]  /*7bc0*/  FSEL R4, R18, RZ, P0 ;  /* 0x000000ff12047208 */ /* 0x014fe40000000000 */
        /* <DEDUP_REMOVED lines=15> */
.L_x_2667:
[----:B------:R-:W0:Y:S02]  /*7cc0*/  F2I.S64.F64.TRUNC R4, R4 ;  /* 0x0000000400047311 */ /* 0x000e24000030d900 */
[----:B0-----:R-:W-:-:S05]  /*7cd0*/  IMAD.MOV.U32 R3, RZ, RZ, R4 ;  /* 0x000000ffff037224 */ /* 0x001fca00078e0004 */
[----:B------:R0:W-:Y:S01]  /*7ce0*/  STG.E.U8 desc[UR36][R16.64], R3 ;  /* 0x0000000310007986 */ /* 0x0001e2000c101124 */
[----:B------:R-:W-:Y:S05]  /*7cf0*/  BRA `(.L_x_2669) ;  /* 0x0000000c00f87947 */ /* 0x000fea0003800000 */
.L_x_2666:
        /* <DEDUP_REMOVED lines=9> */
.L_x_2671:
[----:B------:R-:W0:Y:S02]  /*7d90*/  F2I.F64.TRUNC R5, R4 ;  /* 0x0000000400057311 */ /* 0x000e24000030d100 */
[----:B0-----:R3:W-:Y:S01]  /*7da0*/  STG.E desc[UR36][R16.64], R5 ;  /* 0x0000000510007986 */ /* 0x0017e2000c101924 */
[----:B------:R-:W-:Y:S05]  /*7db0*/  BRA `(.L_x_2669) ;  /* 0x0000000c00c87947 */ /* 0x000fea0003800000 */
.L_x_2670:
[----:B------:R-:W0:Y:S02]  /*7dc0*/  F2I.F64.TRUNC R5, R4 ;  /* 0x0000000400057311 */ /* 0x000e24000030d100 */
[----:B0-----:R2:W-:Y:S01]  /*7dd0*/  STG.E.U16 desc[UR36][R16.64], R5 ;  /* 0x0000000510007986 */ /* 0x0015e2000c101524 */
[----:B------:R-:W-:Y:S05]  /*7de0*/  BRA `(.L_x_2669) ;  /* 0x0000000c00bc7947 */ /* 0x000fea0003800000 */
.L_x_2665:
        /* <DEDUP_REMOVED lines=13> */
.L_x_2673:
        /* <DEDUP_REMOVED lines=8> */
.L_x_2672:
        /* <DEDUP_REMOVED lines=14> */
.L_x_2675:
        /* <DEDUP_REMOVED lines=9> */
.L_x_2674:
[----:B------:R0:W-:Y:S01]  /*80b0*/  STG.E.64 desc[UR36][R16.64], R4 ;  /* 0x0000000410007986 */ /* 0x0001e2000c101b24 */
[----:B------:R-:W-:Y:S05]  /*80c0*/  BRA `(.L_x_2669) ;  /* 0x0000000c00047947 */ /* 0x000fea0003800000 */
.L_x_2664:
        /* <DEDUP_REMOVED lines=12> */
.L_x_2678:
[----:B------:R-:W-:-:S05]  /*8190*/  CS2R R6, SRZ ;  /* 0x0000000000067805 */ /* 0x000fca000001ff00 */
[----:B------:R0:W-:Y:S01]  /*81a0*/  STG.E.128 desc[UR36][R16.64], R4 ;  /* 0x0000000410007986 */ /* 0x0001e2000c101d24 */
[----:B------:R-:W-:Y:S05]  /*81b0*/  BRA `(.L_x_2669) ;  /* 0x0000000800c87947 */ /* 0x000fea0003800000 */
.L_x_2677:
        /* <DEDUP_REMOVED lines=25> */
.L_x_2682:
[----:B------:R-:W-:Y:S05]  /*8350*/  BSYNC B0 ;  /* 0x0000000000007941 */ /* 0x000fea0003800000 */
.L_x_2681:
[----:B------:R-:W-:-:S05]  /*8360*/  LOP3.LUT R3, R0, R3, RZ, 0xfc, !PT ;  /* 0x0000000300037212 */ /* 0x000fca00078efcff */
[----:B------:R0:W-:Y:S01]  /*8370*/  STG.E.U8 desc[UR36][R16.64], R3 ;  /* 0x0000000310007986 */ /* 0x0001e2000c101124 */
[----:B------:R-:W-:Y:S05]  /*8380*/  BRA `(.L_x_2669) ;  /* 0x0000000800547947 */ /* 0x000fea0003800000 */
.L_x_2680:
        /* <DEDUP_REMOVED lines=17> */
.L_x_2684:
[----:B------:R-:W-:Y:S01]  /*84a0*/  IMAD.MOV.U32 R0, RZ, RZ, 0x7f ;  /* 0x0000007fff007424 */ /* 0x000fe200078e00ff */
[----:B------:R-:W-:-:S04]  /*84b0*/  ISETP.GT.U32.AND P0, PT, R2, 0x7f800000, PT ;  /* 0x7f8000000200780c */ /* 0x000fc80003f04070 */
[----:B------:R-:W-:-:S09]  /*84c0*/  SEL R0, R0, 0x7c, P0 ;  /* 0x0000007c00007807 */ /* 0x000fd20000000000 */
.L_x_2685:
[----:B------:R-:W-:Y:S05]  /*84d0*/  BSYNC B0 ;  /* 0x0000000000007941 */ /* 0x000fea0003800000 */
.L_x_2683:
[----:B------:R-:W-:-:S04]  /*84e0*/  LOP3.LUT R2, R3, 0x80000000, RZ, 0xc0, !PT ;  /* 0x8000000003027812 */ /* 0x000fc800078ec0ff */
[----:B------:R-:W-:-:S04]  /*84f0*/  SHF.R.U32.HI R3, RZ, 0x18, R2 ;  /* 0x00000018ff037819 */ /* 0x000fc80000011602 */
[----:B------:R-:W-:-:S05]  /*8500*/  LOP3.LUT R3, R0, R3, RZ, 0xfc, !PT ;  /* 0x0000000300037212 */ /* 0x000fca00078efcff */
[----:B------:R0:W-:Y:S01]  /*8510*/  STG.E.U8 desc[UR36][R16.64], R3 ;  /* 0x0000000310007986 */ /* 0x0001e2000c101124 */
[----:B------:R-:W-:Y:S05]  /*8520*/  BRA `(.L_x_2669) ;  /* 0x0000000400ec7947 */ /* 0x000fea0003800000 */
.L_x_2679:
        /* <DEDUP_REMOVED lines=8> */
.L_x_2676:
        /* <DEDUP_REMOVED lines=11> */
.L_x_2688:
        /* <DEDUP_REMOVED lines=21> */
.L_x_2691:
[----:B------:R-:W-:-:S04]  /*87b0*/  LOP3.LUT R2, R3, 0x80000000, RZ, 0xc0, !PT ;  /* 0x8000000003027812 */ /* 0x000fc800078ec0ff */
[----:B------:R-:W-:-:S04]  /*87c0*/  SHF.R.U32.HI R3, RZ, 0x18, R2 ;  /* 0x00000018ff037819 */ /* 0x000fc80000011602 */
[----:B------:R-:W-:-:S04]  /*87d0*/  LOP3.LUT R0, R0, R3, RZ, 0xfc, !PT ;  /* 0x0000000300007212 */ /* 0x000fc800078efcff */
[----:B------:R-:W-:-:S07]  /*87e0*/  PRMT R8, R0, 0x7610, R8 ;  /* 0x0000761000087816 */ /* 0x000fce0000000008 */
.L_x_2690:
[----:B------:R-:W-:Y:S05]  /*87f0*/  BSYNC B0 ;  /* 0x0000000000007941 */ /* 0x000fea0003800000 */
.L_x_2689:
[----:B------:R0:W-:Y:S01]  /*8800*/  STG.E.U8 desc[UR36][R16.64], R8 ;  /* 0x0000000810007986 */ /* 0x0001e2000c101124 */
[----:B------:R-:W-:Y:S05]  /*8810*/  BRA `(.L_x_2669) ;  /* 0x0000000400307947 */ /* 0x000fea0003800000 */
.L_x_2687:
        /* <DEDUP_REMOVED lines=21> */
.L_x_2694:
[----:B------:R-:W-:-:S04]  /*8970*/  LOP3.LUT R2, R3, 0x80000000, RZ, 0xc0, !PT ;  /* 0x8000000003027812 */ /* 0x000fc800078ec0ff */
[----:B------:R-:W-:-:S04]  /*8980*/  SHF.R.U32.HI R3, RZ, 0x18, R2 ;  /* 0x00000018ff037819 */ /* 0x000fc80000011602 */
[----:B------:R-:W-:-:S04]  /*8990*/  LOP3.LUT R0, R0, R3, RZ, 0xfc, !PT ;  /* 0x0000000300007212 */ /* 0x000fc800078efcff */
[----:B------:R-:W-:-:S07]  /*89a0*/  PRMT R8, R0, 0x7610, R8 ;  /* 0x0000761000087816 */ /* 0x000fce0000000008 */
.L_x_2693:
[----:B------:R-:W-:Y:S05]  /*89b0*/  BSYNC B0 ;  /* 0x0000000000007941 */ /* 0x000fea0003800000 */
.L_x_2692:
[----:B------:R0:W-:Y:S01]  /*89c0*/  STG.E.U8 desc[UR36][R16.64], R8 ;  /* 0x0000000810007986 */ /* 0x0001e2000c101124 */
[----:B------:R-:W-:Y:S05]  /*89d0*/  BRA `(.L_x_2669) ;  /* 0x0000000000c07947 */ /* 0x000fea0003800000 */
.L_x_2686:
        /* <DEDUP_REMOVED lines=26> */
.L_x_2668:
        /* <DEDUP_REMOVED lines=16> */
.L_x_2697:
[----:B------:R-:W-:Y:S05]  /*8c80*/  BRA `(.L_x_2669) ;  /* 0x0000000000147947 */ /* 0x000fea0003800000 */
.L_x_2696:
[----:B------:R-:W0:Y:S02]  /*8c90*/  F2I.U64.F64.TRUNC R4, R4 ;  /* 0x0000000400047311 */ /* 0x000e24000030d800 */
[----:B0-----:R0:W-:Y:S01]  /*8ca0*/  STG.E.64 desc[UR36][R16.64], R4 ;  /* 0x0000000410007986 */ /* 0x0011e2000c101b24 */
[----:B------:R-:W-:Y:S05]  /*8cb0*/  BRA `(.L_x_2669) ;  /* 0x0000000000087947 */ /* 0x000fea0003800000 */
.L_x_2695:
[----:B------:R-:W0:Y:S02]  /*8cc0*/  F2I.U32.F64.TRUNC R5, R4 ;  /* 0x0000000400057311 */ /* 0x000e24000030d000 */
[----:B0-----:R0:W-:Y:S02]  /*8cd0*/  STG.E desc[UR36][R16.64], R5 ;  /* 0x0000000510007986 */ /* 0x0011e4000c101924 */
.L_x_2669:
[----:B------:R-:W-:-:S07]  /*8ce0*/  VIADD R23, R23, 0x80 ;  /* 0x0000008017177836 */ /* 0x000fce0000000000 */
.L_x_2596:
[----:B------:R-:W-:Y:S05]  /*8cf0*/  BSYNC B6 ;  /* 0x0000000000067941 */ /* 0x000fea0003800000 */
.L_x_2595:
[----:B------:R-:W-:Y:S01]  /*8d00*/  ULDC UR4, c[0x0][0x210] ;  /* 0x0000840000047ab9 */ /* 0x000fe20000000800 */
[----:B------:R-:W-:Y:S01]  /*8d10*/  BSSY B6, `(.L_x_2698) ;  /* 0x0000462000067945 */ /* 0x000fe20003800000 */
[----:B------:R-:W-:-:S13]  /*8d20*/  ISETP.GE.AND P0, PT, R23, UR4, PT ;  /* 0x0000000417007c0c */ /* 0x000fda000bf06270 */
[----:B------:R-:W-:Y:S05]  /*8d30*/  @P0 BRA `(.L_x_2699) ;  /* 0x00000044007c0947 */ /* 0x000fea0003800000 */
[----:B0-----:R-:W0:Y:S01]  /*8d40*/  LDC R6, c[0x0][0x218] ;  /* 0x00008600ff067b82 */ /* 0x001e220000000800 */
[----:B-1234-:R-:W-:Y:S01]  /*8d50*/  HFMA2.MMA R16, -RZ, RZ, 0, 0 ;  /* 0x00000000ff107435 */ /* 0x01efe200000001ff */
[----:B------:R-:W-:Y:S02]  /*8d60*/  IMAD.MOV.U32 R22, RZ, RZ, RZ ;  /* 0x000000ffff167224 */ /* 0x000fe400078e00ff */
[----:B------:R-:W-:Y:S01]  /*8d70*/  IMAD.MOV.U32 R0, RZ, RZ, RZ ;  /* 0x000000ffff007224 */ /* 0x000fe200078e00ff */
        /* <DEDUP_REMOVED lines=350> */
.L_x_2700:
[----:B------:R-:W0:Y:S01]  /*a360*/  LDC.U8 R5, c[0x0][0x4a9] ;  /* 0x00012a40ff057b82 */ /* 0x000e220000000000 */
[----:B------:R-:W-:Y:S01]  /*a370*/  ULDC.64 UR4, c[0x0][0x478] ;  /* 0x00011e0000047ab9 */ /* 0x000fe20000000a00 */
[----:B------:R-:W-:Y:S01]  /*a380*/  ULDC.64 UR6, c[0x0][0x480] ;  /* 0x0001200000067ab9 */ /* 0x000fe20000000a00 */
[----:B------:R-:W-:Y:S02]  /*a390*/  IADD3 R16, P0, R16, UR4, RZ ;  /* 0x0000000410107c10 */ /* 0x000fe4000ff1e0ff */
[----:B------:R-:W-:-:S03]  /*a3a0*/  IADD3 R2, P1, R0, UR6, RZ ;  /* 0x0000000600027c10 */ /* 0x000fc6000ff3e0ff */
[----:B------:R-:W-:Y:S01]  /*a3b0*/  IMAD.X R17, RZ, RZ, UR5, P0 ;  /* 0x00000005ff117e24 */ /* 0x000fe200080e06ff */
[----:B------:R-:W-:Y:S02]  /*a3c0*/  IADD3.X R3, RZ, UR7, RZ, P1, !PT ;  /* 0x00000007ff037c10 */ /* 0x000fe40008ffe4ff */
        /* <DEDUP_REMOVED lines=14> */
.L_x_2704:
[----:B------:R-:W2:Y:S02]  /*a4b0*/  LDG.E.U8 R2, desc[UR36][R2.64] ;  /* 0x0000002402027981 */ /* 0x000ea4000c1e1100 */
[----:B--2---:R0:W1:Y:S01]  /*a4c0*/  I2F.F64.U16 R18, R2 ;  /* 0x0000000200127312 */ /* 0x0040620000101800 */
[----:B------:R-:W-:Y:S05]  /*a4d0*/  BRA `(.L_x_2706) ;  /* 0x0000000c00707947 */ /* 0x000fea0003800000 */
.L_x_2703:
        /* <DEDUP_REMOVED lines=9> */
.L_x_2708:
[----:B------:R-:W2:Y:S02]  /*a570*/  LDG.E R2, desc[UR36][R2.64] ;  /* 0x0000002402027981 */ /* 0x000ea4000c1e1900 */
[----:B--2---:R0:W1:Y:S01]  /*a580*/  I2F.F64 R18, R2 ;  /* 0x0000000200127312 */ /* 0x0040620000201c00 */
[----:B------:R-:W-:Y:S05]  /*a590*/  BRA `(.L_x_2706) ;  /* 0x0000000c00407947 */ /* 0x000fea0003800000 */
.L_x_2707:
[----:B------:R-:W2:Y:S02]  /*a5a0*/  LDG.E.U16 R2, desc[UR36][R2.64] ;  /* 0x0000002402027981 */ /* 0x000ea4000c1e1500 */
[----:B--2---:R0:W1:Y:S01]  /*a5b0*/  I2F.F64.S16 R18, R2 ;  /* 0x0000000200127312 */ /* 0x0040620000101c00 */
[----:B------:R-:W-:Y:S05]  /*a5c0*/  BRA `(.L_x_2706) ;  /* 0x0000000c00347947 */ /* 0x000fea0003800000 */
.L_x_2702:
        /* <DEDUP_REMOVED lines=10> */
.L_x_2710:
[----:B------:R-:W2:Y:S02]  /*a670*/  LDG.E.U16 R0, desc[UR36][R2.64] ;  /* 0x0000002402007981 */ /* 0x000ea4000c1e1500 */
[----:B--2---:R-:W-:-:S05]  /*a680*/  HADD2.F32 R0, -RZ, R0.H0_H0 ;  /* 0x20000000ff007230 */ /* 0x004fca0000004100 */
[----:B------:R-:W-:-:S04]  /*a690*/  FMUL.FTZ R0, R0, 1 ;  /* 0x3f80000000007820 */ /* 0x000fc80000410000 */
[----:B------:R1:W2:Y:S01]  /*a6a0*/  F2F.F64.F32 R18, R0 ;  /* 0x0000000000127310 */ /* 0x0002a20000201800 */
[----:B------:R-:W-:Y:S05]  /*a6b0*/  BRA `(.L_x_2706) ;  /* 0x0000000800f87947 */ /* 0x000fea0003800000 */
.L_x_2709:
        /* <DEDUP_REMOVED lines=8> */
[----:B------:R-:W4:Y:S01]  /*a740*/  F2F.F64.F32 R18, R18 ;  /* 0x0000001200127310 */ /* 0x000f220000201800 */
[----:B------:R-:W-:Y:S05]  /*a750*/  BRA `(.L_x_2706) ;  /* 0x0000000800d07947 */ /* 0x000fea0003800000 */
.L_x_2712:
[----:B------:R-:W2:Y:S02]  /*a760*/  LDG.E.U16 R2, desc[UR36][R2.64] ;  /* 0x0000002402027981 */ /* 0x000ea4000c1e1500 */
[----:B--2---:R-:W-:-:S05]  /*a770*/  HADD2.F32 R0, -RZ, R2.H0_H0 ;  /* 0x20000002ff007230 */ /* 0x004fca0000004100 */
[----:B------:R-:W-:-:S04]  /*a780*/  FMUL.FTZ R0, R0, 1 ;  /* 0x3f80000000007820 */ /* 0x000fc80000410000 */
[----:B------:R0:W1:Y:S01]  /*a790*/  F2F.F64.F32 R18, R0 ;  /* 0x0000000000127310 */ /* 0x0000620000201800 */
[----:B------:R-:W-:Y:S05]  /*a7a0*/  BRA `(.L_x_2706) ;  /* 0x0000000800bc7947 */ /* 0x000fea0003800000 */
.L_x_2711:
[----:B------:R3:W5:Y:S01]  /*a7b0*/  LDG.E.64 R18, desc[UR36][R2.64] ;  /* 0x0000002402127981 */ /* 0x000762000c1e1b00 */
[----:B------:R-:W-:Y:S05]  /*a7c0*/  BRA `(.L_x_2706) ;  /* 0x0000000800b47947 */ /* 0x000fea0003800000 */
.L_x_2701:
        /* <DEDUP_REMOVED lines=13> */
.L_x_2715:
[----:B------:R0:W5:Y:S01]  /*a8a0*/  LDG.E.64 R18, desc[UR36][R2.64] ;  /* 0x0000002402127981 */ /* 0x000162000c1e1b00 */
[----:B------:R-:W-:Y:S05]  /*a8b0*/  BRA `(.L_x_2706) ;  /* 0x0000000800787947 */ /* 0x000fea0003800000 */
.L_x_2714:
        /* <DEDUP_REMOVED lines=28> */
.L_x_2717:
        /* <DEDUP_REMOVED lines=15> */
.L_x_2716:
[----:B------:R-:W2:Y:S02]  /*ab70*/  LDG.E.U16 R0, desc[UR36][R2.64] ;  /* 0x0000002402007981 */ /* 0x000ea4000c1e1500 */
[----:B--2---:R-:W-:-:S04]  /*ab80*/  IMAD.U32 R0, R0, 0x10000, RZ ;  /* 0x0001000000007824 */ /* 0x004fc800078e00ff */
[----:B------:R-:W-:-:S04]  /*ab90*/  FMUL.FTZ R0, R0, 1 ;  /* 0x3f80000000007820 */ /* 0x000fc80000410000 */
[----:B------:R0:W1:Y:S01]  /*aba0*/  F2F.F64.F32 R18, R0 ;  /* 0x0000000000127310 */ /* 0x0000620000201800 */
[----:B------:R-:W-:Y:S05]  /*abb0*/  BRA `(.L_x_2706) ;  /* 0x0000000400b87947 */ /* 0x000fea0003800000 */
.L_x_2713:
        /* <DEDUP_REMOVED lines=11> */
.L_x_2720:
        /* <DEDUP_REMOVED lines=21> */
.L_x_2724:
[----:B------:R-:W-:Y:S05]  /*adc0*/  BSYNC B1 ;  /* 0x0000000000017941 */ /* 0x000fea0003800000 */
.L_x_2723:
[----:B------:R-:W-:Y:S01]  /*add0*/  LEA R3, R0, 0x3b800000, 0x17 ;  /* 0x3b80000000037811 */ /* 0x000fe200078eb8ff */
[----:B------:R-:W-:-:S05]  /*ade0*/  IMAD.SHL.U32 R0, R2, 0x100000, RZ ;  /* 0x0010000002007824 */ /* 0x000fca00078e00ff */
[----:B------:R-:W-:-:S07]  /*adf0*/  LOP3.LUT R0, R3, R0, R4, 0xfe, !PT ;  /* 0x0000000003007212 */ /* 0x000fce00078efe04 */
.L_x_2722:
[----:B------:R-:W-:Y:S05]  /*ae00*/  BSYNC B0 ;  /* 0x0000000000007941 */ /* 0x000fea0003800000 */
.L_x_2721:
[----:B------:R-:W-:-:S04]  /*ae10*/  FMUL.FTZ R0, R0, 1 ;  /* 0x3f80000000007820 */ /* 0x000fc80000410000 */
[----:B------:R0:W1:Y:S01]  /*ae20*/  F2F.F64.F32 R18, R0 ;  /* 0x0000000000127310 */ /* 0x0000620000201800 */
[----:B------:R-:W-:Y:S05]  /*ae30*/  BRA `(.L_x_2706) ;  /* 0x0000000400187947 */ /* 0x000fea0003800000 */
.L_x_2719:
        /* <DEDUP_REMOVED lines=21> */
.L_x_2728:
[----:B------:R-:W-:Y:S05]  /*af90*/  BSYNC B1 ;  /* 0x0000000000017941 */ /* 0x000fea0003800000 */
.L_x_2727:
[----:B------:R-:W-:Y:S01]  /*afa0*/  LEA R3, R0, 0x37800000, 0x17 ;  /* 0x3780000000037811 */ /* 0x000fe200078eb8ff */
[----:B------:R-:W-:-:S05]  /*afb0*/  IMAD.SHL.U32 R0, R2, 0x200000, RZ ;  /* 0x0020000002007824 */ /* 0x000fca00078e00ff */
[----:B------:R-:W-:-:S07]  /*afc0*/  LOP3.LUT R0, R3, R0, R4, 0xfe, !PT ;  /* 0x0000000003007212 */ /* 0x000fce00078efe04 */
.L_x_2726:
[----:B------:R-:W-:Y:S05]  /*afd0*/  BSYNC B0 ;  /* 0x0000000000007941 */ /* 0x000fea0003800000 */
.L_x_2725:
[----:B------:R-:W-:-:S04]  /*afe0*/  FMUL.FTZ R0, R0, 1 ;  /* 0x3f80000000007820 */ /* 0x000fc80000410000 */
[----:B------:R0:W1:Y:S01]  /*aff0*/  F2F.F64.F32 R18, R0 ;  /* 0x0000000000127310 */ /* 0x0000620000201800 */
[----:B------:R-:W-:Y:S05]  /*b000*/  BRA `(.L_x_2706) ;  /* 0x0000000000a47947 */ /* 0x000fea0003800000 */
.L_x_2718:
        /* <DEDUP_REMOVED lines=14> */
.L_x_2732:
[----:B------:R-:W-:Y:S05]  /*b0f0*/  BSYNC B0 ;  /* 0x0000000000007941 */ /* 0x000fea0003800000 */
.L_x_2731:
[----:B------:R-:W-:-:S04]  /*b100*/  FMUL.FTZ R0, R0, 1 ;  /* 0x3f80000000007820 */ /* 0x000fc80000410000 */
[----:B------:R0:W1:Y:S01]  /*b110*/  F2F.F64.F32 R18, R0 ;  /* 0x0000000000127310 */ /* 0x0000620000201800 */
[----:B------:R-:W-:Y:S05]  /*b120*/  BRA `(.L_x_2706) ;  /* 0x00000000005c7947 */ /* 0x000fea0003800000 */
.L_x_2705:
[----:B------:R-:W-:Y:S01]  /*b130*/  MOV R2, 0x0 ;  /* 0x0000000000027802 */ /* 0x000fe20000000f00 */
[----:B------:R-:W-:Y:S01]  /*b140*/  ULDC.64 UR4, c[0x4][0x128] ;  /* 0x01004a0000047ab9 */ /* 0x000fe20000000a00 */
[----:B------:R-:W-:Y:S01]  /*b150*/  ULDC.64 UR6, c[0x4][0x8] ;  /* 0x0100020000067ab9 */ /* 0x000fe20000000a00 */
[----:B------:R-:W-:Y:S01]  /*b160*/  IMAD.U32 R4, RZ, RZ, UR4 ;  /* 0x00000004ff047e24 */ /* 0x000fe2000f8e00ff */
[----:B------:R-:W-:Y:S01]  /*b170*/  MOV R5, UR5 ;  /* 0x0000000500057c02 */ /* 0x000fe20008000f00 */
        /* <DEDUP_REMOVED lines=11> */
.L_x_2733:
[----:B------:R-:W-:Y:S01]  /*b230*/  CS2R R18, SRZ ;  /* 0x0000000000127805 */ /* 0x000fe2000001ff00 */
[----:B------:R-:W-:Y:S06]  /*b240*/  BRA `(.L_x_2706) ;  /* 0x0000000000147947 */ /* 0x000fec0003800000 */
.L_x_2730:
[----:B------:R-:W2:Y:S02]  /*b250*/  LDG.E.64 R18, desc[UR36][R2.64] ;  /* 0x0000002402127981 */ /* 0x000ea4000c1e1b00 */
[----:B--2---:R-:W0:Y:S01]  /*b260*/  I2F.F64.U64 R18, R18 ;  /* 0x0000001200127312 */ /* 0x004e220000301800 */
[----:B------:R-:W-:Y:S05]  /*b270*/  BRA `(.L_x_2706) ;  /* 0x0000000000087947 */ /* 0x000fea0003800000 */
.L_x_2729:
[----:B------:R-:W2:Y:S02]  /*b280*/  LDG.E R2, desc[UR36][R2.64] ;  /* 0x0000002402027981 */ /* 0x000ea4000c1e1900 */
[----:B--2---:R0:W1:Y:S02]  /*b290*/  I2F.F64.U32 R18, R2 ;  /* 0x0000000200127312 */ /* 0x0040640000201800 */
.L_x_2706:
[----:B0--3--:R-:W1:Y:S01]  /*b2a0*/  LDC.U8 R2, c[0x0][0x4aa] ;  /* 0x00012a80ff027b82 */ /* 0x009e620000000000 */
[----:B------:R-:W-:Y:S02]  /*b2b0*/  ULDC.64 UR4, c[0x0][0x488] ;  /* 0x0001220000047ab9 */ /* 0x000fe40000000a00 */
[----:B------:R-:W-:-:S05]  /*b2c0*/  IADD3 R4, P0, R22, UR4, RZ ;  /* 0x0000000416047c10 */ /* 0x000fca000ff1e0ff */
        /* <DEDUP_REMOVED lines=15> */
.L_x_2737:
[----:B------:R-:W3:Y:S02]  /*b3c0*/  LDG.E.U8 R2, desc[UR36][R4.64] ;  /* 0x0000002404027981 */ /* 0x000ee4000c1e1100 */
[----:B---3--:R-:W0:Y:S01]  /*b3d0*/  I2F.F64.U16 R2, R2 ;  /* 0x0000000200027312 */ /* 0x008e220000101800 */
[----:B------:R-:W-:Y:S05]  /*b3e0*/  BRA `(.L_x_2739) ;  /* 0x0000000c00707947 */ /* 0x000fea0003800000 */
.L_x_2736:
[----:B------:R-:W-:-:S13]  /*b3f0*/  ISETP.NE.AND P0, PT, R0, 0x2, PT ;  /* 0x000000020000780c */ /* 0x000fda0003f05270 */
[----:B------:R-:W-:Y:S05]  /*b400*/  @!P0 BRA `(.L_x_2740) ;  /* 0x0000000000288947 */ /* 0x000fea0003800000 */
[----:B------:R-:W-:-:S13]  /*b410*/  ISETP.NE.AND P0, PT, R0, 0x3, PT ;  /* 0x000000030000780c */ /* 0x000fda0003f05270 */
[----:B------:R-:W-:Y:S05]  /*b420*/  @!P0 BRA `(.L_x_2741) ;  /* 0x0000000000148947 */ /* 0x000fea0003800000 */
[----:B------:R-:W-:-:S13]  /*b430*/  ISETP.NE.AND P0, PT, R0, 0x4, PT ;  /* 0x000000040000780c */ /* 0x000fda0003f05270 */
[----:B------:R-:W-:Y:S05]  /*b440*/  @P0 BRA `(.L_x_2738) ;  /* 0x0000000800fc0947 */ /* 0x000fea0003800000 */
[----:B------:R-:W3:Y:S02]  /*b450*/  LDG.E.64 R2, desc[UR36][R4.64] ;  /* 0x0000002404027981 */ /* 0x000ee4000c1e1b00 */
[----:B---3--:R-:W0:Y:S01]  /*b460*/  I2F.F64.S64 R2, R2 ;  /* 0x0000000200027312 */ /* 0x008e220000301c00 */
[----:B------:R-:W-:Y:S05]  /*b470*/  BRA `(.L_x_2739) ;  /* 0x0000000c004c7947 */ /* 0x000fea0003800000 */
.L_x_2741:
[----:B------:R-:W3:Y:S02]  /*b480*/  LDG.E R2, desc[UR36][R4.64] ;  /* 0x0000002404027981 */ /* 0x000ee4000c1e1900 */
[----:B---3--:R-:W0:Y:S01]  /*b490*/  I2F.F64 R2, R2 ;  /* 0x0000000200027312 */ /* 0x008e220000201c00 */
[----:B------:R-:W-:Y:S05]  /*b4a0*/  BRA `(.L_x_2739) ;  /* 0x0000000c00407947 */ /* 0x000fea0003800000 */
.L_x_2740:
[----:B------:R-:W3:Y:S02]  /*b4b0*/  LDG.E.U16 R2, desc[UR36][R4.64] ;  /* 0x0000002404027981 */ /* 0x000ee4000c1e1500 */
[----:B---3--:R-:W0:Y:S01]  /*b4c0*/  I2F.F64.S16 R2, R2 ;  /* 0x0000000200027312 */ /* 0x008e220000101c00 */
[----:B------:R-:W-:Y:S05]  /*b4d0*/  BRA `(.L_x_2739) ;  /* 0x0000000c00347947 */ /* 0x000fea0003800000 */
.L_x_2735:
        /* <DEDUP_REMOVED lines=8> */
[----:B------:R-:W3:Y:S01]  /*b560*/  F2F.F64.F32 R2, R2 ;  /* 0x0000000200027310 */ /* 0x000ee20000201800 */
[----:B------:R-:W-:Y:S05]  /*b570*/  BRA `(.L_x_2739) ;  /* 0x0000000c000c7947 */ /* 0x000fea0003800000 */
.L_x_2743:
[----:B------:R-:W3:Y:S02]  /*b580*/  LDG.E.U16 R0, desc[UR36][R4.64] ;  /* 0x0000002404007981 */ /* 0x000ee4000c1e1500 */
[----:B---3--:R-:W-:-:S05]  /*b590*/  HADD2.F32 R0, -RZ, R0.H0_H0 ;  /* 0x20000000ff007230 */ /* 0x008fca0000004100 */
[----:B------:R-:W-:-:S04]  /*b5a0*/  FMUL.FTZ R0, R0, 1 ;  /* 0x3f80000000007820 */ /* 0x000fc80000410000 */
[----:B------:R0:W1:Y:S01]  /*b5b0*/  F2F.F64.F32 R2, R0 ;  /* 0x0000000000027310 */ /* 0x0000620000201800 */
[----:B------:R-:W-:Y:S05]  /*b5c0*/  BRA `(.L_x_2739) ;  /* 0x0000000800f87947 */ /* 0x000fea0003800000 */
.L_x_2742:
        /* <DEDUP_REMOVED lines=10> */
.L_x_2745:
[----:B------:R-:W3:Y:S02]  /*b670*/  LDG.E.U16 R4, desc[UR36][R4.64] ;  /* 0x0000002404047981 */ /* 0x000ee4000c1e1500 */
[----:B---3--:R-:W-:-:S05]  /*b680*/  HADD2.F32 R0, -RZ, R4.H0_H0 ;  /* 0x20000004ff007230 */ /* 0x008fca0000004100 */
[----:B------:R-:W-:-:S04]  /*b690*/  FMUL.FTZ R0, R0, 1 ;  /* 0x3f80000000007820 */ /* 0x000fc80000410000 */
[----:B------:R0:W1:Y:S01]  /*b6a0*/  F2F.F64.F32 R2, R0 ;  /* 0x0000000000027310 */ /* 0x0000620000201800 */
[----:B------:R-:W-:Y:S05]  /*b6b0*/  BRA `(.L_x_2739) ;  /* 0x0000000800bc7947 */ /* 0x000fea0003800000 */
.L_x_2744:
[----:B------:R0:W5:Y:S01]  /*b6c0*/  LDG.E.64 R2, desc[UR36][R4.64] ;  /* 0x0000002404027981 */ /* 0x000162000c1e1b00 */
[----:B------:R-:W-:Y:S05]  /*b6d0*/  BRA `(.L_x_2739) ;  /* 0x0000000800b47947 */ /* 0x000fea0003800000 */
.L_x_2734:
        /* <DEDUP_REMOVED lines=13> */
.L_x_2748:
[----:B------:R0:W5:Y:S01]  /*b7b0*/  LDG.E.64 R2, desc[UR36][R4.64] ;  /* 0x0000002404027981 */ /* 0x000162000c1e1b00 */
[----:B------:R-:W-:Y:S05]  /*b7c0*/  BRA `(.L_x_2739) ;  /* 0x0000000800787947 */ /* 0x000fea0003800000 */
.L_x_2747:
        /* <DEDUP_REMOVED lines=28> */
.L_x_2750:
        /* <DEDUP_REMOVED lines=15> */
.L_x_2749:
[----:B------:R-:W3:Y:S02]  /*ba80*/  LDG.E.U16 R0, desc[UR36][R4.64] ;  /* 0x0000002404007981 */ /* 0x000ee4000c1e1500 */
[----:B---3--:R-:W-:-:S04]  /*ba90*/  IMAD.U32 R0, R0, 0x10000, RZ ;  /* 0x0001000000007824 */ /* 0x008fc800078e00ff */
[----:B------:R-:W-:-:S04]  /*baa0*/  FMUL.FTZ R0, R0, 1 ;  /* 0x3f80000000007820 */ /* 0x000fc80000410000 */
[----:B------:R0:W1:Y:S01]  /*bab0*/  F2F.F64.F32 R2, R0 ;  /* 0x0000000000027310 */ /* 0x0000620000201800 */
[----:B------:R-:W-:Y:S05]  /*bac0*/  BRA `(.L_x_2739) ;  /* 0x0000000400b87947 */ /* 0x000fea0003800000 */
.L_x_2746:
        /* <DEDUP_REMOVED lines=11> */
.L_x_2753:
        /* <DEDUP_REMOVED lines=21> */
.L_x_2757:
[----:B------:R-:W-:Y:S05]  /*bcd0*/  BSYNC B1 ;  /* 0x0000000000017941 */ /* 0x000fea0003800000 */
.L_x_2756:
[----:B------:R-:W-:Y:S01]  /*bce0*/  LEA R3, R0, 0x3b800000, 0x17 ;  /* 0x3b80000000037811 */ /* 0x000fe200078eb8ff */
[----:B------:R-:W-:-:S05]  /*bcf0*/  IMAD.SHL.U32 R0, R2, 0x100000, RZ ;  /* 0x0010000002007824 */ /* 0x000fca00078e00ff */
[----:B------:R-:W-:-:S07]  /*bd00*/  LOP3.LUT R0, R3, R0, R4, 0xfe, !PT ;  /* 0x0000000003007212 */ /* 0x000fce00078efe04 */
.L_x_2755:
[----:B------:R-:W-:Y:S05]  /*bd10*/  BSYNC B0 ;  /* 0x0000000000007941 */ /* 0x000fea0003800000 */
.L_x_2754:
[----:B------:R-:W-:-:S04]  /*bd20*/  FMUL.FTZ R0, R0, 1 ;  /* 0x3f80000000007820 */ /* 0x000fc80000410000 */
[----:B------:R0:W1:Y:S01]  /*bd30*/  F2F.F64.F32 R2, R0 ;  /* 0x0000000000027310 */ /* 0x0000620000201800 */
[----:B------:R-:W-:Y:S05]  /*bd40*/  BRA `(.L_x_2739) ;  /* 0x0000000400187947 */ /* 0x000fea0003800000 */
.L_x_2752:
[----:B------:R-:W3:Y:S01]  /*bd50*/  LDG.E.U8 R2, desc[UR36][R4.64] ;  /* 0x0000002404027981 */ /* 0x000ee2000c1e1100 */
[----:B------:R-:W-:Y:S01]  /*bd60*/  BSSY B0, `(.L_x_2758) ;  /* 0x0000018000007945 */ /* 0x000fe20003800000 */
[----:B------:R-:W-:Y:S01]  /*bd70*/  IMAD.MOV.U32 R0, RZ, RZ, RZ ;  /* 0x000000ffff007224 */ /* 0x000fe200078e00ff */
[----:B---3--:R-:W-:-:S13]  /*bd80*/  ISETP.NE.AND P0, PT, R2, RZ, PT ;  /* 0x000000ff0200720c */ /* 0x008fda0003f05270 */
        /* <DEDUP_REMOVED lines=17> */
.L_x_2761:
[----:B------:R-:W-:Y:S05]  /*bea0*/  BSYNC B1 ;  /* 0x0000000000017941 */ /* 0x000fea0003800000 */
.L_x_2760:
[----:B------:R-:W-:Y:S01]  /*beb0*/  LEA R3, R0, 0x37800000, 0x17 ;  /* 0x3780000000037811 */ /* 0x000fe200078eb8ff */
[----:B------:R-:W-:-:S05]  /*bec0*/  IMAD.SHL.U32 R0, R2, 0x200000, RZ ;  /* 0x0020000002007824 */ /* 0x000fca00078e00ff */
[----:B------:R-:W-:-:S07]  /*bed0*/  LOP3.LUT R0, R3, R0, R4, 0xfe, !PT ;  /* 0x0000000003007212 */ /* 0x000fce00078efe04 */
.L_x_2759:
[----:B------:R-:W-:Y:S05]  /*bee0*/  BSYNC B0 ;  /* 0x0000000000007941 */ /* 0x000fea0003800000 */
.L_x_2758:
[----:B------:R-:W-:-:S04]  /*bef0*/  FMUL.FTZ R0, R0, 1 ;  /* 0x3f80000000007820 */ /* 0x000fc80000410000 */
[----:B------:R0:W1:Y:S01]  /*bf00*/  F2F.F64.F32 R2, R0 ;  /* 0x0000000000027310 */ /* 0x0000620000201800 */
[----:B------:R-:W-:Y:S05]  /*bf10*/  BRA `(.L_x_2739) ;  /* 0x0000000000a47947 */ /* 0x000fea0003800000 */
.L_x_2751:
        /* <DEDUP_REMOVED lines=14> */
.L_x_2765:
[----:B------:R-:W-:Y:S05]  /*c000*/  BSYNC B0 ;  /* 0x0000000000007941 */ /* 0x000fea0003800000 */
.L_x_2764:
[----:B------:R-:W-:-:S04]  /*c010*/  FMUL.FTZ R0, R0, 1 ;  /* 0x3f80000000007820 */ /* 0x000fc80000410000 */
[----:B------:R0:W1:Y:S01]  /*c020*/  F2F.F64.F32 R2, R0 ;  /* 0x0000000000027310 */ /* 0x0000620000201800 */
[----:B------:R-:W-:Y:S05]  /*c030*/  BRA `(.L_x_2739) ;  /* 0x00000000005c7947 */ /* 0x000fea0003800000 */
.L_x_2738:
        /* <DEDUP_REMOVED lines=16> */
.L_x_2766:
[----:B------:R-:W-:Y:S01]  /*c140*/  CS2R R2, SRZ ;  /* 0x0000000000027805 */ /* 0x000fe2000001ff00 */
[----:B------:R-:W-:Y:S06]  /*c150*/  BRA `(.L_x_2739) ;  /* 0x0000000000147947 */ /* 0x000fec0003800000 */
.L_x_2763:
[----:B------:R-:W3:Y:S02]  /*c160*/  LDG.E.64 R2, desc[UR36][R4.64] ;  /* 0x0000002404027981 */ /* 0x000ee4000c1e1b00 */
[----:B---3--:R-:W0:Y:S01]  /*c170*/  I2F.F64.U64 R2, R2 ;  /* 0x0000000200027312 */ /* 0x008e220000301800 */
[----:B------:R-:W-:Y:S05]  /*c180*/  BRA `(.L_x_2739) ;  /* 0x0000000000087947 */ /* 0x000fea0003800000 */
.L_x_2762:
[----:B------:R-:W3:Y:S02]  /*c190*/  LDG.E R2, desc[UR36][R4.64] ;  /* 0x0000002404027981 */ /* 0x000ee4000c1e1900 */
[----:B---3--:R-:W0:Y:S02]  /*c1a0*/  I2F.F64.U32 R2, R2 ;  /* 0x0000000200027312 */ /* 0x008e240000201800 */
.L_x_2739:
        /* <DEDUP_REMOVED lines=21> */
.L_x_2770:
[----:B------:R-:W0:Y:S02]  /*c300*/  F2I.S64.F64.TRUNC R4, R4 ;  /* 0x0000000400047311 */ /* 0x000e24000030d900 */
[----:B0-----:R-:W-:-:S05]  /*c310*/  IMAD.MOV.U32 R3, RZ, RZ, R4 ;  /* 0x000000ffff037224 */ /* 0x001fca00078e0004 */
[----:B------:R0:W-:Y:S01]  /*c320*/  STG.E.U8 desc[UR36][R16.64], R3 ;  /* 0x0000000310007986 */ /* 0x0001e2000c101124 */
[----:B------:R-:W-:Y:S05]  /*c330*/  BRA `(.L_x_2772) ;  /* 0x0000000c00f87947 */ /* 0x000fea0003800000 */
.L_x_2769:
        /* <DEDUP_REMOVED lines=9> */
.L_x_2774:
[----:B------:R-:W0:Y:S02]  /*c3d0*/  F2I.F64.TRUNC R5, R4 ;  /* 0x0000000400057311 */ /* 0x000e24000030d100 */
[----:B0-----:R0:W-:Y:S01]  /*c3e0*/  STG.E desc[UR36][R16.64], R5 ;  /* 0x0000000510007986 */ /* 0x0011e2000c101924 */
[----:B------:R-:W-:Y:S05]  /*c3f0*/  BRA `(.L_x_2772) ;  /* 0x0000000c00c87947 */ /* 0x000fea0003800000 */
.L_x_2773:
[----:B------:R-:W0:Y:S02]  /*c400*/  F2I.F64.TRUNC R5, R4 ;  /* 0x0000000400057311 */ /* 0x000e24000030d100 */
[----:B0-----:R0:W-:Y:S01]  /*c410*/  STG.E.U16 desc[UR36][R16.64], R5 ;  /* 0x0000000510007986 */ /* 0x0011e2000c101524 */
[----:B------:R-:W-:Y:S05]  /*c420*/  BRA `(.L_x_2772) ;  /* 0x0000000c00bc7947 */ /* 0x000fea0003800000 */
.L_x_2768:
        /* <DEDUP_REMOVED lines=13> */
.L_x_2776:
        /* <DEDUP_REMOVED lines=8> */
.L_x_2775:
        /* <DEDUP_REMOVED lines=14> */
.L_x_2778:
        /* <DEDUP_REMOVED lines=9> */
.L_x_2777:
[----:B------:R0:W-:Y:S01]  /*c6f0*/  STG.E.64 desc[UR36][R16.64], R4 ;  /* 0x0000000410007986 */ /* 0x0001e2000c101b24 */
[----:B------:R-:W-:Y:S05]  /*c700*/  BRA `(.L_x_2772) ;  /* 0x0000000c00047947 */ /* 0x000fea0003800000 */
.L_x_2767:
        /* <DEDUP_REMOVED lines=12> */
.L_x_2781:
[----:B------:R-:W-:-:S05]  /*c7d0*/  CS2R R6, SRZ ;  /* 0x0000000000067805 */ /* 0x000fca000001ff00 */
[----:B------:R0:W-:Y:S01]  /*c7e0*/  STG.E.128 desc[UR36][R16.64], R4 ;  /* 0x0000000410007986 */ /* 0x0001e2000c101d24 */
[----:B------:R-:W-:Y:S05]  /*c7f0*/  BRA `(.L_x_2772) ;  /* 0x0000000800c87947 */ /* 0x000fea0003800000 */
.L_x_2780:
        /* <DEDUP_REMOVED lines=25> */
.L_x_2785:
[----:B------:R-:W-:Y:S05]  /*c990*/  BSYNC B0 ;  /* 0x0000000000007941 */ /* 0x000fea0003800000 */
.L_x_2784:
[----:B------:R-:W-:-:S05]  /*c9a0*/  LOP3.LUT R3, R0, R3, RZ, 0xfc, !PT ;  /* 0x0000000300037212 */ /* 0x000fca00078efcff */
[----:B------:R0:W-:Y:S01]  /*c9b0*/  STG.E.U8 desc[UR36][R16.64], R3 ;  /* 0x0000000310007986 */ /* 0x0001e2000c101124 */
[----:B------:R-:W-:Y:S05]  /*c9c0*/  BRA `(.L_x_2772) ;  /* 0x0000000800547947 */ /* 0x000fea0003800000 */
.L_x_2783:
        /* <DEDUP_REMOVED lines=17> */
.L_x_2787:
[----:B------:R-:W-:Y:S01]  /*cae0*/  IMAD.MOV.U32 R0, RZ, RZ, 0x7f ;  /* 0x0000007fff007424 */ /* 0x000fe200078e00ff */
[----:B------:R-:W-:-:S04]  /*caf0*/  ISETP.GT.U32.AND P0, PT, R2, 0x7f800000, PT ;  /* 0x7f8000000200780c */ /* 0x000fc80003f04070 */
[----:B------:R-:W-:-:S09]  /*cb00*/  SEL R0, R0, 0x7c, P0 ;  /* 0x0000007c00007807 */ /* 0x000fd20000000000 */
.L_x_2788:
[----:B------:R-:W-:Y:S05]  /*cb10*/  BSYNC B0 ;  /* 0x0000000000007941 */ /* 0x000fea0003800000 */
.L_x_2786:
[----:B------:R-:W-:-:S04]  /*cb20*/  LOP3.LUT R2, R3, 0x80000000, RZ, 0xc0, !PT ;  /* 0x8000000003027812 */ /* 0x000fc800078ec0ff */
[----:B------:R-:W-:-:S04]  /*cb30*/  SHF.R.U32.HI R3, RZ, 0x18, R2 ;  /* 0x00000018ff037819 */ /* 0x000fc80000011602 */
[----:B------:R-:W-:-:S05]  /*cb40*/  LOP3.LUT R3, R0, R3, RZ, 0xfc, !PT ;  /* 0x0000000300037212 */ /* 0x000fca00078efcff */
[----:B------:R0:W-:Y:S01]  /*cb50*/  STG.E.U8 desc[UR36][R16.64], R3 ;  /* 0x0000000310007986 */ /* 0x0001e2000c101124 */
[----:B------:R-:W-:Y:S05]  /*cb60*/  BRA `(.L_x_2772) ;  /* 0x0000000400ec7947 */ /* 0x000fea0003800000 */
.L_x_2782:
        /* <DEDUP_REMOVED lines=8> */
.L_x_2779:
        /* <DEDUP_REMOVED lines=11> */
.L_x_2791:
        /* <DEDUP_REMOVED lines=21> */
.L_x_2794:
[----:B------:R-:W-:-:S04]  /*cdf0*/  LOP3.LUT R2, R3, 0x80000000, RZ, 0xc0, !PT ;  /* 0x8000000003027812 */ /* 0x000fc800078ec0ff */
[----:B------:R-:W-:-:S04]  /*ce00*/  SHF.R.U32.HI R3, RZ, 0x18, R2 ;  /* 0x00000018ff037819 */ /* 0x000fc80000011602 */
[----:B------:R-:W-:-:S04]  /*ce10*/  LOP3.LUT R0, R0, R3, RZ, 0xfc, !PT ;  /* 0x0000000300007212 */ /* 0x000fc800078efcff */
[----:B------:R-:W-:-:S07]  /*ce20*/  PRMT R8, R0, 0x7610, R8 ;  /* 0x0000761000087816 */ /* 0x000fce0000000008 */
.L_x_2793:
[----:B------:R-:W-:Y:S05]  /*ce30*/  BSYNC B0 ;  /* 0x0000000000007941 */ /* 0x000fea0003800000 */
.L_x_2792:
[----:B------:R3:W-:Y:S01]  /*ce40*/  STG.E.U8 desc[UR36][R16.64], R8 ;  /* 0x0000000810007986 */ /* 0x0007e2000c101124 */
[----:B------:R-:W-:Y:S05]  /*ce50*/  BRA `(.L_x_2772) ;  /* 0x0000000400307947 */ /* 0x000fea0003800000 */
.L_x_2790:
        /* <DEDUP_REMOVED lines=21> */
.L_x_2797:
[----:B------:R-:W-:-:S04]  /*cfb0*/  LOP3.LUT R2, R3, 0x80000000, RZ, 0xc0, !PT ;  /* 0x8000000003027812 */ /* 0x000fc800078ec0ff */
[----:B------:R-:W-:-:S04]  /*cfc0*/  SHF.R.U32.HI R3, RZ, 0x18, R2 ;  /* 0x00000018ff037819 */ /* 0x000fc80000011602 */
[----:B------:R-:W-:-:S04]  /*cfd0*/  LOP3.LUT R0, R0, R3, RZ, 0xfc, !PT ;  /* 0x0000000300007212 */ /* 0x000fc800078efcff */
[----:B------:R-:W-:-:S07]  /*cfe0*/  PRMT R8, R0, 0x7610, R8 ;  /* 0x0000761000087816 */ /* 0x000fce0000000008 */
.L_x_2796:
[----:B------:R-:W-:Y:S05]  /*cff0*/  BSYNC B0 ;  /* 0x0000000000007941 */ /* 0x000fea0003800000 */
.L_x_2795:
[----:B------:R0:W-:Y:S01]  /*d000*/  STG.E.U8 desc[UR36][R16.64], R8 ;  /* 0x0000000810007986 */ /* 0x0001e2000c101124 */
[----:B------:R-:W-:Y:S05]  /*d010*/  BRA `(.L_x_2772) ;  /* 0x0000000000c07947 */ /* 0x000fea0003800000 */
.L_x_2789:
        /* <DEDUP_REMOVED lines=22> */
[----:B------:R-:W-:-:S05]  /*d180*/  @!P0 IADD3 R0, R2, RZ, RZ ;  /* 0x000000ff02008210 */ /* 0x000fca0007ffe0ff */
[----:B------:R-:W-:-:S05]  /*d190*/  @P1 IMAD.MOV.U32 R3, RZ, RZ, R0 ;  /* 0x000000ffff031224 */ /* 0x000fca00078e0000 */
[----:B------:R2:W-:Y:S01]  /*d1a0*/  STG.E.U8 desc[UR36][R16.64], R3 ;  /* 0x0000000310007986 */ /* 0x0005e2000c101124 */
[----:B------:R-:W-:Y:S05]  /*d1b0*/  BRA `(.L_x_2772) ;  /* 0x0000000000587947 */ /* 0x000fea0003800000 */
.L_x_2771:
        /* <DEDUP_REMOVED lines=16> */
.L_x_2800:
[----:B------:R-:W-:Y:S05]  /*d2c0*/  BRA `(.L_x_2772) ;  /* 0x0000000000147947 */ /* 0x000fea0003800000 */
.L_x_2799:
[----:B------:R-:W0:Y:S02]  /*d2d0*/  F2I.U64.F64.TRUNC R4, R4 ;  /* 0x0000000400047311 */ /* 0x000e24000030d800 */
[----:B0-----:R1:W-:Y:S01]  /*d2e0*/  STG.E.64 desc[UR36][R16.64], R4 ;  /* 0x0000000410007986 */ /* 0x0013e2000c101b24 */
[----:B------:R-:W-:Y:S05]  /*d2f0*/  BRA `(.L_x_2772) ;  /* 0x0000000000087947 */ /* 0x000fea0003800000 */
.L_x_2798:
[----:B------:R-:W0:Y:S02]  /*d300*/  F2I.U32.F64.TRUNC R5, R4 ;  /* 0x0000000400057311 */ /* 0x000e24000030d000 */
[----:B0-----:R0:W-:Y:S02]  /*d310*/  STG.E desc[UR36][R16.64], R5 ;  /* 0x0000000510007986 */ /* 0x0011e4000c101924 */
.L_x_2772:
[----:B------:R-:W-:-:S07]  /*d320*/  VIADD R23, R23, 0x80 ;  /* 0x0000008017177836 */ /* 0x000fce0000000000 */
.L_x_2699:
[----:B------:R-:W-:Y:S05]  /*d330*/  BSYNC B6 ;  /* 0x0000000000067941 */ /* 0x000fea0003800000 */
.L_x_2698:
        /* <DEDUP_REMOVED lines=357> */
.L_x_2801:
        /* <DEDUP_REMOVED lines=21> */
.L_x_2805:
[----:B------:R-:W2:Y:S02]  /*eae0*/  LDG.E.U8 R2, desc[UR36][R2.64] ;  /* 0x0000002402027981 */ /* 0x000ea4000c1e1100 */
[----:B--2---:R0:W1:Y:S01]  /*eaf0*/  I2F.F64.U16 R18, R2 ;  /* 0x0000000200127312 */ /* 0x0040620000101800 */
[----:B------:R-:W-:Y:S05]  /*eb00*/  BRA `(.L_x_2807) ;  /* 0x0000000c00707947 */ /* 0x000fea0003800000 */
.L_x_2804:
        /* <DEDUP_REMOVED lines=9> */
.L_x_2809:
[----:B------:R-:W2:Y:S02]  /*eba0*/  LDG.E R2, desc[UR36][R2.64] ;  /* 0x0000002402027981 */ /* 0x000ea4000c1e1900 */
[----:B--2---:R0:W1:Y:S01]  /*ebb0*/  I2F.F64 R18, R2 ;  /* 0x0000000200127312 */ /* 0x0040620000201c00 */
[----:B------:R-:W-:Y:S05]  /*ebc0*/  BRA `(.L_x_2807) ;  /* 0x0000000c00407947 */ /* 0x000fea0003800000 */
.L_x_2808:
[----:B------:R-:W2:Y:S02]  /*ebd0*/  LDG.E.U16 R2, desc[UR36][R2.64] ;  /* 0x0000002402027981 */ /* 0x000ea4000c1e1500 */
[----:B--2---:R0:W1:Y:S01]  /*ebe0*/  I2F.F64.S16 R18, R2 ;  /* 0x0000000200127312 */ /* 0x0040620000101c00 */
[----:B------:R-:W-:Y:S05]  /*ebf0*/  BRA `(.L_x_2807) ;  /* 0x0000000c00347947 */ /* 0x000fea0003800000 */
.L_x_2803:
        /* <DEDUP_REMOVED lines=10> */
.L_x_2811:
[----:B------:R-:W2:Y:S02]  /*eca0*/  LDG.E.U16 R0, desc[UR36][R2.64] ;  /* 0x0000002402007981 */ /* 0x000ea4000c1e1500 */
[----:B--2---:R-:W-:-:S05]  /*ecb0*/  HADD2.F32 R0, -RZ, R0.H0_H0 ;  /* 0x20000000ff007230 */ /* 0x004fca0000004100 */
[----:B------:R-:W-:-:S04]  /*ecc0*/  FMUL.FTZ R0, R0, 1 ;  /* 0x3f80000000007820 */ /* 0x000fc80000410000 */
[----:B------:R0:W1:Y:S01]  /*ecd0*/  F2F.F64.F32 R18, R0 ;  /* 0x0000000000127310 */ /* 0x0000620000201800 */
[----:B------:R-:W-:Y:S05]  /*ece0*/  BRA `(.L_x_2807) ;  /* 0x0000000800f87947 */ /* 0x000fea0003800000 */
.L_x_2810:
        /* <DEDUP_REMOVED lines=10> */
.L_x_2813:
[----:B------:R-:W2:Y:S02]  /*ed90*/  LDG.E.U16 R2, desc[UR36][R2.64] ;  /* 0x0000002402027981 */ /* 0x000ea4000c1e1500 */
[----:B--2---:R-:W-:-:S05]  /*eda0*/  HADD2.F32 R0, -RZ, R2.H0_H0 ;  /* 0x20000002ff007230 */ /* 0x004fca0000004100 */
[----:B------:R-:W-:-:S04]  /*edb0*/  FMUL.FTZ R0, R0, 1 ;  /* 0x3f80000000007820 */ /* 0x000fc80000410000 */
[----:B------:R0:W1:Y:S01]  /*edc0*/  F2F.F64.F32 R18, R0 ;  /* 0x0000000000127310 */ /* 0x0000620000201800 */
[----:B------:R-:W-:Y:S05]  /*edd0*/  BRA `(.L_x_2807) ;  /* 0x0000000800bc7947 */ /* 0x000fea0003800000 */
.L_x_2812:
[----:B------:R0:W5:Y:S01]  /*ede0*/  LDG.E.64 R18, desc[UR36][R2.64] ;  /* 0x0000002402127981 */ /* 0x000162000c1e1b00 */
[----:B------:R-:W-:Y:S05]  /*edf0*/  BRA `(.L_x_2807) ;  /* 0x0000000800b47947 */ /* 0x000fea0003800000 */
.L_x_2802:
        /* <DEDUP_REMOVED lines=13> */
.L_x_2816:
[----:B------:R0:W5:Y:S01]  /*eed0*/  LDG.E.64 R18, desc[UR36][R2.64] ;  /* 0x0000002402127981 */ /* 0x000162000c1e1b00 */
[----:B------:R-:W-:Y:S05]  /*eee0*/  BRA `(.L_x_2807) ;  /* 0x0000000800787947 */ /* 0x000fea0003800000 */
.L_x_2815:
        /* <DEDUP_REMOVED lines=28> */
.L_x_2818:
        /* <DEDUP_REMOVED lines=13> */
[----:B------:R2:W3:Y:S01]  /*f180*/  F2F.F64.F32 R18, R4 ;  /* 0x0000000400127310 */ /* 0x0004e20000201800 */
[----:B------:R-:W-:Y:S05]  /*f190*/  BRA `(.L_x_2807) ;  /* 0x0000000400cc7947 */ /* 0x000fea0003800000 */
.L_x_2817:
[----:B------:R-:W2:Y:S02]  /*f1a0*/  LDG.E.U16 R0, desc[UR36][R2.64] ;  /* 0x0000002402007981 */ /* 0x000ea4000c1e1500 */
[----:B--2---:R-:W-:-:S04]  /*f1b0*/  IMAD.U32 R0, R0, 0x10000, RZ ;  /* 0x0001000000007824 */ /* 0x004fc800078e00ff */
[----:B------:R-:W-:-:S04]  /*f1c0*/  FMUL.FTZ R0, R0, 1 ;  /* 0x3f80000000007820 */ /* 0x000fc80000410000 */
[----:B------:R4:W0:Y:S01]  /*f1d0*/  F2F.F64.F32 R18, R0 ;  /* 0x0000000000127310 */ /* 0x0008220000201800 */
[----:B------:R-:W-:Y:S05]  /*f1e0*/  BRA `(.L_x_2807) ;  /* 0x0000000400b87947 */ /* 0x000fea0003800000 */
.L_x_2814:
        /* <DEDUP_REMOVED lines=11> */
.L_x_2821:
[----:B------:R-:W2:Y:S01]  /*f2a0*/  LDG.E.U8 R2, desc[UR36][R2.64] ;  /* 0x0000002402027981 */ /* 0x000ea2000c1e1100 */
[----:B------:R-:W-:Y:S01]  /*f2b0*/  BSSY B0, `(.L_x_2822) ;  /* 0x0000018000007945 */ /* 0x000fe20003800000 */
[----:B------:R-:W-:Y:S01]  /*f2c0*/  HFMA2.MMA R0, -RZ, RZ, 0, 0 ;  /* 0x00000000ff007435 */ /* 0x000fe200000001ff */
        /* <DEDUP_REMOVED lines=18> */
.L_x_2825:
[----:B------:R-:W-:Y:S05]  /*f3f0*/  BSYNC B1 ;  /* 0x0000000000017941 */ /* 0x000fea0003800000 */
.L_x_2824:
[----:B------:R-:W-:Y:S01]  /*f400*/  LEA R3, R0, 0x3b800000, 0x17 ;  /* 0x3b80000000037811 */ /* 0x000fe200078eb8ff */
[----:B------:R-:W-:-:S05]  /*f410*/  IMAD.SHL.U32 R0, R2, 0x100000, RZ ;  /* 0x0010000002007824 */ /* 0x000fca00078e00ff */
[----:B------:R-:W-:-:S07]  /*f420*/  LOP3.LUT R0, R3, R0, R4, 0xfe, !PT ;  /* 0x0000000003007212 */ /* 0x000fce00078efe04 */
.L_x_2823:
[----:B------:R-:W-:Y:S05]  /*f430*/  BSYNC B0 ;  /* 0x0000000000007941 */ /* 0x000fea0003800000 */
.L_x_2822:
[----:B------:R-:W-:-:S04]  /*f440*/  FMUL.FTZ R0, R0, 1 ;  /* 0x3f80000000007820 */ /* 0x000fc80000410000 */
[----:B------:R0:W1:Y:S01]  /*f450*/  F2F.F64.F32 R18, R0 ;  /* 0x0000000000127310 */ /* 0x0000620000201800 */
[----:B------:R-:W-:Y:S05]  /*f460*/  BRA `(.L_x_2807) ;  /* 0x0000000400187947 */ /* 0x000fea0003800000 */
.L_x_2820:
        /* <DEDUP_REMOVED lines=21> */
.L_x_2829:
[----:B------:R-:W-:Y:S05]  /*f5c0*/  BSYNC B1 ;  /* 0x0000000000017941 */ /* 0x000fea0003800000 */
.L_x_2828:
[----:B------:R-:W-:Y:S01]  /*f5d0*/  LEA R3, R0, 0x37800000, 0x17 ;  /* 0x3780000000037811 */ /* 0x000fe200078eb8ff */
[----:B------:R-:W-:-:S05]  /*f5e0*/  IMAD.SHL.U32 R0, R2, 0x200000, RZ ;  /* 0x0020000002007824 */ /* 0x000fca00078e00ff */
[----:B------:R-:W-:-:S07]  /*f5f0*/  LOP3.LUT R0, R3, R0, R4, 0xfe, !PT ;  /* 0x0000000003007212 */ /* 0x000fce00078efe04 */
.L_x_2827:
[----:B------:R-:W-:Y:S05]  /*f600*/  BSYNC B0 ;  /* 0x0000000000007941 */ /* 0x000fea0003800000 */
.L_x_2826:
[----:B------:R-:W-:-:S04]  /*f610*/  FMUL.FTZ R0, R0, 1 ;  /* 0x3f80000000007820 */ /* 0x000fc80000410000 */
[----:B------:R0:W1:Y:S01]  /*f620*/  F2F.F64.F32 R18, R0 ;  /* 0x0000000000127310 */ /* 0x0000620000201800 */
[----:B------:R-:W-:Y:S05]  /*f630*/  BRA `(.L_x_2807) ;  /* 0x0000000000a47947 */ /* 0x000fea0003800000 */
.L_x_2819:
        /* <DEDUP_REMOVED lines=14> */
.L_x_2833:
[----:B------:R-:W-:Y:S05]  /*f720*/  BSYNC B0 ;  /* 0x0000000000007941 */ /* 0x000fea0003800000 */
.L_x_2832:
[----:B------:R-:W-:-:S04]  /*f730*/  FMUL.FTZ R0, R0, 1 ;  /* 0x3f80000000007820 */ /* 0x000fc80000410000 */
[----:B------:R0:W1:Y:S01]  /*f740*/  F2F.F64.F32 R18, R0 ;  /* 0x0000000000127310 */ /* 0x0000620000201800 */
[----:B------:R-:W-:Y:S05]  /*f750*/  BRA `(.L_x_2807) ;  /* 0x00000000005c7947 */ /* 0x000fea0003800000 */
.L_x_2806:
        /* <DEDUP_REMOVED lines=16> */
.L_x_2834:
[----:B------:R-:W-:Y:S01]  /*f860*/  CS2R R18, SRZ ;  /* 0x0000000000127805 */ /* 0x000fe2000001ff00 */
[----:B------:R-:W-:Y:S06]  /*f870*/  BRA `(.L_x_2807) ;  /* 0x0000000000147947 */ /* 0x000fec0003800000 */
.L_x_2831:
[----:B------:R-:W2:Y:S02]  /*f880*/  LDG.E.64 R18, desc[UR36][R2.64] ;  /* 0x0000002402127981 */ /* 0x000ea4000c1e1b00 */
[----:B--2---:R-:W0:Y:S01]  /*f890*/  I2F.F64.U64 R18, R18 ;  /* 0x0000001200127312 */ /* 0x004e220000301800 */
[----:B------:R-:W-:Y:S05]  /*f8a0*/  BRA `(.L_x_2807) ;  /* 0x0000000000087947 */ /* 0x000fea0003800000 */
.L_x_2830:
[----:B------:R-:W2:Y:S02]  /*f8b0*/  LDG.E R2, desc[UR36][R2.64] ;  /* 0x0000002402027981 */ /* 0x000ea4000c1e1900 */
[----:B--2---:R0:W1:Y:S02]  /*f8c0*/  I2F.F64.U32 R18, R2 ;  /* 0x0000000200127312 */ /* 0x0040640000201800 */
.L_x_2807:
[----:B0-----:R-:W4:Y:S01]  /*f8d0*/  LDC.U8 R2, c[0x0][0x4aa] ;  /* 0x00012a80ff027b82 */ /* 0x001f220000000000 */
[----:B------:R-:W-:Y:S02]  /*f8e0*/  ULDC.64 UR4, c[0x0][0x488] ;  /* 0x0001220000047ab9 */ /* 0x000fe40000000a00 */
[----:B------:R-:W-:-:S05]  /*f8f0*/  IADD3 R22, P0, R22, UR4, RZ ;  /* 0x0000000416167c10 */ /* 0x000fca000ff1e0ff */
        /* <DEDUP_REMOVED lines=13> */
[----:B----4-:R-:W0:Y:S01]  /*f9d0*/  I2F.F64.S16 R2, R2 ;  /* 0x0000000200027312 */ /* 0x010e220000101c00 */
[----:B------:R-:W-:Y:S05]  /*f9e0*/  BRA `(.L_x_2840) ;  /* 0x0000000c007c7947 */ /* 0x000fea0003800000 */
.L_x_2838:
[----:B------:R-:W4:Y:S02]  /*f9f0*/  LDG.E.U8 R2, desc[UR36][R22.64] ;  /* 0x0000002416027981 */ /* 0x000f24000c1e1100 */
[----:B----4-:R-:W4:Y:S01]  /*fa00*/  I2F.F64.U16 R2, R2 ;  /* 0x0000000200027312 */ /* 0x010f220000101800 */
[----:B------:R-:W-:Y:S05]  /*fa10*/  BRA `(.L_x_2840) ;  /* 0x0000000c00707947 */ /* 0x000fea0003800000 */
.L_x_2837:
[----:B------:R-:W-:-:S13]  /*fa20*/  ISETP.NE.AND P0, PT, R0, 0x2, PT ;  /* 0x000000020000780c */ /* 0x000fda0003f05270 */
[----:B------:R-:W-:Y:S05]  /*fa30*/  @!P0 BRA `(.L_x_2841) ;  /* 0x0000000000288947 */ /* 0x000fea0003800000 */
[----:B------:R-:W-:-:S13]  /*fa40*/  ISETP.NE.AND P0, PT, R0, 0x3, PT ;  /* 0x000000030000780c */ /* 0x000fda0003f05270 */
[----:B------:R-:W-:Y:S05]  /*fa50*/  @!P0 BRA `(.L_x_2842) ;  /* 0x0000000000148947 */ /* 0x000fea0003800000 */
[----:B------:R-:W-:-:S13]  /*fa60*/  ISETP.NE.AND P0, PT, R0, 0x4, PT ;  /* 0x000000040000780c */ /* 0x000fda0003f05270 */
[----:B------:R-:W-:Y:S05]  /*fa70*/  @P0 BRA `(.L_x_2839) ;  /* 0x0000000800fc0947 */ /* 0x000fea0003800000 */
[----:B------:R-:W4:Y:S02]  /*fa80*/  LDG.E.64 R2, desc[UR36][R22.64] ;  /* 0x0000002416027981 */ /* 0x000f24000c1e1b00 */
[----:B----4-:R-:W0:Y:S01]  /*fa90*/  I2F.F64.S64 R2, R2 ;  /* 0x0000000200027312 */ /* 0x010e220000301c00 */
[----:B------:R-:W-:Y:S05]  /*faa0*/  BRA `(.L_x_2840) ;  /* 0x0000000c004c7947 */ /* 0x000fea0003800000 */
.L_x_2842:
[----:B------:R-:W4:Y:S02]  /*fab0*/  LDG.E R2, desc[UR36][R22.64] ;  /* 0x0000002416027981 */ /* 0x000f24000c1e1900 */
[----:B----4-:R-:W0:Y:S01]  /*fac0*/  I2F.F64 R2, R2 ;  /* 0x0000000200027312 */ /* 0x010e220000201c00 */
[----:B------:R-:W-:Y:S05]  /*fad0*/  BRA `(.L_x_2840) ;  /* 0x0000000c00407947 */ /* 0x000fea0003800000 */
.L_x_2841:
[----:B------:R-:W4:Y:S02]  /*fae0*/  LDG.E.U16 R2, desc[UR36][R22.64] ;  /* 0x0000002416027981 */ /* 0x000f24000c1e1500 */
[----:B----4-:R-:W0:Y:S01]  /*faf0*/  I2F.F64.S16 R2, R2 ;  /* 0x0000000200027312 */ /* 0x010e220000101c00 */
[----:B------:R-:W-:Y:S05]  /*fb00*/  BRA `(.L_x_2840) ;  /* 0x0000000c00347947 */ /* 0x000fea0003800000 */
.L_x_2836:
[----:B------:R-:W-:-:S13]  /*fb10*/  ISETP.GT.AND P0, PT, R0, 0x6, PT ;  /* 0x000000060000780c */ /* 0x000fda0003f04270 */
[----:B------:R-:W-:Y:S05]  /*fb20*/  @P0 BRA `(.L_x_2843) ;  /* 0x0000000000340947 */ /* 0x000fea0003800000 */
[----:B------:R-:W-:-:S13]  /*fb30*/  ISETP.NE.AND P0, PT, R0, 0x5, PT ;  /* 0x000000050000780c */ /* 0x000fda0003f05270 */
[----:B------:R-:W-:Y:S05]  /*fb40*/  @!P0 BRA `(.L_x_2844) ;  /* 0x0000000000188947 */ /* 0x000fea0003800000 */
[----:B------:R-:W-:-:S13]  /*fb50*/  ISETP.NE.AND P0, PT, R0, 0x6, PT ;  /* 0x000000060000780c */ /* 0x000fda0003f05270 */
[----:B------:R-:W-:Y:S05]  /*fb60*/  @P0 BRA `(.L_x_2839) ;  /* 0x0000000800c00947 */ /* 0x000fea0003800000 */
[----:B------:R-:W4:Y:S02]  /*fb70*/  LDG.E R2, desc[UR36][R22.64] ;  /* 0x0000002416027981 */ /* 0x000f24000c1e1900 */
[----:B----4-:R-:W-:-:S06]  /*fb80*/  FMUL.FTZ R2, R2, 1 ;  /* 0x3f80000002027820 */ /* 0x010fcc0000410000 */
[----:B------:R-:W0:Y:S01]  /*fb90*/  F2F.F64.F32 R2, R2 ;  /* 0x0000000200027310 */ /* 0x000e220000201800 */
[----:B------:R-:W-:Y:S05]  /*fba0*/  BRA `(.L_x_2840) ;  /* 0x0000000c000c7947 */ /* 0x000fea0003800000 */
.L_x_2844:
[----:B------:R-:W4:Y:S02]  /*fbb0*/  LDG.E.U16 R0, desc[UR36][R22.64] ;  /* 0x0000002416007981 */ /* 0x000f24000c1e1500 */
[----:B----4-:R-:W-:-:S05]  /*fbc0*/  HADD2.F32 R0, -RZ, R0.H0_H0 ;  /* 0x20000000ff007230 */ /* 0x010fca0000004100 */
[----:B------:R-:W-:-:S04]  /*fbd0*/  FMUL.FTZ R0, R0, 1 ;  /* 0x3f80000000007820 */ /* 0x000fc80000410000 */
[----:B------:R0:W4:Y:S01]  /*fbe0*/  F2F.F64.F32 R2, R0 ;  /* 0x0000000000027310 */ /* 0x0001220000201800 */
[----:B------:R-:W-:Y:S05]  /*fbf0*/  BRA `(.L_x_2840) ;  /* 0x0000000800f87947 */ /* 0x000fea0003800000 */
.L_x_2843:
[----:B------:R-:W-:-:S13]  /*fc00*/  ISETP.NE.AND P0, PT, R0, 0x7, PT ;  /* 0x000000070000780c */ /* 0x000fda0003f05270 */
[----:B------:R-:W-:Y:S05]  /*fc10*/  @!P0 BRA `(.L_x_2845) ;  /* 0x0000000000348947 */ /* 0x000fea0003800000 */
        /* <DEDUP_REMOVED lines=8> */
.L_x_2846:
[----:B------:R-:W4:Y:S02]  /*fca0*/  LDG.E.U16 R22, desc[UR36][R22.64] ;  /* 0x0000002416167981 */ /* 0x000f24000c1e1500 */
[----:B----4-:R-:W-:-:S05]  /*fcb0*/  HADD2.F32 R0, -RZ, R22.H0_H0 ;  /* 0x20000016ff007230 */ /* 0x010fca0000004100 */
[----:B------:R-:W-:-:S04]  /*fcc0*/  FMUL.FTZ R0, R0, 1 ;  /* 0x3f80000000007820 */ /* 0x000fc80000410000 */
[----:B------:R0:W4:Y:S01]  /*fcd0*/  F2F.F64.F32 R2, R0 ;  /* 0x0000000000027310 */ /* 0x0001220000201800 */
[----:B------:R-:W-:Y:S05]  /*fce0*/  BRA `(.L_x_2840) ;  /* 0x0000000800bc7947 */ /* 0x000fea0003800000 */
.L_x_2845:
[----:B------:R0:W5:Y:S01]  /*fcf0*/  LDG.E.64 R2, desc[UR36][R22.64] ;  /* 0x0000002416027981 */ /* 0x000162000c1e1b00 */
[----:B------:R-:W-:Y:S05]  /*fd00*/  BRA `(.L_x_2840) ;  /* 0x0000000800b47947 */ /* 0x000fea0003800000 */
.L_x_2835:
        /* <DEDUP_REMOVED lines=8> */
[----:B------:R-:W4:Y:S01]  /*fd90*/  LDG.E.U8 R22, desc[UR36][R22.64] ;  /* 0x0000002416167981 */ /* 0x000f22000c1e1100 */
[----:B------:R-:W-:Y:S01]  /*fda0*/  IMAD.MOV.U32 R2, RZ, RZ, RZ ;  /* 0x000000ffff027224 */ /* 0x000fe200078e00ff */
[----:B----4-:R-:W-:-:S04]  /*fdb0*/  ISETP.NE.AND P0, PT, R22, RZ, PT ;  /* 0x000000ff1600720c */ /* 0x010fc80003f05270 */
[----:B------:R-:W-:Y:S01]  /*fdc0*/  FSEL R3, RZ, 1.875, !P0 ;  /* 0x3ff00000ff037808 */ /* 0x000fe20004000000 */
[----:B------:R-:W-:Y:S08]  /*fdd0*/  BRA `(.L_x_2840) ;  /* 0x0000000800807947 */ /* 0x000ff00003800000 */
.L_x_2849:
[----:B------:R0:W5:Y:S01]  /*fde0*/  LDG.E.64 R2, desc[UR36][R22.64] ;  /* 0x0000002416027981 */ /* 0x000162000c1e1b00 */
[----:B------:R-:W-:Y:S05]  /*fdf0*/  BRA `(.L_x_2840) ;  /* 0x0000000800787947 */ /* 0x000fea0003800000 */
.L_x_2848:
[----:B------:R-:W-:-:S13]  /*fe00*/  ISETP.NE.AND P0, PT, R0, 0xf, PT ;  /* 0x0000000f0000780c */ /* 0x000fda0003f05270 */
[----:B------:R-:W-:Y:S05]  /*fe10*/  @!P0 BRA `(.L_x_2850) ;  /* 0x0000000000a48947 */ /* 0x000fea0003800000 */
[----:B------:R-:W-:-:S13]  /*fe20*/  ISETP.NE.AND P0, PT, R0, 0x17, PT ;  /* 0x000000170000780c */ /* 0x000fda0003f05270 */
[----:B------:R-:W-:Y:S05]  /*fe30*/  @!P0 BRA `(.L_x_2851) ;  /* 0x0000000000608947 */ /* 0x000fea0003800000 */
[----:B------:R-:W-:-:S13]  /*fe40*/  ISETP.NE.AND P0, PT, R0, 0x18, PT ;  /* 0x000000180000780c */ /* 0x000fda0003f05270 */
[----:B------:R-:W-:Y:S05]  /*fe50*/  @P0 BRA `(.L_x_2839) ;  /* 0x0000000800040947 */ /* 0x000fea0003800000 */
[----:B------:R-:W4:Y:S01]  /*fe60*/  LDG.E.U8 R0, desc[UR36][R22.64] ;  /* 0x0000002416007981 */ /* 0x000f22000c1e1100 */
[----:B------:R-:W-:Y:S01]  /*fe70*/  MOV R6, 0xff800000 ;  /* 0xff80000000067802 */ /* 0x000fe20000000f00 */
[----:B----4-:R-:W-:-:S05]  /*fe80*/  IMAD.SHL.U32 R0, R0, 0x1000000, RZ ;  /* 0x0100000000007824 */ /* 0x010fca00078e00ff */
[----:B------:R-:W-:-:S04]  /*fe90*/  LOP3.LUT R2, R0, 0x7f000000, RZ, 0xc0, !PT ;  /* 0x7f00000000027812 */ /* 0x000fc800078ec0ff */
[----:B------:R-:W0:Y:S01]  /*fea0*/  FLO.U32 R3, R2 ;  /* 0x0000000200037300 */ /* 0x000e2200000e0000 */
[----:B--2---:R-:W-:-:S05]  /*feb0*/  VIADD R4, R2, 0x1000000 ;  /* 0x0100000002047836 */ /* 0x004fca0000000000 */
        /* <DEDUP_REMOVED lines=16> */
.L_x_2851:
[----:B------:R-:W4:Y:S02]  /*ffc0*/  LDG.E.U8 R3, desc[UR36][R22.64] ;  /* 0x0000002416037981 */ /* 0x000f24000c1e1100 */
[----:B----4-:R-:W-:-:S05]  /*ffd0*/  IMAD.SHL.U32 R0, R3, 0x2000000, RZ ;  /* 0x0200000003007824 */ /* 0x010fca00078e00ff */
        /* <DEDUP_REMOVED lines=13> */
.L_x_2850:
[----:B------:R-:W4:Y:S02]  /*100b0*/  LDG.E.U16 R0, desc[UR36][R22.64] ;  /* 0x0000002416007981 */ /* 0x000f24000c1e1500 */
[----:B----4-:R-:W-:-:S04]  /*100c0*/  IMAD.U32 R0, R0, 0x10000, RZ ;  /* 0x0001000000007824 */ /* 0x010fc800078e00ff */
[----:B------:R-:W-:-:S04]  /*100d0*/  FMUL.FTZ R0, R0, 1 ;  /* 0x3f80000000007820 */ /* 0x000fc80000410000 */
[----:B------:R0:W4:Y:S01]  /*100e0*/  F2F.F64.F32 R2, R0 ;  /* 0x0000000000027310 */ /* 0x0001220000201800 */
[----:B------:R-:W-:Y:S05]  /*100f0*/  BRA `(.L_x_2840) ;  /* 0x0000000400b87947 */ /* 0x000fea0003800000 */
.L_x_2847:
        /* <DEDUP_REMOVED lines=9> */
[----:B----4-:R-:W0:Y:S01]  /*10190*/  I2F.F64.U16 R2, R2 ;  /* 0x0000000200027312 */ /* 0x010e220000101800 */
[----:B------:R-:W-:Y:S05]  /*101a0*/  BRA `(.L_x_2840) ;  /* 0x00000004008c7947 */ /* 0x000fea0003800000 */
.L_x_2854:
[----:B------:R-:W4:Y:S01]  /*101b0*/  LDG.E.U8 R2, desc[UR36][R22.64] ;  /* 0x0000002416027981 */ /* 0x000f22000c1e1100 */
[----:B------:R-:W-:Y:S01]  /*101c0*/  BSSY B0, `(.L_x_2855) ;  /* 0x0000018000007945 */ /* 0x000fe20003800000 */
        /* <DEDUP_REMOVED lines=11> */
[----:B--2---:R-:W-:-:S06]  /*10280*/  IMAD.U32 R4, R3, -0x80000000, RZ ;  /* 0x8000000003047824 */ /* 0x004fcc00078e00ff */
[----:B------:R-:W-:Y:S05]  /*10290*/  @P0 BRA `(.L_x_2858) ;  /* 0x0000000000180947 */ /* 0x000fea0003800000 */
[----:B------:R-:W0:Y:S02]  /*102a0*/  FLO.U32 R3, R2 ;  /* 0x0000000200037300 */ /* 0x000e2400000e0000 */
[----:B0-----:R-:W-:-:S04]  /*102b0*/  IADD3 R3, -R3, 0x1f, RZ ;  /* 0x0000001f03037810 */ /* 0x001fc80007ffe1ff */
[----:B------:R-:W-:Y:S01]  /*102c0*/  IADD3 R0, R0, 0x1d, -R3 ;  /* 0x0000001d00007810 */ /* 0x000fe20007ffe803 */
[----:B------:R-:W-:-:S05]  /*102d0*/  VIADD R5, R3, 0xffffffe4 ;  /* 0xffffffe403057836 */ /* 0x000fca0000000000 */
[----:B------:R-:W-:-:S04]  /*102e0*/  SHF.L.U32 R5, R2, R5, RZ ;  /* 0x0000000502057219 */ /* 0x000fc800000006ff */
[----:B------:R-:W-:-:S07]  /*102f0*/  LOP3.LUT R2, R5, 0x7, RZ, 0xc0, !PT ;  /* 0x0000000705027812 */ /* 0x000fce00078ec0ff */
.L_x_2858:
[----:B------:R-:W-:Y:S05]  /*10300*/  BSYNC B1 ;  /* 0x0000000000017941 */ /* 0x000fea0003800000 */
.L_x_2857:
[----:B------:R-:W-:Y:S01]  /*10310*/  LEA R3, R0, 0x3b800000, 0x17 ;  /* 0x3b80000000037811 */ /* 0x000fe200078eb8ff */
[----:B------:R-:W-:-:S05]  /*10320*/  IMAD.SHL.U32 R0, R2, 0x100000, RZ ;  /* 0x0010000002007824 */ /* 0x000fca00078e00ff */
[----:B------:R-:W-:-:S07]  /*10330*/  LOP3.LUT R0, R3, R0, R4, 0xfe, !PT ;  /* 0x0000000003007212 */ /* 0x000fce00078efe04 */
.L_x_2856:
[----:B------:R-:W-:Y:S05]  /*10340*/  BSYNC B0 ;  /* 0x0000000000007941 */ /* 0x000fea0003800000 */
.L_x_2855:
[----:B------:R-:W-:-:S04]  /*10350*/  FMUL.FTZ R0, R0, 1 ;  /* 0x3f80000000007820 */ /* 0x000fc80000410000 */
[----:B------:R0:W4:Y:S01]  /*10360*/  F2F.F64.F32 R2, R0 ;  /* 0x0000000000027310 */ /* 0x0001220000201800 */
[----:B------:R-:W-:Y:S05]  /*10370*/  BRA `(.L_x_2840) ;  /* 0x0000000400187947 */ /* 0x000fea0003800000 */
.L_x_2853:
        /* <DEDUP_REMOVED lines=21> */
.L_x_2862:
[----:B------:R-:W-:Y:S05]  /*104d0*/  BSYNC B1 ;  /* 0x0000000000017941 */ /* 0x000fea0003800000 */
.L_x_2861:
[----:B------:R-:W-:Y:S01]  /*104e0*/  LEA R3, R0, 0x37800000, 0x17 ;  /* 0x3780000000037811 */ /* 0x000fe200078eb8ff */
[----:B------:R-:W-:-:S05]  /*104f0*/  IMAD.SHL.U32 R0, R2, 0x200000, RZ ;  /* 0x0020000002007824 */ /* 0x000fca00078e00ff */
[----:B------:R-:W-:-:S07]  /*10500*/  LOP3.LUT R0, R3, R0, R4, 0xfe, !PT ;  /* 0x0000000003007212 */ /* 0x000fce00078efe04 */
.L_x_2860:
[----:B------:R-:W-:Y:S05]  /*10510*/  BSYNC B0 ;  /* 0x0000000000007941 */ /* 0x000fea0003800000 */
.L_x_2859:
[----:B------:R-:W-:-:S04]  /*10520*/  FMUL.FTZ R0, R0, 1 ;  /* 0x3f80000000007820 */ /* 0x000fc80000410000 */
[----:B------:R0:W4:Y:S01]  /*10530*/  F2F.F64.F32 R2, R0 ;  /* 0x0000000000027310 */ /* 0x0001220000201800 */
[----:B------:R-:W-:Y:S05]  /*10540*/  BRA `(.L_x_2840) ;  /* 0x0000000000a47947 */ /* 0x000fea0003800000 */
.L_x_2852:
[----:B------:R-:W-:-:S13]  /*10550*/  ISETP.NE.AND P0, PT, R0, 0x1c, PT ;  /* 0x0000001c0000780c */ /* 0x000fda0003f05270 */
[----:B------:R-:W-:Y:S05]  /*10560*/  @!P0 BRA `(.L_x_2863) ;  /* 0x0000000000948947 */ /* 0x000fea0003800000 */
[----:B------:R-:W-:-:S13]  /*10570*/  ISETP.NE.AND P0, PT, R0, 0x1d, PT ;  /* 0x0000001d0000780c */ /* 0x000fda0003f05270 */
[----:B------:R-:W-:Y:S05]  /*10580*/  @!P0 BRA `(.L_x_2864) ;  /* 0x0000000000808947 */ /* 0x000fea0003800000 */
[----:B------:R-:W-:-:S13]  /*10590*/  ISETP.NE.AND P0, PT, R0, 0x2c, PT ;  /* 0x0000002c0000780c */ /* 0x000fda0003f05270 */
[----:B------:R-:W-:Y:S05]  /*105a0*/  @P0 BRA `(.L_x_2839) ;  /* 0x0000000000300947 */ /* 0x000fea0003800000 */
[----:B------:R-:W4:Y:S01]  /*105b0*/  LDG.E.U8 R22, desc[UR36][R22.64] ;  /* 0x0000002416167981 */ /* 0x000f22000c1e1100 */
[----:B------:R-:W-:Y:S01]  /*105c0*/  BSSY B0, `(.L_x_2865) ;  /* 0x0000007000007945 */ /* 0x000fe20003800000 */
[----:B------:R-:W-:Y:S01]  /*105d0*/  IMAD.MOV.U32 R0, RZ, RZ, 0x400000 ;  /* 0x00400000ff007424 */ /* 0x000fe200078e00ff */
[----:B----4-:R-:W-:-:S13]  /*105e0*/  ISETP.NE.AND P0, PT, R22, RZ, PT ;  /* 0x000000ff1600720c */ /* 0x010fda0003f05270 */
[----:B------:R-:W-:Y:S05]  /*105f0*/  @!P0 BRA `(.L_x_2866) ;  /* 0x00000000000c8947 */ /* 0x000fea0003800000 */
[----:B------:R-:W-:-:S13]  /*10600*/  ISETP.NE.AND P0, PT, R22, 0xff, PT ;  /* 0x000000ff1600780c */ /* 0x000fda0003f05270 */
[----:B------:R-:W-:Y:S02]  /*10610*/  @!P0 IMAD.MOV.U32 R0, RZ, RZ, 0x7f800001 ;  /* 0x7f800001ff008424 */ /* 0x000fe400078e00ff */
[----:B------:R-:W-:-:S07]  /*10620*/  @P0 IMAD.SHL.U32 R0, R22, 0x800000, RZ ;  /* 0x0080000016000824 */ /* 0x000fce00078e00ff */
.L_x_2866:
[----:B------:R-:W-:Y:S05]  /*10630*/  BSYNC B0 ;  /* 0x0000000000007941 */ /* 0x000fea0003800000 */
.L_x_2865:
[----:B------:R-:W-:-:S04]  /*10640*/  FMUL.FTZ R0, R0, 1 ;  /* 0x3f80000000007820 */ /* 0x000fc80000410000 */
[----:B------:R0:W4:Y:S01]  /*10650*/  F2F.F64.F32 R2, R0 ;  /* 0x0000000000027310 */ /* 0x0001220000201800 */
[----:B------:R-:W-:Y:S05]  /*10660*/  BRA `(.L_x_2840) ;  /* 0x00000000005c7947 */ /* 0x000fea0003800000 */
.L_x_2839:
[----:B------:R-:W-:Y:S01]  /*10670*/  MOV R2, 0x0 ;  /* 0x0000000000027802 */ /* 0x000fe20000000f00 */
[----:B------:R-:W-:Y:S01]  /*10680*/  ULDC.64 UR4, c[0x4][0x128] ;  /* 0x01004a0000047ab9 */ /* 0x000fe20000000a00 */
[----:B------:R-:W-:Y:S01]  /*10690*/  ULDC.64 UR6, c[0x4][0x8] ;  /* 0x0100020000067ab9 */ /* 0x000fe20000000a00 */
[----:B--2---:R-:W-:Y:S01]  /*106a0*/  IMAD.U32 R4, RZ, RZ, UR4 ;  /* 0x00000004ff047e24 */ /* 0x004fe2000f8e00ff */
[----:B------:R-:W-:Y:S01]  /*106b0*/  MOV R11, UR7 ;  /* 0x00000007000b7c02 */ /* 0x000fe20008000f00 */
[----:B------:R-:W-:Y:S01]  /*106c0*/  IMAD.U32 R5, RZ, RZ, UR5 ;  /* 0x00000005ff057e24 */ /* 0x000fe2000f8e00ff */
[----:B------:R-:W0:Y:S01]  /*106d0*/  LDC.64 R2, c[0x4][R2] ;  /* 0x0100000002027b82 */ /* 0x000e220000000a00 */
[----:B------:R-:W-:Y:S01]  /*106e0*/  ULDC.64 UR4, c[0x4][0x130] ;  /* 0x01004c0000047ab9 */ /* 0x000fe20000000a00 */
[----:B------:R-:W-:Y:S02]  /*106f0*/  IMAD.U32 R10, RZ, RZ, UR6 ;  /* 0x00000006ff0a7e24 */ /* 0x000fe4000f8e00ff */
[----:B------:R-:W-:-:S02]  /*10700*/  IMAD.U32 R6, RZ, RZ, UR4 ;  /* 0x00000004ff067e24 */ /* 0x000fc4000f8e00ff */
[----:B------:R-:W-:Y:S02]  /*10710*/  IMAD.U32 R7, RZ, RZ, UR5 ;  /* 0x00000005ff077e24 */ /* 0x000fe4000f8e00ff */
[----:B------:R-:W-:Y:S02]  /*10720*/  IMAD.MOV.U32 R8, RZ, RZ, 0x4e ;  /* 0x0000004eff087424 */ /* 0x000fe400078e00ff */
[----:B------:R-:W-:Y:S02]  /*10730*/  IMAD.MOV.U32 R12, RZ, RZ, 0x1 ;  /* 0x00000001ff0c7424 */ /* 0x000fe400078e00ff */
[----:B------:R-:W-:-:S07]  /*10740*/  IMAD.MOV.U32 R13, RZ, RZ, RZ ;  /* 0x000000ffff0d7224 */ /* 0x000fce00078e00ff */
[----:B------:R-:W-:-:S07]  /*10750*/  LEPC R20, `(.L_x_2867) ;  /* 0x000000001014794e */ /* 0x000fce0000000000 */
[----:B01-3-5:R-:W-:Y:S05]  /*10760*/  CALL.ABS.NOINC R2 ;  /* 0x0000000002007343 */ /* 0x02bfea0003c00000 */
.L_x_2867:
[----:B------:R-:W-:Y:S01]  /*10770*/  CS2R R2, SRZ ;  /* 0x0000000000027805 */ /* 0x000fe2000001ff00 */
[----:B------:R-:W-:Y:S06]  /*10780*/  BRA `(.L_x_2840) ;  /* 0x0000000000147947 */ /* 0x000fec0003800000 */
.L_x_2864:
[----:B------:R-:W4:Y:S02]  /*10790*/  LDG.E.64 R2, desc[UR36][R22.64] ;  /* 0x0000002416027981 */ /* 0x000f24000c1e1b00 */
[----:B----4-:R-:W0:Y:S01]  /*107a0*/  I2F.F64.U64 R2, R2 ;  /* 0x0000000200027312 */ /* 0x010e220000301800 */
[----:B------:R-:W-:Y:S05]  /*107b0*/  BRA `(.L_x_2840) ;  /* 0x0000000000087947 */ /* 0x000fea0003800000 */
.L_x_2863:
[----:B------:R-:W4:Y:S02]  /*107c0*/  LDG.E R2, desc[UR36][R22.64] ;  /* 0x0000002416027981 */ /* 0x000f24000c1e1900 */
[----:B----4-:R-:W0:Y:S02]  /*107d0*/  I2F.F64.U32 R2, R2 ;  /* 0x0000000200027312 */ /* 0x010e240000201800 */
.L_x_2840:
[----:B------:R-:W1:Y:S01]  /*107e0*/  LDC.U8 R6, c[0x0][0x4a8] ;  /* 0x00012a00ff067b82 */ /* 0x000e620000000000 */
[----:B------:R-:W-:Y:S02]  /*107f0*/  ULDC.64 UR4, c[0x0][0x498] ;  /* 0x0001260000047ab9 */ /* 0x000fe40000000a00 */
[----:B0---45:R-:W-:Y:S01]  /*10800*/  DSETP.GE.AND P0, PT, R2, UR4, PT ;  /* 0x0000000402007e2a */ /* 0x031fe2000bf06000 */
[----:B------:R-:W-:-:S05]  /*10810*/  ULDC.64 UR4, c[0x0][0x490] ;  /* 0x0001240000047ab9 */ /* 0x000fca0000000a00 */
[----:B------:R-:W-:-:S06]  /*10820*/  DSETP.GTU.AND P0, PT, R2, UR4, !P0 ;  /* 0x0000000402007e2a */ /* 0x000fcc000c70c000 */
[----:B-123--:R-:W-:Y:S02]  /*10830*/  FSEL R4, R18, RZ, P0 ;  /* 0x000000ff12047208 */ /* 0x00efe40000000000 */
        /* <DEDUP_REMOVED lines=13> */
[----:B0-----:R-:W-:Y:S01]  /*10910*/  STG.E.U8 desc[UR36][R16.64], R5 ;  /* 0x0000000510007986 */ /* 0x001fe2000c101124 */
[----:B------:R-:W-:Y:S05]  /*10920*/  EXIT ;  /* 0x000000000000794d */ /* 0x000fea0003800000 */
.L_x_2871:
[----:B------:R-:W0:Y:S02]  /*10930*/  F2I.S64.F64.TRUNC R4, R4 ;  /* 0x0000000400047311 */ /* 0x000e24000030d900 */
[----:B0-----:R-:W-:-:S05]  /*10940*/  IMAD.MOV.U32 R3, RZ, RZ, R4 ;  /* 0x000000ffff037224 */ /* 0x001fca00078e0004 */
[----:B------:R-:W-:Y:S01]  /*10950*/  STG.E.U8 desc[UR36][R16.64], R3 ;  /* 0x0000000310007986 */ /* 0x000fe2000c101124 */
[----:B------:R-:W-:Y:S05]  /*10960*/  EXIT ;  /* 0x000000000000794d */ /* 0x000fea0003800000 */
.L_x_2870:
[----:B------:R-:W-:-:S13]  /*10970*/  ISETP.NE.AND P0, PT, R0, 0x2, PT ;  /* 0x000000020000780c */ /* 0x000fda0003f05270 */
[----:B------:R-:W-:Y:S05]  /*10980*/  @!P0 BRA `(.L_x_2873) ;  /* 0x0000000000288947 */ /* 0x000fea0003800000 */
[----:B------:R-:W-:-:S13]  /*10990*/  ISETP.NE.AND P0, PT, R0, 0x3, PT ;  /* 0x000000030000780c */ /* 0x000fda0003f05270 */
[----:B------:R-:W-:Y:S05]  /*109a0*/  @!P0 BRA `(.L_x_2874) ;  /* 0x0000000000148947 */ /* 0x000fea0003800000 */
[----:B------:R-:W-:-:S13]  /*109b0*/  ISETP.NE.AND P0, PT, R0, 0x4, PT ;  /* 0x000000040000780c */ /* 0x000fda0003f05270 */
[----:B------:R-:W-:Y:S05]  /*109c0*/  @P0 BRA `(.L_x_2872) ;  /* 0x0000000c00880947 */ /* 0x000fea0003800000 */
[----:B------:R-:W0:Y:S02]  /*109d0*/  F2I.S64.F64.TRUNC R4, R4 ;  /* 0x0000000400047311 */ /* 0x000e24000030d900 */
[----:B0-----:R-:W-:Y:S01]  /*109e0*/  STG.E.64 desc[UR36][R16.64], R4 ;  /* 0x0000000410007986 */ /* 0x001fe2000c101b24 */
[----:B------:R-:W-:Y:S05]  /*109f0*/  EXIT ;  /* 0x000000000000794d */ /* 0x000fea0003800000 */
.L_x_2874:
[----:B------:R-:W0:Y:S02]  /*10a00*/  F2I.F64.TRUNC R5, R4 ;  /* 0x0000000400057311 */ /* 0x000e24000030d100 */
[----:B0-----:R-:W-:Y:S01]  /*10a10*/  STG.E desc[UR36][R16.64], R5 ;  /* 0x0000000510007986 */ /* 0x001fe2000c101924 */
[----:B------:R-:W-:Y:S05]  /*10a20*/  EXIT ;  /* 0x000000000000794d */ /* 0x000fea0003800000 */
.L_x_2873:
[----:B------:R-:W0:Y:S02]  /*10a30*/  F2I.F64.TRUNC R5, R4 ;  /* 0x0000000400057311 */ /* 0x000e24000030d100 */
[----:B0-----:R-:W-:Y:S01]  /*10a40*/  STG.E.U16 desc[UR36][R16.64], R5 ;  /* 0x0000000510007986 */ /* 0x001fe2000c101524 */
[----:B------:R-:W-:Y:S05]  /*10a50*/  EXIT ;  /* 0x000000000000794d */ /* 0x000fea0003800000 */
.L_x_2869:
        /* <DEDUP_REMOVED lines=11> */
[----:B------:R-:W-:Y:S01]  /*10b10*/  STG.E desc[UR36][R16.64], R3 ;  /* 0x0000000310007986 */ /* 0x000fe2000c101924 */
[----:B------:R-:W-:Y:S05]  /*10b20*/  EXIT ;  /* 0x000000000000794d */ /* 0x000fea0003800000 */
.L_x_2876:
[----:B------:R-:W-:Y:S01]  /*10b30*/  UMOV UR4, 0xf0000000 ;  /* 0xf000000000047882 */ /* 0x000fe20000000000 */
[----:B------:R-:W-:Y:S01]  /*10b40*/  UMOV UR5, 0x380fffff ;  /* 0x380fffff00057882 */ /* 0x000fe20000000000 */
[----:B------:R-:W0:Y:S01]  /*10b50*/  F2F.F32.F64 R0, R4 ;  /* 0x0000000400007310 */ /* 0x000e220000301000 */
[----:B------:R-:W-:-:S14]  /*10b60*/  DSETP.GEU.AND P0, PT, |R4|, UR4, PT ;  /* 0x0000000404007e2a */ /* 0x000fdc000bf0e200 */
[----:B0-----:R-:W-:-:S05]  /*10b70*/  @!P0 FMUL R0, R0, 1.175494350822287508e-38 ;  /* 0x0080000000008820 */ /* 0x001fca0000400000 */
[----:B------:R-:W-:-:S05]  /*10b80*/  F2FP.F16.F32.PACK_AB R0, RZ, R0 ;  /* 0x00000000ff00723e */ /* 0x000fca00000000ff */
[----:B------:R-:W-:Y:S01]  /*10b90*/  STG.E.U16 desc[UR36][R16.64], R0 ;  /* 0x0000000010007986 */ /* 0x000fe2000c101524 */
[----:B------:R-:W-:Y:S05]  /*10ba0*/  EXIT ;  /* 0x000000000000794d */ /* 0x000fea0003800000 */
.L_x_2875:
        /* <DEDUP_REMOVED lines=12> */
[----:B------:R-:W-:Y:S01]  /*10c70*/  STG.E.64 desc[UR36][R16.64], R2 ;  /* 0x0000000210007986 */ /* 0x000fe2000c101b24 */
[----:B------:R-:W-:Y:S05]  /*10c80*/  EXIT ;  /* 0x000000000000794d */ /* 0x000fea0003800000 */
.L_x_2878:
[----:B------:R-:W-:Y:S01]  /*10c90*/  UMOV UR4, 0xf0000000 ;  /* 0xf000000000047882 */ /* 0x000fe20000000000 */
[----:B------:R-:W-:Y:S01]  /*10ca0*/  UMOV UR5, 0x380fffff ;  /* 0x380fffff00057882 */ /* 0x000fe20000000000 */
[----:B------:R-:W0:Y:S01]  /*10cb0*/  F2F.F32.F64 R0, R4 ;  /* 0x0000000400007310 */ /* 0x000e220000301000 */
[----:B------:R-:W-:-:S14]  /*10cc0*/  DSETP.GEU.AND P0, PT, |R4|, UR4, PT ;  /* 0x0000000404007e2a */ /* 0x000fdc000bf0e200 */
[----:B0-----:R-:W-:-:S05]  /*10cd0*/  @!P0 FMUL R0, R0, 1.175494350822287508e-38 ;  /* 0x0080000000008820 */ /* 0x001fca0000400000 */
[----:B------:R-:W-:-:S04]  /*10ce0*/  F2FP.F16.F32.PACK_AB R3, RZ, R0 ;  /* 0x00000000ff03723e */ /* 0x000fc800000000ff */
[----:B------:R-:W-:-:S05]  /*10cf0*/  PRMT R3, R3, 0x5410, RZ ;  /* 0x0000541003037816 */ /* 0x000fca00000000ff */
[----:B------:R-:W-:Y:S01]  /*10d00*/  STG.E desc[UR36][R16.64], R3 ;  /* 0x0000000310007986 */ /* 0x000fe2000c101924 */
[----:B------:R-:W-:Y:S05]  /*10d10*/  EXIT ;  /* 0x000000000000794d */ /* 0x000fea0003800000 */
.L_x_2877:
[----:B------:R-:W-:Y:S01]  /*10d20*/  STG.E.64 desc[UR36][R16.64], R4 ;  /* 0x0000000410007986 */ /* 0x000fe2000c101b24 */
[----:B------:R-:W-:Y:S05]  /*10d30*/  EXIT ;  /* 0x000000000000794d */ /* 0x000fea0003800000 */
.L_x_2868:
        /* <DEDUP_REMOVED lines=10> */
[----:B------:R-:W-:Y:S01]  /*10de0*/  STG.E.U8 desc[UR36][R16.64], R3 ;  /* 0x0000000310007986 */ /* 0x000fe2000c101124 */
[----:B------:R-:W-:Y:S05]  /*10df0*/  EXIT ;  /* 0x000000000000794d */ /* 0x000fea0003800000 */
.L_x_2881:
[----:B------:R-:W-:-:S05]  /*10e00*/  CS2R R6, SRZ ;  /* 0x0000000000067805 */ /* 0x000fca000001ff00 */
[----:B------:R-:W-:Y:S01]  /*10e10*/  STG.E.128 desc[UR36][R16.64], R4 ;  /* 0x0000000410007986 */ /* 0x000fe2000c101d24 */
[----:B------:R-:W-:Y:S05]  /*10e20*/  EXIT ;  /* 0x000000000000794d */ /* 0x000fea0003800000 */
.L_x_2880:
        /* <DEDUP_REMOVED lines=25> */
.L_x_2885:
[----:B------:R-:W-:Y:S05]  /*10fc0*/  BSYNC B0 ;  /* 0x0000000000007941 */ /* 0x000fea0003800000 */
.L_x_2884:
[----:B------:R-:W-:-:S05]  /*10fd0*/  LOP3.LUT R3, R0, R3, RZ, 0xfc, !PT ;  /* 0x0000000300037212 */ /* 0x000fca00078efcff */
[----:B------:R-:W-:Y:S01]  /*10fe0*/  STG.E.U8 desc[UR36][R16.64], R3 ;  /* 0x0000000310007986 */ /* 0x000fe2000c101124 */
[----:B------:R-:W-:Y:S05]  /*10ff0*/  EXIT ;  /* 0x000000000000794d */ /* 0x000fea0003800000 */
.L_x_2883:
        /* <DEDUP_REMOVED lines=17> */
.L_x_2887:
[----:B------:R-:W-:Y:S01]  /*11110*/  IMAD.MOV.U32 R0, RZ, RZ, 0x7f ;  /* 0x0000007fff007424 */ /* 0x000fe200078e00ff */
[----:B------:R-:W-:-:S04]  /*11120*/  ISETP.GT.U32.AND P0, PT, R2, 0x7f800000, PT ;  /* 0x7f8000000200780c */ /* 0x000fc80003f04070 */
[----:B------:R-:W-:-:S09]  /*11130*/  SEL R0, R0, 0x7c, P0 ;  /* 0x0000007c00007807 */ /* 0x000fd20000000000 */
.L_x_2888:
[----:B------:R-:W-:Y:S05]  /*11140*/  BSYNC B0 ;  /* 0x0000000000007941 */ /* 0x000fea0003800000 */
.L_x_2886:
[----:B------:R-:W-:-:S04]  /*11150*/  LOP3.LUT R2, R3, 0x80000000, RZ, 0xc0, !PT ;  /* 0x8000000003027812 */ /* 0x000fc800078ec0ff */
[----:B------:R-:W-:-:S04]  /*11160*/  SHF.R.U32.HI R3, RZ, 0x18, R2 ;  /* 0x00000018ff037819 */ /* 0x000fc80000011602 */
[----:B------:R-:W-:-:S05]  /*11170*/  LOP3.LUT R3, R0, R3, RZ, 0xfc, !PT ;  /* 0x0000000300037212 */ /* 0x000fca00078efcff */
[----:B------:R-:W-:Y:S01]  /*11180*/  STG.E.U8 desc[UR36][R16.64], R3 ;  /* 0x0000000310007986 */ /* 0x000fe2000c101124 */
[----:B------:R-:W-:Y:S05]  /*11190*/  EXIT ;  /* 0x000000000000794d */ /* 0x000fea0003800000 */
.L_x_2882:
[----:B------:R-:W-:Y:S01]  /*111a0*/  UMOV UR4, 0xf0000000 ;  /* 0xf000000000047882 */ /* 0x000fe20000000000 */
[----:B------:R-:W-:Y:S01]  /*111b0*/  UMOV UR5, 0x380fffff ;  /* 0x380fffff00057882 */ /* 0x000fe20000000000 */
[----:B------:R-:W0:Y:S01]  /*111c0*/  F2F.F32.F64 R0, R4 ;  /* 0x0000000400007310 */ /* 0x000e220000301000 */
[----:B------:R-:W-:-:S14]  /*111d0*/  DSETP.GEU.AND P0, PT, |R4|, UR4, PT ;  /* 0x0000000404007e2a */ /* 0x000fdc000bf0e200 */
[----:B0-----:R-:W-:-:S05]  /*111e0*/  @!P0 FMUL R0, R0, 1.175494350822287508e-38 ;  /* 0x0080000000008820 */ /* 0x001fca0000400000 */
[----:B------:R-:W-:-:S05]  /*111f0*/  F2FP.BF16.F32.PACK_AB R0, RZ, R0 ;  /* 0x00000000ff00723e */ /* 0x000fca00000010ff */
[----:B------:R-:W-:Y:S01]  /*11200*/  STG.E.U16 desc[UR36][R16.64], R0 ;  /* 0x0000000010007986 */ /* 0x000fe2000c101524 */
[----:B------:R-:W-:Y:S05]  /*11210*/  EXIT ;  /* 0x000000000000794d */ /* 0x000fea0003800000 */
.L_x_2879:
        /* <DEDUP_REMOVED lines=9> */
[----:B0-----:R-:W-:Y:S01]  /*112b0*/  STG.E.U16 desc[UR36][R16.64], R5 ;  /* 0x0000000510007986 */ /* 0x001fe2000c101524 */
[----:B------:R-:W-:Y:S05]  /*112c0*/  EXIT ;  /* 0x000000000000794d */ /* 0x000fea0003800000 */
.L_x_2891:
        /* <DEDUP_REMOVED lines=21> */
.L_x_2894:
[----:B------:R-:W-:-:S04]  /*11420*/  LOP3.LUT R2, R3, 0x80000000, RZ, 0xc0, !PT ;  /* 0x8000000003027812 */ /* 0x000fc800078ec0ff */
[----:B------:R-:W-:-:S04]  /*11430*/  SHF.R.U32.HI R3, RZ, 0x18, R2 ;  /* 0x00000018ff037819 */ /* 0x000fc80000011602 */
[----:B------:R-:W-:-:S04]  /*11440*/  LOP3.LUT R0, R0, R3, RZ, 0xfc, !PT ;  /* 0x0000000300007212 */ /* 0x000fc800078efcff */
[----:B------:R-:W-:-:S07]  /*11450*/  PRMT R8, R0, 0x7610, R8 ;  /* 0x0000761000087816 */ /* 0x000fce0000000008 */
.L_x_2893:
[----:B------:R-:W-:Y:S05]  /*11460*/  BSYNC B0 ;  /* 0x0000000000007941 */ /* 0x000fea0003800000 */
.L_x_2892:
[----:B------:R-:W-:Y:S01]  /*11470*/  STG.E.U8 desc[UR36][R16.64], R8 ;  /* 0x0000000810007986 */ /* 0x000fe2000c101124 */
[----:B------:R-:W-:Y:S05]  /*11480*/  EXIT ;  /* 0x000000000000794d */ /* 0x000fea0003800000 */
.L_x_2890:
        /* <DEDUP_REMOVED lines=21> */
.L_x_2897:
[----:B------:R-:W-:-:S04]  /*115e0*/  LOP3.LUT R2, R3, 0x80000000, RZ, 0xc0, !PT ;  /* 0x8000000003027812 */ /* 0x000fc800078ec0ff */
[----:B------:R-:W-:-:S04]  /*115f0*/  SHF.R.U32.HI R3, RZ, 0x18, R2 ;  /* 0x00000018ff037819 */ /* 0x000fc80000011602 */
[----:B------:R-:W-:-:S04]  /*11600*/  LOP3.LUT R0, R0, R3, RZ, 0xfc, !PT ;  /* 0x0000000300007212 */ /* 0x000fc800078efcff */
[----:B------:R-:W-:-:S07]  /*11610*/  PRMT R8, R0, 0x7610, R8 ;  /* 0x0000761000087816 */ /* 0x000fce0000000008 */
.L_x_2896:
[----:B------:R-:W-:Y:S05]  /*11620*/  BSYNC B0 ;  /* 0x0000000000007941 */ /* 0x000fea0003800000 */
.L_x_2895:
[----:B------:R-:W-:Y:S01]  /*11630*/  STG.E.U8 desc[UR36][R16.64], R8 ;  /* 0x0000000810007986 */ /* 0x000fe2000c101124 */
[----:B------:R-:W-:Y:S05]  /*11640*/  EXIT ;  /* 0x000000000000794d */ /* 0x000fea0003800000 */
.L_x_2889:
        /* <DEDUP_REMOVED lines=26> */
.L_x_2872:
        /* <DEDUP_REMOVED lines=16> */
.L_x_2900:
[----:B------:R-:W-:Y:S05]  /*118f0*/  EXIT ;  /* 0x000000000000794d */ /* 0x000fea0003800000 */
.L_x_2899:
[----:B------:R-:W0:Y:S02]  /*11900*/  F2I.U64.F64.TRUNC R4, R4 ;  /* 0x0000000400047311 */ /* 0x000e24000030d800 */
[----:B0-----:R-:W-:Y:S01]  /*11910*/  STG.E.64 desc[UR36][R16.64], R4 ;  /* 0x0000000410007986 */ /* 0x001fe2000c101b24 */
[----:B------:R-:W-:Y:S05]  /*11920*/  EXIT ;  /* 0x000000000000794d */ /* 0x000fea0003800000 */
.L_x_2898:
[----:B------:R-:W0:Y:S02]  /*11930*/  F2I.U32.F64.TRUNC R5, R4 ;  /* 0x0000000400057311 */ /* 0x000e24000030d000 */
[----:B0-----:R-:W-:Y:S01]  /*11940*/  STG.E desc[UR36][R16.64], R5 ;  /* 0x0000000510007986 */ /* 0x001fe2000c101924 */
[----:B------:R-:W-:Y:S05]  /*11950*/  EXIT ;  /* 0x000000000000794d */ /* 0x000fea0003800000 */
.L_x_2901:
        /* <DEDUP_REMOVED lines=10> */
.L_x_3368:


//--------------------- .text._ZN2at6native27unrolled_elementwise_kernelIZZZNS0_65_GLOBAL__N__eb3311e5_27_ActivationHardtanhKernel_cu_9e10b42f_293424hardtanh_backward_kernelERNS_14TensorIteratorERKN3c106ScalarES8_ENKUlvE_clEvENKUlvE_clEvEUlddE_St5arrayIPcLm3EELi4E23TrivialOffsetCalculatorILi2EjESF_ILi1EjENS0_6memory12LoadWithCastILi2EEENSI_13StoreWithCastILi1EEEEEviT_T0_T2_T3_T4_T5_ --------------------------
	.section	.text._ZN2at6native27unrolled_elementwise_kernelIZZZNS0_65_GLOBAL__N__eb3311e5_27_ActivationHardtanhKernel_cu_9e10b42f_293424hardtanh_backward_kernelERNS_14TensorIteratorERKN3c106ScalarES8_ENKUlvE_clEvENKUlvE_clEvEUlddE_St5arrayIPcLm3EELi4E23TrivialOffsetCalculatorILi2EjESF_ILi1EjENS0_6memory12LoadWithCastILi2EEENSI_13StoreWithCastILi1EEEEEviT_T0_T2_T3_T4_T5_,"ax",@progbits
	.align	128
        .global         _ZN2at6native27unrolled_elementwise_kernelIZZZNS0_65_GLOBAL__N__eb3311e5_27_ActivationHardtanhKernel_cu_9e10b42f_293424hardtanh_backward_kernelERNS_14TensorIteratorERKN3c106ScalarES8_ENKUlvE_clEvENKUlvE_clEvEUlddE_St5arrayIPcLm3EELi4E23TrivialOffsetCalculatorILi2EjESF_ILi1EjENS0_6memory12LoadWithCastILi2EEENSI_13StoreWithCastILi1EEEEEviT_T0_T2_T3_T4_T5_
        .type           _ZN2at6native27unrolled_elementwise_kernelIZZZNS0_65_GLOBAL__N__eb3311e5_27_ActivationHardtanhKernel_cu_9e10b42f_293424hardtanh_backward_kernelERNS_14TensorIteratorERKN3c106ScalarES8_ENKUlvE_clEvENKUlvE_clEvEUlddE_St5arrayIPcLm3EELi4E23TrivialOffsetCalculatorILi2EjESF_ILi1EjENS0_6memory12LoadWithCastILi2EEENSI_13StoreWithCastILi1EEEEEviT_T0_T2_T3_T4_T5_,@function
        .size           _ZN2at6native27unrolled_elementwise_kernelIZZZNS0_65_GLOBAL__N__eb3311e5_27_ActivationHardtanhKernel_cu_9e10b42f_293424hardtanh_backward_kernelERNS_14TensorIteratorERKN3c106ScalarES8_ENKUlvE_clEvENKUlvE_clEvEUlddE_St5arrayIPcLm3EELi4E23TrivialOffsetCalculatorILi2EjESF_ILi1EjENS0_6memory12LoadWithCastILi2EEENSI_13StoreWithCastILi1EEEEEviT_T0_T2_T3_T4_T5_,(.L_x_3369 - _ZN2at6native27unrolled_elementwise_kernelIZZZNS0_65_GLOBAL__N__eb3311e5_27_ActivationHardtanhKernel_cu_9e10b42f_293424hardtanh_backward_kernelERNS_14TensorIteratorERKN3c106ScalarES8_ENKUlvE_clEvENKUlvE_clEvEUlddE_St5arrayIPcLm3EELi4E23TrivialOffsetCalculatorILi2EjESF_ILi1EjENS0_6memory12LoadWithCastILi2EEENSI_13StoreWithCastILi1EEEEEviT_T0_T2_T3_T4_T5_)
        .other          _ZN2at6native27unrolled_elementwise_kernelIZZZNS0_65_GLOBAL__N__eb3311e5_27_ActivationHardtanhKernel_cu_9e10b42f_293424hardtanh_backward_kernelERNS_14TensorIteratorERKN3c106ScalarES8_ENKUlvE_clEvENKUlvE_clEvEUlddE_St5arrayIPcLm3EELi4E23TrivialOffsetCalculatorILi2EjESF_ILi1EjENS0_6memory12LoadWithCastILi2EEENSI_13StoreWithCastILi1EEEEEviT_T0_T2_T3_T4_T5_,@"STO_CUDA_ENTRY STV_DEFAULT"
_ZN2at6native27unrolled_elementwise_kernelIZZZNS0_65_GLOBAL__N__eb3311e5_27_ActivationHardtanhKernel_cu_9e10b42f_293424hardtanh_backward_kernelERNS_14TensorIteratorERKN3c106ScalarES8_ENKUlvE_clEvENKUlvE_clEvEUlddE_St5arrayIPcLm3EELi4E23TrivialOffsetCalculatorILi2EjESF_ILi1EjENS0_6memory12LoadWithCastILi2EEENSI_13StoreWithCastILi1EEEEEviT_T0_T2_T3_T4_T5_:
.text._ZN2at6native27unrolled_elementwise_kernelIZZZNS0_65_GLOBAL__N__eb3311e5_27_ActivationHardtanhKernel_cu_9e10b42f_293424hardtanh_backward_kernelERNS_14TensorIteratorERKN3c106ScalarES8_ENKUlvE_clEvENKUlvE_clEvEUlddE_St5arrayIPcLm3EELi4E23TrivialOffsetCalculatorILi2EjESF_ILi1EjENS0_6memory12LoadWithCastILi2EEENSI_13StoreWithCastILi1EEEEEviT_T0_T2_T3_T4_T5_:
[----:B------:R-:W0:Y:S01]  /*0000*/  LDC R1, c[0x0][0x28] ;  /* 0x00000a00ff017b82 */ /* 0x000e220000000800 */
[----:B------:R-:W1:Y:S07]  /*0010*/  S2R R22, SR_CTAID.X ;  /* 0x0000000000167919 */ /* 0x000e6e0000002500 */
[----:B------:R-:W1:Y:S01]  /*0020*/  LDC R3, c[0x0][0x210] ;  /* 0x00008400ff037b82 */ /* 0x000e620000000800 */
[----:B------:R-:W-:Y:S01]  /*0030*/  ULDC.64 UR36, c[0x0][0x208] ;  /* 0x0000820000247ab9 */ /* 0x000fe20000000a00 */
[----:B------:R-:W-:Y:S01]  /*0040*/  BSSY B6, `(.L_x_2902) ;  /* 0x00001f2000067945 */ /* 0x000fe20003800000 */
[----:B------:R-:W2:Y:S01]  /*0050*/  S2R R33, SR_TID.X ;  /* 0x0000000000217919 */ /* 0x000ea20000002100 */
[----:B------:R-:W-:-:S02]  /*0060*/  CS2R R34, SRZ ;  /* 0x0000000000227805 */ /* 0x000fc4000001ff00 */
[----:B------:R-:W-:Y:S02]  /*0070*/  CS2R R30, SRZ ;  /* 0x00000000001e7805 */ /* 0x000fe4000001ff00 */
[----:B------:R-:W-:Y:S01]  /*0080*/  CS2R R36, SRZ ;  /* 0x0000000000247805 */ /* 0x000fe2000001ff00 */
        /* <DEDUP_REMOVED lines=25> */
.L_x_2907:
[----:B------:R-:W2:Y:S02]  /*0220*/  LDG.E.U8 R4, desc[UR36][R4.64] ;  /* 0x0000002404047981 */ /* 0x000ea4000c1e1100 */
[----:B--2---:R0:W1:Y:S01]  /*0230*/  I2F.F64.U16 R30, R4 ;  /* 0x00000004001e7312 */ /* 0x0040620000101800 */
[----:B------:R-:W-:Y:S05]  /*0240*/  BRA `(.L_x_2909) ;  /* 0x0000000c00747947 */ /* 0x000fea0003800000 */
.L_x_2906:
        /* <DEDUP_REMOVED lines=9> */
.L_x_2911:
[----:B------:R-:W2:Y:S02]  /*02e0*/  LDG.E R4, desc[UR36][R4.64] ;  /* 0x0000002404047981 */ /* 0x000ea4000c1e1900 */
[----:B--2---:R1:W2:Y:S01]  /*02f0*/  I2F.F64 R30, R4 ;  /* 0x00000004001e7312 */ /* 0x0042a20000201c00 */
[----:B------:R-:W-:Y:S05]  /*0300*/  BRA `(.L_x_2909) ;  /* 0x0000000c00447947 */ /* 0x000fea0003800000 */
.L_x_2910:
[----:B------:R-:W2:Y:S02]  /*0310*/  LDG.E.U16 R4, desc[UR36][R4.64] ;  /* 0x0000002404047981 */ /* 0x000ea4000c1e1500 */
[----:B--2---:R3:W4:Y:S01]  /*0320*/  I2F.F64.S16 R30, R4 ;  /* 0x00000004001e7312 */ /* 0x0047220000101c00 */
[----:B------:R-:W-:Y:S05]  /*0330*/  BRA `(.L_x_2909) ;  /* 0x0000000c00387947 */ /* 0x000fea0003800000 */
.L_x_2905:
        /* <DEDUP_REMOVED lines=10> */
.L_x_2913:
[----:B------:R-:W2:Y:S02]  /*03e0*/  LDG.E.U16 R0, desc[UR36][R4.64] ;  /* 0x0000002404007981 */ /* 0x000ea4000c1e1500 */
[----:B--2---:R-:W-:-:S05]  /*03f0*/  HADD2.F32 R0, -RZ, R0.H0_H0 ;  /* 0x20000000ff007230 */ /* 0x004fca0000004100 */
[----:B------:R-:W-:-:S04]  /*0400*/  FMUL.FTZ R0, R0, 1 ;  /* 0x3f80000000007820 */ /* 0x000fc80000410000 */
[----:B------:R0:W1:Y:S01]  /*0410*/  F2F.F64.F32 R30, R0 ;  /* 0x00000000001e7310 */ /* 0x0000620000201800 */
[----:B------:R-:W-:Y:S05]  /*0420*/  BRA `(.L_x_2909) ;  /* 0x0000000800fc7947 */ /* 0x000fea0003800000 */
.L_x_2912:
        /* <DEDUP_REMOVED lines=10> */
.L_x_2915:
[----:B------:R-:W2:Y:S02]  /*04d0*/  LDG.E.U16 R4, desc[UR36][R4.64] ;  /* 0x0000002404047981 */ /* 0x000ea4000c1e1500 */
[----:B--2---:R-:W-:-:S05]  /*04e0*/  HADD2.F32 R0, -RZ, R4.H0_H0 ;  /* 0x20000004ff007230 */ /* 0x004fca0000004100 */
[----:B------:R-:W-:-:S04]  /*04f0*/  FMUL.FTZ R0, R0, 1 ;  /* 0x3f80000000007820 */ /* 0x000fc80000410000 */
[----:B------:R0:W1:Y:S01]  /*0500*/  F2F.F64.F32 R30, R0 ;  /* 0x00000000001e7310 */ /* 0x0000620000201800 */
[----:B------:R-:W-:Y:S05]  /*0510*/  BRA `(.L_x_2909) ;  /* 0x0000000800c07947 */ /* 0x000fea0003800000 */
.L_x_2914:
[----:B------:R0:W5:Y:S01]  /*0520*/  LDG.E.64 R30, desc[UR36][R4.64] ;  /* 0x00000024041e7981 */ /* 0x000162000c1e1b00 */
[----:B------:R-:W-:Y:S05]  /*0530*/  BRA `(.L_x_2909) ;  /* 0x0000000800b87947 */ /* 0x000fea0003800000 */
.L_x_2904:
        /* <DEDUP_REMOVED lines=13> */
.L_x_2918:
[----:B------:R0:W5:Y:S01]  /*0610*/  LDG.E.64 R30, desc[UR36][R4.64] ;  /* 0x00000024041e7981 */ /* 0x000162000c1e1b00 */
[----:B------:R-:W-:Y:S05]  /*0620*/  BRA `(.L_x_2909) ;  /* 0x00000008007c7947 */ /* 0x000fea0003800000 */
.L_x_2917:
        /* <DEDUP_REMOVED lines=28> */
.L_x_2920:
        /* <DEDUP_REMOVED lines=12> */
[----:B------:R-:W-:-:S05]  /*08b0*/  LOP3.LUT R0, R3, 0x80000000, R0, 0xf8, !PT ;  /* 0x8000000003007812 */ /* 0x000fca00078ef800 */
[----:B------:R-:W-:-:S04]  /*08c0*/  FMUL.FTZ R0, R0, 1 ;  /* 0x3f80000000007820 */ /* 0x000fc80000410000 */
[----:B------:R0:W1:Y:S01]  /*08d0*/  F2F.F64.F32 R30, R0 ;  /* 0x00000000001e7310 */ /* 0x0000620000201800 */
[----:B------:R-:W-:Y:S05]  /*08e0*/  BRA `(.L_x_2909) ;  /* 0x0000000400cc7947 */ /* 0x000fea0003800000 */
.L_x_2919:
[----:B------:R-:W2:Y:S02]  /*08f0*/  LDG.E.U16 R0, desc[UR36][R4.64] ;  /* 0x0000002404007981 */ /* 0x000ea4000c1e1500 */
[----:B--2---:R-:W-:-:S04]  /*0900*/  IMAD.U32 R0, R0, 0x10000, RZ ;  /* 0x0001000000007824 */ /* 0x004fc800078e00ff */
[----:B------:R-:W-:-:S04]  /*0910*/  FMUL.FTZ R0, R0, 1 ;  /* 0x3f80000000007820 */ /* 0x000fc80000410000 */
[----:B------:R0:W1:Y:S01]  /*0920*/  F2F.F64.F32 R30, R0 ;  /* 0x00000000001e7310 */ /* 0x0000620000201800 */
[----:B------:R-:W-:Y:S05]  /*0930*/  BRA `(.L_x_2909) ;  /* 0x0000000400b87947 */ /* 0x000fea0003800000 */
.L_x_2916:
        /* <DEDUP_REMOVED lines=11> */
.L_x_2923:
        /* <DEDUP_REMOVED lines=21> */
.L_x_2927:
[----:B------:R-:W-:Y:S05]  /*0b40*/  BSYNC B1 ;  /* 0x0000000000017941 */ /* 0x000fea0003800000 */
.L_x_2926:
[----:B------:R-:W-:Y:S01]  /*0b50*/  LEA R5, R0, 0x3b800000, 0x17 ;  /* 0x3b80000000057811 */ /* 0x000fe200078eb8ff */
[----:B------:R-:W-:-:S05]  /*0b60*/  IMAD.SHL.U32 R0, R3, 0x100000, RZ ;  /* 0x0010000003007824 */ /* 0x000fca00078e00ff */
[----:B------:R-:W-:-:S07]  /*0b70*/  LOP3.LUT R0, R5, R0, R6, 0xfe, !PT ;  /* 0x0000000005007212 */ /* 0x000fce00078efe06 */
.L_x_2925:
[----:B------:R-:W-:Y:S05]  /*0b80*/  BSYNC B0 ;  /* 0x0000000000007941 */ /* 0x000fea0003800000 */
.L_x_2924:
[----:B------:R-:W-:-:S04]  /*0b90*/  FMUL.FTZ R0, R0, 1 ;  /* 0x3f80000000007820 */ /* 0x000fc80000410000 */
[----:B------:R0:W1:Y:S01]  /*0ba0*/  F2F.F64.F32 R30, R0 ;  /* 0x00000000001e7310 */ /* 0x0000620000201800 */
[----:B------:R-:W-:Y:S05]  /*0bb0*/  BRA `(.L_x_2909) ;  /* 0x0000000400187947 */ /* 0x000fea0003800000 */
.L_x_2922:
        /* <DEDUP_REMOVED lines=21> */
.L_x_2931:
[----:B------:R-:W-:Y:S05]  /*0d10*/  BSYNC B1 ;  /* 0x0000000000017941 */ /* 0x000fea0003800000 */
.L_x_2930:
[----:B------:R-:W-:Y:S01]  /*0d20*/  LEA R5, R0, 0x37800000, 0x17 ;  /* 0x3780000000057811 */ /* 0x000fe200078eb8ff */
[----:B------:R-:W-:-:S05]  /*0d30*/  IMAD.SHL.U32 R0, R3, 0x200000, RZ ;  /* 0x0020000003007824 */ /* 0x000fca00078e00ff */
[----:B------:R-:W-:-:S07]  /*0d40*/  LOP3.LUT R0, R5, R0, R6, 0xfe, !PT ;  /* 0x0000000005007212 */ /* 0x000fce00078efe06 */
.L_x_2929:
[----:B------:R-:W-:Y:S05]  /*0d50*/  BSYNC B0 ;  /* 0x0000000000007941 */ /* 0x000fea0003800000 */
.L_x_2928:
[----:B------:R-:W-:-:S04]  /*0d60*/  FMUL.FTZ R0, R0, 1 ;  /* 0x3f80000000007820 */ /* 0x000fc80000410000 */
[----:B------:R0:W1:Y:S01]  /*0d70*/  F2F.F64.F32 R30, R0 ;  /* 0x00000000001e7310 */ /* 0x0000620000201800 */
[----:B------:R-:W-:Y:S05]  /*0d80*/  BRA `(.L_x_2909) ;  /* 0x0000000000a47947 */ /* 0x000fea0003800000 */
.L_x_2921:
        /* <DEDUP_REMOVED lines=14> */
.L_x_2935:
[----:B------:R-:W-:Y:S05]  /*0e70*/  BSYNC B0 ;  /* 0x0000000000007941 */ /* 0x000fea0003800000 */
.L_x_2934:
[----:B------:R-:W-:-:S04]  /*0e80*/  FMUL.FTZ R0, R0, 1 ;  /* 0x3f80000000007820 */ /* 0x000fc80000410000 */
[----:B------:R0:W1:Y:S01]  /*0e90*/  F2F.F64.F32 R30, R0 ;  /* 0x00000000001e7310 */ /* 0x0000620000201800 */
[----:B------:R-:W-:Y:S05]  /*0ea0*/  BRA `(.L_x_2909) ;  /* 0x00000000005c7947 */ /* 0x000fea0003800000 */
.L_x_2908:
        /* <DEDUP_REMOVED lines=16> */
.L_x_2936:
[----:B------:R-:W-:Y:S01]  /*0fb0*/  CS2R R30, SRZ ;  /* 0x00000000001e7805 */ /* 0x000fe2000001ff00 */
[----:B------:R-:W-:Y:S06]  /*0fc0*/  BRA `(.L_x_2909) ;  /* 0x0000000000147947 */ /* 0x000fec0003800000 */
.L_x_2933:
[----:B------:R-:W2:Y:S02]  /*0fd0*/  LDG.E.64 R30, desc[UR36][R4.64] ;  /* 0x00000024041e7981 */ /* 0x000ea4000c1e1b00 */
[----:B--2---:R-:W0:Y:S01]  /*0fe0*/  I2F.F64.U64 R30, R30 ;  /* 0x0000001e001e7312 */ /* 0x004e220000301800 */
[----:B------:R-:W-:Y:S05]  /*0ff0*/  BRA `(.L_x_2909) ;  /* 0x0000000000087947 */ /* 0x000fea0003800000 */
.L_x_2932:
[----:B------:R-:W2:Y:S02]  /*1000*/  LDG.E R4, desc[UR36][R4.64] ;  /* 0x0000002404047981 */ /* 0x000ea4000c1e1900 */
[----:B--2---:R0:W1:Y:S02]  /*1010*/  I2F.F64.U32 R30, R4 ;  /* 0x00000004001e7312 */ /* 0x0040640000201800 */
.L_x_2909:
[----:B01-3--:R-:W0:Y:S01]  /*1020*/  LDC.64 R4, c[0x0][0x240] ;  /* 0x00009000ff047b82 */ /* 0x00be220000000a00 */
        /* <DEDUP_REMOVED lines=16> */
[----:B---3--:R0:W1:Y:S01]  /*1130*/  I2F.F64.S16 R36, R4 ;  /* 0x0000000400247312 */ /* 0x0080620000101c00 */
[----:B------:R-:W-:Y:S05]  /*1140*/  BRA `(.L_x_2942) ;  /* 0x0000000c007c7947 */ /* 0x000fea0003800000 */
.L_x_2940:
[----:B------:R-:W3:Y:S02]  /*1150*/  LDG.E.U8 R4, desc[UR36][R4.64] ;  /* 0x0000002404047981 */ /* 0x000ee4000c1e1100 */
[----:B---3--:R3:W0:Y:S01]  /*1160*/  I2F.F64.U16 R36, R4 ;  /* 0x0000000400247312 */ /* 0x0086220000101800 */
[----:B------:R-:W-:Y:S05]  /*1170*/  BRA `(.L_x_2942) ;  /* 0x0000000c00707947 */ /* 0x000fea0003800000 */
.L_x_2939:
        /* <DEDUP_REMOVED lines=9> */
.L_x_2944:
[----:B------:R-:W3:Y:S02]  /*1210*/  LDG.E R4, desc[UR36][R4.64] ;  /* 0x0000002404047981 */ /* 0x000ee4000c1e1900 */
[----:B---3--:R0:W1:Y:S01]  /*1220*/  I2F.F64 R36, R4 ;  /* 0x0000000400247312 */ /* 0x0080620000201c00 */
[----:B------:R-:W-:Y:S05]  /*1230*/  BRA `(.L_x_2942) ;  /* 0x0000000c00407947 */ /* 0x000fea0003800000 */
.L_x_2943:
[----:B------:R-:W3:Y:S02]  /*1240*/  LDG.E.U16 R4, desc[UR36][R4.64] ;  /* 0x0000002404047981 */ /* 0x000ee4000c1e1500 */
[----:B---3--:R0:W1:Y:S01]  /*1250*/  I2F.F64.S16 R36, R4 ;  /* 0x0000000400247312 */ /* 0x0080620000101c00 */
[----:B------:R-:W-:Y:S05]  /*1260*/  BRA `(.L_x_2942) ;  /* 0x0000000c00347947 */ /* 0x000fea0003800000 */
.L_x_2938:
        /* <DEDUP_REMOVED lines=10> */
.L_x_2946:
[----:B------:R-:W3:Y:S02]  /*1310*/  LDG.E.U16 R0, desc[UR36][R4.64] ;  /* 0x0000002404007981 */ /* 0x000ee4000c1e1500 */
[----:B---3--:R-:W-:-:S05]  /*1320*/  HADD2.F32 R0, -RZ, R0.H0_H0 ;  /* 0x20000000ff007230 */ /* 0x008fca0000004100 */
[----:B------:R-:W-:-:S04]  /*1330*/  FMUL.FTZ R0, R0, 1 ;  /* 0x3f80000000007820 */ /* 0x000fc80000410000 */
[----:B------:R0:W1:Y:S01]  /*1340*/  F2F.F64.F32 R36, R0 ;  /* 0x0000000000247310 */ /* 0x0000620000201800 */
[----:B------:R-:W-:Y:S05]  /*1350*/  BRA `(.L_x_2942) ;  /* 0x0000000800f87947 */ /* 0x000fea0003800000 */
.L_x_2945:
        /* <DEDUP_REMOVED lines=10> */
.L_x_2948:
[----:B------:R-:W3:Y:S02]  /*1400*/  LDG.E.U16 R4, desc[UR36][R4.64] ;  /* 0x0000002404047981 */ /* 0x000ee4000c1e1500 */
[----:B---3--:R-:W-:-:S05]  /*1410*/  HADD2.F32 R0, -RZ, R4.H0_H0 ;  /* 0x20000004ff007230 */ /* 0x008fca0000004100 */
[----:B------:R-:W-:-:S04]  /*1420*/  FMUL.FTZ R0, R0, 1 ;  /* 0x3f80000000007820 */ /* 0x000fc80000410000 */
[----:B------:R0:W1:Y:S01]  /*1430*/  F2F.F64.F32 R36, R0 ;  /* 0x0000000000247310 */ /* 0x0000620000201800 */
[----:B------:R-:W-:Y:S05]  /*1440*/  BRA `(.L_x_2942) ;  /* 0x0000000800bc7947 */ /* 0x000fea0003800000 */
.L_x_2947:
[----:B------:R0:W5:Y:S01]  /*1450*/  LDG.E.64 R36, desc[UR36][R4.64] ;  /* 0x0000002404247981 */ /* 0x000162000c1e1b00 */
[----:B------:R-:W-:Y:S05]  /*1460*/  BRA `(.L_x_2942) ;  /* 0x0000000800b47947 */ /* 0x000fea0003800000 */
.L_x_2937:
        /* <DEDUP_REMOVED lines=13> */
.L_x_2951:
[----:B------:R0:W5:Y:S01]  /*1540*/  LDG.E.64 R36, desc[UR36][R4.64] ;  /* 0x0000002404247981 */ /* 0x000162000c1e1b00 */
[----:B------:R-:W-:Y:S05]  /*1550*/  BRA `(.L_x_2942) ;  /* 0x0000000800787947 */ /* 0x000fea0003800000 */
.L_x_2950:
        /* <DEDUP_REMOVED lines=28> */
.L_x_2953:
[----:B------:R-:W3:Y:S02]  /*1720*/  LDG.E.U8 R4, desc[UR36][R4.64] ;  /* 0x0000002404047981 */ /* 0x000ee4000c1e1100 */
[----:B---3--:R-:W-:-:S05]  /*1730*/  IMAD.SHL.U32 R0, R4, 0x2000000, RZ ;  /* 0x0200000004007824 */ /* 0x008fca00078e00ff */
        /* <DEDUP_REMOVED lines=13> */
.L_x_2952:
[----:B------:R-:W3:Y:S02]  /*1810*/  LDG.E.U16 R0, desc[UR36][R4.64] ;  /* 0x0000002404007981 */ /* 0x000ee4000c1e1500 */
[----:B---3--:R-:W-:-:S04]  /*1820*/  IMAD.U32 R0, R0, 0x10000, RZ ;  /* 0x0001000000007824 */ /* 0x008fc800078e00ff */
[----:B------:R-:W-:-:S04]  /*1830*/  FMUL.FTZ R0, R0, 1 ;  /* 0x3f80000000007820 */ /* 0x000fc80000410000 */
[----:B------:R0:W1:Y:S01]  /*1840*/  F2F.F64.F32 R36, R0 ;  /* 0x0000000000247310 */ /* 0x0000620000201800 */
[----:B------:R-:W-:Y:S05]  /*1850*/  BRA `(.L_x_2942) ;  /* 0x0000000400b87947 */ /* 0x000fea0003800000 */
.L_x_2949:
        /* <DEDUP_REMOVED lines=9> */
[----:B---3--:R0:W1:Y:S01]  /*18f0*/  I2F.F64.U16 R36, R4 ;  /* 0x0000000400247312 */ /* 0x0080620000101800 */
[----:B------:R-:W-:Y:S05]  /*1900*/  BRA `(.L_x_2942) ;  /* 0x00000004008c7947 */ /* 0x000fea0003800000 */
.L_x_2956:
        /* <DEDUP_REMOVED lines=21> */
.L_x_2960:
[----:B------:R-:W-:Y:S05]  /*1a60*/  BSYNC B1 ;  /* 0x0000000000017941 */ /* 0x000fea0003800000 */
.L_x_2959:
[----:B------:R-:W-:Y:S01]  /*1a70*/  LEA R5, R0, 0x3b800000, 0x17 ;  /* 0x3b80000000057811 */ /* 0x000fe200078eb8ff */
[----:B------:R-:W-:-:S05]  /*1a80*/  IMAD.SHL.U32 R0, R3, 0x100000, RZ ;  /* 0x0010000003007824 */ /* 0x000fca00078e00ff */
[----:B------:R-:W-:-:S07]  /*1a90*/  LOP3.LUT R0, R5, R0, R6, 0xfe, !PT ;  /* 0x0000000005007212 */ /* 0x000fce00078efe06 */
.L_x_2958:
[----:B------:R-:W-:Y:S05]  /*1aa0*/  BSYNC B0 ;  /* 0x0000000000007941 */ /* 0x000fea0003800000 */
.L_x_2957:
[----:B------:R-:W-:-:S04]  /*1ab0*/  FMUL.FTZ R0, R0, 1 ;  /* 0x3f80000000007820 */ /* 0x000fc80000410000 */
[----:B------:R0:W1:Y:S01]  /*1ac0*/  F2F.F64.F32 R36, R0 ;  /* 0x0000000000247310 */ /* 0x0000620000201800 */
[----:B------:R-:W-:Y:S05]  /*1ad0*/  BRA `(.L_x_2942) ;  /* 0x0000000400187947 */ /* 0x000fea0003800000 */
.L_x_2955:
        /* <DEDUP_REMOVED lines=21> */
.L_x_2964:
[----:B------:R-:W-:Y:S05]  /*1c30*/  BSYNC B1 ;  /* 0x0000000000017941 */ /* 0x000fea0003800000 */
.L_x_2963:
[----:B------:R-:W-:Y:S01]  /*1c40*/  LEA R5, R0, 0x37800000, 0x17 ;  /* 0x3780000000057811 */ /* 0x000fe200078eb8ff */
[----:B------:R-:W-:-:S05]  /*1c50*/  IMAD.SHL.U32 R0, R3, 0x200000, RZ ;  /* 0x0020000003007824 */ /* 0x000fca00078e00ff */
[----:B------:R-:W-:-:S07]  /*1c60*/  LOP3.LUT R0, R5, R0, R6, 0xfe, !PT ;  /* 0x0000000005007212 */ /* 0x000fce00078efe06 */
.L_x_2962:
[----:B------:R-:W-:Y:S05]  /*1c70*/  BSYNC B0 ;  /* 0x0000000000007941 */ /* 0x000fea0003800000 */
.L_x_2961:
[----:B------:R-:W-:-:S04]  /*1c80*/  FMUL.FTZ R0, R0, 1 ;  /* 0x3f80000000007820 */ /* 0x000fc80000410000 */
[----:B------:R0:W1:Y:S01]  /*1c90*/  F2F.F64.F32 R36, R0 ;  /* 0x0000000000247310 */ /* 0x0000620000201800 */
[----:B------:R-:W-:Y:S05]  /*1ca0*/  BRA `(.L_x_2942) ;  /* 0x0000000000a47947 */ /* 0x000fea0003800000 */
.L_x_2954:
        /* <DEDUP_REMOVED lines=14> */
.L_x_2968:
[----:B------:R-:W-:Y:S05]  /*1d90*/  BSYNC B0 ;  /* 0x0000000000007941 */ /* 0x000fea0003800000 */
.L_x_2967:
[----:B------:R-:W-:-:S04]  /*1da0*/  FMUL.FTZ R0, R0, 1 ;  /* 0x3f80000000007820 */ /* 0x000fc80000410000 */
[----:B------:R0:W1:Y:S01]  /*1db0*/  F2F.F64.F32 R36, R0 ;  /* 0x0000000000247310 */ /* 0x0000620000201800 */
[----:B------:R-:W-:Y:S05]  /*1dc0*/  BRA `(.L_x_2942) ;  /* 0x00000000005c7947 */ /* 0x000fea0003800000 */
.L_x_2941:
        /* <DEDUP_REMOVED lines=16> */
.L_x_2969:
[----:B------:R-:W-:Y:S01]  /*1ed0*/  CS2R R36, SRZ ;  /* 0x0000000000247805 */ /* 0x000fe2000001ff00 */
[----:B------:R-:W-:Y:S06]  /*1ee0*/  BRA `(.L_x_2942) ;  /* 0x0000000000147947 */ /* 0x000fec0003800000 */
.L_x_2966:
[----:B------:R-:W3:Y:S02]  /*1ef0*/  LDG.E.64 R36, desc[UR36][R4.64] ;  /* 0x0000002404247981 */ /* 0x000ee4000c1e1b00 */
[----:B---3--:R-:W0:Y:S01]  /*1f00*/  I2F.F64.U64 R36, R36 ;  /* 0x0000002400247312 */ /* 0x008e220000301800 */
[----:B------:R-:W-:Y:S05]  /*1f10*/  BRA `(.L_x_2942) ;  /* 0x0000000000087947 */ /* 0x000fea0003800000 */
.L_x_2965:
[----:B------:R-:W3:Y:S02]  /*1f20*/  LDG.E R4, desc[UR36][R4.64] ;  /* 0x0000002404047981 */ /* 0x000ee4000c1e1900 */
[----:B---3--:R0:W1:Y:S02]  /*1f30*/  I2F.F64.U32 R36, R4 ;  /* 0x0000000400247312 */ /* 0x0080640000201800 */
.L_x_2942:
[----:B------:R-:W2:Y:S02]  /*1f40*/  S2R R33, SR_TID.X ;  /* 0x0000000000217919 */ /* 0x000ea40000002100 */
[----:B--2---:R-:W-:-:S07]  /*1f50*/  VIADD R33, R33, 0x80 ;  /* 0x0000008021217836 */ /* 0x004fce0000000000 */
.L_x_2903:
[----:B------:R-:W-:Y:S05]  /*1f60*/  BSYNC B6 ;  /* 0x0000000000067941 */ /* 0x000fea0003800000 */
.L_x_2902:
[----:B------:R-:W-:Y:S01]  /*1f70*/  ISETP.GE.AND P0, PT, R33, R2, PT ;  /* 0x000000022100720c */ /* 0x000fe20003f06270 */
[----:B------:R-:W-:Y:S01]  /*1f80*/  BSSY B6, `(.L_x_2970) ;  /* 0x00001e9000067945 */ /* 0x000fe20003800000 */
[----:B------:R-:W-:-:S11]  /*1f90*/  CS2R R28, SRZ ;  /* 0x00000000001c7805 */ /* 0x000fd6000001ff00 */
[----:B------:R-:W-:Y:S05]  /*1fa0*/  @P0 BRA `(.L_x_2971) ;  /* 0x0000001c00980947 */ /* 0x000fea0003800000 */
[----:B0--3--:R-:W0:Y:S01]  /*1fb0*/  LDC.64 R4, c[0x0][0x238] ;  /* 0x00008e00ff047b82 */ /* 0x009e220000000a00 */
        /* <DEDUP_REMOVED lines=17> */
[----:B--2---:R0:W2:Y:S01]  /*20d0*/  I2F.F64.S16 R34, R4 ;  /* 0x0000000400227312 */ /* 0x0040a20000101c00 */
[----:B------:R-:W-:Y:S05]  /*20e0*/  BRA `(.L_x_2977) ;  /* 0x0000000c007c7947 */ /* 0x000fea0003800000 */
.L_x_2975:
[----:B------:R-:W2:Y:S02]  /*20f0*/  LDG.E.U8 R4, desc[UR36][R4.64] ;  /* 0x0000002404047981 */ /* 0x000ea4000c1e1100 */
[----:B--2---:R0:W2:Y:S01]  /*2100*/  I2F.F64.U16 R34, R4 ;  /* 0x0000000400227312 */ /* 0x0040a20000101800 */
[----:B------:R-:W-:Y:S05]  /*2110*/  BRA `(.L_x_2977) ;  /* 0x0000000c00707947 */ /* 0x000fea0003800000 */
.L_x_2974:
        /* <DEDUP_REMOVED lines=9> */
.L_x_2979:
[----:B------:R-:W2:Y:S02]  /*21b0*/  LDG.E R4, desc[UR36][R4.64] ;  /* 0x0000002404047981 */ /* 0x000ea4000c1e1900 */
[----:B--2---:R0:W2:Y:S01]  /*21c0*/  I2F.F64 R34, R4 ;  /* 0x0000000400227312 */ /* 0x0040a20000201c00 */
[----:B------:R-:W-:Y:S05]  /*21d0*/  BRA `(.L_x_2977) ;  /* 0x0000000c00407947 */ /* 0x000fea0003800000 */
.L_x_2978:
[----:B------:R-:W2:Y:S02]  /*21e0*/  LDG.E.U16 R4, desc[UR36][R4.64] ;  /* 0x0000002404047981 */ /* 0x000ea4000c1e1500 */
[----:B--2---:R0:W2:Y:S01]  /*21f0*/  I2F.F64.S16 R34, R4 ;  /* 0x0000000400227312 */ /* 0x0040a20000101c00 */
[----:B------:R-:W-:Y:S05]  /*2200*/  BRA `(.L_x_2977) ;  /* 0x0000000c00347947 */ /* 0x000fea0003800000 */
.L_x_2973:
        /* <DEDUP_REMOVED lines=10> */
.L_x_2981:
[----:B------:R-:W2:Y:S02]  /*22b0*/  LDG.E.U16 R0, desc[UR36][R4.64] ;  /* 0x0000002404007981 */ /* 0x000ea4000c1e1500 */
[----:B--2---:R-:W-:-:S05]  /*22c0*/  HADD2.F32 R0, -RZ, R0.H0_H0 ;  /* 0x20000000ff007230 */ /* 0x004fca0000004100 */
[----:B------:R-:W-:-:S04]  /*22d0*/  FMUL.FTZ R0, R0, 1 ;  /* 0x3f80000000007820 */ /* 0x000fc80000410000 */
[----:B------:R0:W2:Y:S01]  /*22e0*/  F2F.F64.F32 R34, R0 ;  /* 0x0000000000227310 */ /* 0x0000a20000201800 */
[----:B------:R-:W-:Y:S05]  /*22f0*/  BRA `(.L_x_2977) ;  /* 0x0000000800f87947 */ /* 0x000fea0003800000 */
.L_x_2980:
        /* <DEDUP_REMOVED lines=10> */
.L_x_2983:
[----:B------:R-:W2:Y:S02]  /*23a0*/  LDG.E.U16 R4, desc[UR36][R4.64] ;  /* 0x0000002404047981 */ /* 0x000ea4000c1e1500 */
[----:B--2---:R-:W-:-:S05]  /*23b0*/  HADD2.F32 R0, -RZ, R4.H0_H0 ;  /* 0x20000004ff007230 */ /* 0x004fca0000004100 */
[----:B------:R-:W-:-:S04]  /*23c0*/  FMUL.FTZ R0, R0, 1 ;  /* 0x3f80000000007820 */ /* 0x000fc80000410000 */
[----:B------:R0:W2:Y:S01]  /*23d0*/  F2F.F64.F32 R34, R0 ;  /* 0x0000000000227310 */ /* 0x0000a20000201800 */
[----:B------:R-:W-:Y:S05]  /*23e0*/  BRA `(.L_x_2977) ;  /* 0x0000000800bc7947 */ /* 0x000fea0003800000 */
.L_x_2982:
[----:B------:R0:W5:Y:S01]  /*23f0*/  LDG.E.64 R34, desc[UR36][R4.64] ;  /* 0x0000002404227981 */ /* 0x000162000c1e1b00 */
[----:B------:R-:W-:Y:S05]  /*2400*/  BRA `(.L_x_2977) ;  /* 0x0000000800b47947 */ /* 0x000fea0003800000 */
.L_x_2972:
        /* <DEDUP_REMOVED lines=13> */
.L_x_2986:
[----:B------:R0:W5:Y:S01]  /*24e0*/  LDG.E.64 R34, desc[UR36][R4.64] ;  /* 0x0000002404227981 */ /* 0x000162000c1e1b00 */
[----:B------:R-:W-:Y:S05]  /*24f0*/  BRA `(.L_x_2977) ;  /* 0x0000000800787947 */ /* 0x000fea0003800000 */
.L_x_2985:
        /* <DEDUP_REMOVED lines=26> */
[----:B------:R0:W2:Y:S01]  /*26a0*/  F2F.F64.F32 R34, R7 ;  /* 0x0000000700227310 */ /* 0x0000a20000201800 */
[----:B------:R-:W-:Y:S05]  /*26b0*/  BRA `(.L_x_2977) ;  /* 0x0000000800087947 */ /* 0x000fea0003800000 */
.L_x_2988:
        /* <DEDUP_REMOVED lines=13> */
[----:B------:R0:W2:Y:S01]  /*2790*/  F2F.F64.F32 R34, R0 ;  /* 0x0000000000227310 */ /* 0x0000a20000201800 */
[----:B------:R-:W-:Y:S05]  /*27a0*/  BRA `(.L_x_2977) ;  /* 0x0000000400cc7947 */ /* 0x000fea0003800000 */
.L_x_2987:
[----:B------:R-:W2:Y:S02]  /*27b0*/  LDG.E.U16 R0, desc[UR36][R4.64] ;  /* 0x0000002404007981 */ /* 0x000ea4000c1e1500 */
[----:B--2---:R-:W-:-:S04]  /*27c0*/  IMAD.U32 R0, R0, 0x10000, RZ ;  /* 0x0001000000007824 */ /* 0x004fc800078e00ff */
[----:B------:R-:W-:-:S04]  /*27d0*/  FMUL.FTZ R0, R0, 1 ;  /* 0x3f80000000007820 */ /* 0x000fc80000410000 */
[----:B------:R2:W3:Y:S01]  /*27e0*/  F2F.F64.F32 R34, R0 ;  /* 0x0000000000227310 */ /* 0x0004e20000201800 */
[----:B------:R-:W-:Y:S05]  /*27f0*/  BRA `(.L_x_2977) ;  /* 0x0000000400b87947 */ /* 0x000fea0003800000 */
.L_x_2984:
        /* <DEDUP_REMOVED lines=9> */
[----:B--2---:R0:W2:Y:S01]  /*2890*/  I2F.F64.U16 R34, R4 ;  /* 0x0000000400227312 */ /* 0x0040a20000101800 */
[----:B------:R-:W-:Y:S05]  /*28a0*/  BRA `(.L_x_2977) ;  /* 0x00000004008c7947 */ /* 0x000fea0003800000 */
.L_x_2991:
        /* <DEDUP_REMOVED lines=21> */
.L_x_2995:
[----:B------:R-:W-:Y:S05]  /*2a00*/  BSYNC B1 ;  /* 0x0000000000017941 */ /* 0x000fea0003800000 */
.L_x_2994:
[----:B------:R-:W-:Y:S01]  /*2a10*/  LEA R5, R0, 0x3b800000, 0x17 ;  /* 0x3b80000000057811 */ /* 0x000fe200078eb8ff */
[----:B------:R-:W-:-:S05]  /*2a20*/  IMAD.SHL.U32 R0, R3, 0x100000, RZ ;  /* 0x0010000003007824 */ /* 0x000fca00078e00ff */
[----:B------:R-:W-:-:S07]  /*2a30*/  LOP3.LUT R0, R5, R0, R6, 0xfe, !PT ;  /* 0x0000000005007212 */ /* 0x000fce00078efe06 */
.L_x_2993:
[----:B------:R-:W-:Y:S05]  /*2a40*/  BSYNC B0 ;  /* 0x0000000000007941 */ /* 0x000fea0003800000 */
.L_x_2992:
[----:B------:R-:W-:-:S04]  /*2a50*/  FMUL.FTZ R0, R0, 1 ;  /* 0x3f80000000007820 */ /* 0x000fc80000410000 */
[----:B------:R0:W2:Y:S01]  /*2a60*/  F2F.F64.F32 R34, R0 ;  /* 0x0000000000227310 */ /* 0x0000a20000201800 */
[----:B------:R-:W-:Y:S05]  /*2a70*/  BRA `(.L_x_2977) ;  /* 0x0000000400187947 */ /* 0x000fea0003800000 */
.L_x_2990:
        /* <DEDUP_REMOVED lines=21> */
.L_x_2999:
[----:B------:R-:W-:Y:S05]  /*2bd0*/  BSYNC B1 ;  /* 0x0000000000017941 */ /* 0x000fea0003800000 */
.L_x_2998:
[----:B------:R-:W-:Y:S01]  /*2be0*/  LEA R5, R0, 0x37800000, 0x17 ;  /* 0x3780000000057811 */ /* 0x000fe200078eb8ff */
[----:B------:R-:W-:-:S05]  /*2bf0*/  IMAD.SHL.U32 R0, R3, 0x200000, RZ ;  /* 0x0020000003007824 */ /* 0x000fca00078e00ff */
[----:B------:R-:W-:-:S07]  /*2c00*/  LOP3.LUT R0, R5, R0, R6, 0xfe, !PT ;  /* 0x0000000005007212 */ /* 0x000fce00078efe06 */
.L_x_2997:
[----:B------:R-:W-:Y:S05]  /*2c10*/  BSYNC B0 ;  /* 0x0000000000007941 */ /* 0x000fea0003800000 */
.L_x_2996:
[----:B------:R-:W-:-:S04]  /*2c20*/  FMUL.FTZ R0, R0, 1 ;  /* 0x3f80000000007820 */ /* 0x000fc80000410000 */
[----:B------:R0:W2:Y:S01]  /*2c30*/  F2F.F64.F32 R34, R0 ;  /* 0x0000000000227310 */ /* 0x0000a20000201800 */
[----:B------:R-:W-:Y:S05]  /*2c40*/  BRA `(.L_x_2977) ;  /* 0x0000000000a47947 */ /* 0x000fea0003800000 */
.L_x_2989:
        /* <DEDUP_REMOVED lines=14> */
.L_x_3003:
[----:B------:R-:W-:Y:S05]  /*2d30*/  BSYNC B0 ;  /* 0x0000000000007941 */ /* 0x000fea0003800000 */
.L_x_3002:
[----:B------:R-:W-:-:S04]  /*2d40*/  FMUL.FTZ R0, R0, 1 ;  /* 0x3f80000000007820 */ /* 0x000fc80000410000 */
[----:B------:R0:W2:Y:S01]  /*2d50*/  F2F.F64.F32 R34, R0 ;  /* 0x0000000000227310 */ /* 0x0000a20000201800 */
[----:B------:R-:W-:Y:S05]  /*2d60*/  BRA `(.L_x_2977) ;  /* 0x00000000005c7947 */ /* 0x000fea0003800000 */
.L_x_2976:
        /* <DEDUP_REMOVED lines=15> */
[----:B01--45:R-:W-:Y:S05]  /*2e60*/  CALL.ABS.NOINC R14 ;  /* 0x000000000e007343 */ /* 0x033fea0003c00000 */
.L_x_3004:
[----:B------:R-:W-:Y:S01]  /*2e70*/  CS2R R34, SRZ ;  /* 0x0000000000227805 */ /* 0x000fe2000001ff00 */
[----:B------:R-:W-:Y:S06]  /*2e80*/  BRA `(.L_x_2977) ;  /* 0x0000000000147947 */ /* 0x000fec0003800000 */
.L_x_3001:
[----:B------:R-:W2:Y:S02]  /*2e90*/  LDG.E.64 R34, desc[UR36][R4.64] ;  /* 0x0000002404227981 */ /* 0x000ea4000c1e1b00 */
[----:B--2---:R-:W0:Y:S01]  /*2ea0*/  I2F.F64.U64 R34, R34 ;  /* 0x0000002200227312 */ /* 0x004e220000301800 */
[----:B------:R-:W-:Y:S05]  /*2eb0*/  BRA `(.L_x_2977) ;  /* 0x0000000000087947 */ /* 0x000fea0003800000 */
.L_x_3000:
[----:B------:R-:W2:Y:S02]  /*2ec0*/  LDG.E R4, desc[UR36][R4.64] ;  /* 0x0000002404047981 */ /* 0x000ea4000c1e1900 */
[----:B--2---:R0:W2:Y:S02]  /*2ed0*/  I2F.F64.U32 R34, R4 ;  /* 0x0000000400227312 */ /* 0x0040a40000201800 */
.L_x_2977:
[----:B0-----:R-:W0:Y:S01]  /*2ee0*/  LDC.64 R4, c[0x0][0x240] ;  /* 0x00009000ff047b82 */ /* 0x001e220000000a00 */
[----:B--2---:R-:W-:Y:S01]  /*2ef0*/  PRMT R0, R16, 0x9910, RZ ;  /* 0x0000991010007816 */ /* 0x004fe200000000ff */
        /* <DEDUP_REMOVED lines=17> */
.L_x_3008:
[----:B------:R-:W2:Y:S02]  /*3010*/  LDG.E.U8 R4, desc[UR36][R4.64] ;  /* 0x0000002404047981 */ /* 0x000ea4000c1e1100 */
[----:B--2---:R0:W2:Y:S01]  /*3020*/  I2F.F64.U16 R28, R4 ;  /* 0x00000004001c7312 */ /* 0x0040a20000101800 */
[----:B------:R-:W-:Y:S05]  /*3030*/  BRA `(.L_x_3010) ;  /* 0x0000000c00707947 */ /* 0x000fea0003800000 */
.L_x_3007:
        /* <DEDUP_REMOVED lines=9> */
.L_x_3012:
[----:B------:R-:W2:Y:S02]  /*30d0*/  LDG.E R4, desc[UR36][R4.64] ;  /* 0x0000002404047981 */ /* 0x000ea4000c1e1900 */
[----:B--2---:R0:W2:Y:S01]  /*30e0*/  I2F.F64 R28, R4 ;  /* 0x00000004001c7312 */ /* 0x0040a20000201c00 */
[----:B------:R-:W-:Y:S05]  /*30f0*/  BRA `(.L_x_3010) ;  /* 0x0000000c00407947 */ /* 0x000fea0003800000 */
.L_x_3011:
[----:B------:R-:W2:Y:S02]  /*3100*/  LDG.E.U16 R4, desc[UR36][R4.64] ;  /* 0x0000002404047981 */ /* 0x000ea4000c1e1500 */
[----:B--2---:R0:W2:Y:S01]  /*3110*/  I2F.F64.S16 R28, R4 ;  /* 0x00000004001c7312 */ /* 0x0040a20000101c00 */
[----:B------:R-:W-:Y:S05]  /*3120*/  BRA `(.L_x_3010) ;  /* 0x0000000c00347947 */ /* 0x000fea0003800000 */
.L_x_3006:
        /* <DEDUP_REMOVED lines=10> */
.L_x_3014:
[----:B------:R-:W2:Y:S02]  /*31d0*/  LDG.E.U16 R0, desc[UR36][R4.64] ;  /* 0x0000002404007981 */ /* 0x000ea4000c1e1500 */
[----:B--2---:R-:W-:-:S05]  /*31e0*/  HADD2.F32 R0, -RZ, R0.H0_H0 ;  /* 0x20000000ff007230 */ /* 0x004fca0000004100 */
[----:B------:R-:W-:-:S04]  /*31f0*/  FMUL.FTZ R0, R0, 1 ;  /* 0x3f80000000007820 */ /* 0x000fc80000410000 */
[----:B------:R0:W2:Y:S01]  /*3200*/  F2F.F64.F32 R28, R0 ;  /* 0x00000000001c7310 */ /* 0x0000a20000201800 */
[----:B------:R-:W-:Y:S05]  /*3210*/  BRA `(.L_x_3010) ;  /* 0x0000000800f87947 */ /* 0x000fea0003800000 */
.L_x_3013:
        /* <DEDUP_REMOVED lines=10> */
.L_x_3016:
[----:B------:R-:W2:Y:S02]  /*32c0*/  LDG.E.U16 R4, desc[UR36][R4.64] ;  /* 0x0000002404047981 */ /* 0x000ea4000c1e1500 */
[----:B--2---:R-:W-:-:S05]  /*32d0*/  HADD2.F32 R0, -RZ, R4.H0_H0 ;  /* 0x20000004ff007230 */ /* 0x004fca0000004100 */
[----:B------:R-:W-:-:S04]  /*32e0*/  FMUL.FTZ R0, R0, 1 ;  /* 0x3f80000000007820 */ /* 0x000fc80000410000 */
[----:B------:R0:W2:Y:S01]  /*32f0*/  F2F.F64.F32 R28, R0 ;  /* 0x00000000001c7310 */ /* 0x0000a20000201800 */
[----:B------:R-:W-:Y:S05]  /*3300*/  BRA `(.L_x_3010) ;  /* 0x0000000800bc7947 */ /* 0x000fea0003800000 */
.L_x_3015:
[----:B------:R0:W5:Y:S01]  /*3310*/  LDG.E.64 R28, desc[UR36][R4.64] ;  /* 0x00000024041c7981 */ /* 0x000162000c1e1b00 */
[----:B------:R-:W-:Y:S05]  /*3320*/  BRA `(.L_x_3010) ;  /* 0x0000000800b47947 */ /* 0x000fea0003800000 */
.L_x_3005:
        /* <DEDUP_REMOVED lines=13> */
.L_x_3019:
[----:B------:R0:W5:Y:S01]  /*3400*/  LDG.E.64 R28, desc[UR36][R4.64] ;  /* 0x00000024041c7981 */ /* 0x000162000c1e1b00 */
[----:B------:R-:W-:Y:S05]  /*3410*/  BRA `(.L_x_3010) ;  /* 0x0000000800787947 */ /* 0x000fea0003800000 */
.L_x_3018:
        /* <DEDUP_REMOVED lines=28> */
.L_x_3021:
        /* <DEDUP_REMOVED lines=15> */
.L_x_3020:
[----:B------:R-:W2:Y:S02]  /*36d0*/  LDG.E.U16 R0, desc[UR36][R4.64] ;  /* 0x0000002404007981 */ /* 0x000ea4000c1e1500 */
[----:B--2---:R-:W-:-:S04]  /*36e0*/  IMAD.U32 R0, R0, 0x10000, RZ ;  /* 0x0001000000007824 */ /* 0x004fc800078e00ff */
[----:B------:R-:W-:-:S04]  /*36f0*/  FMUL.FTZ R0, R0, 1 ;  /* 0x3f80000000007820 */ /* 0x000fc80000410000 */
[----:B------:R0:W2:Y:S01]  /*3700*/  F2F.F64.F32 R28, R0 ;  /* 0x00000000001c7310 */ /* 0x0000a20000201800 */
[----:B------:R-:W-:Y:S05]  /*3710*/  BRA `(.L_x_3010) ;  /* 0x0000000400b87947 */ /* 0x000fea0003800000 */
.L_x_3017:
        /* <DEDUP_REMOVED lines=11> */
.L_x_3024:
        /* <DEDUP_REMOVED lines=21> */
.L_x_3028:
[----:B------:R-:W-:Y:S05]  /*3920*/  BSYNC B1 ;  /* 0x0000000000017941 */ /* 0x000fea0003800000 */
.L_x_3027:
[----:B------:R-:W-:Y:S01]  /*3930*/  LEA R5, R0, 0x3b800000, 0x17 ;  /* 0x3b80000000057811 */ /* 0x000fe200078eb8ff */
[----:B------:R-:W-:-:S05]  /*3940*/  IMAD.SHL.U32 R0, R3, 0x100000, RZ ;  /* 0x0010000003007824 */ /* 0x000fca00078e00ff */
[----:B------:R-:W-:-:S07]  /*3950*/  LOP3.LUT R0, R5, R0, R6, 0xfe, !PT ;  /* 0x0000000005007212 */ /* 0x000fce00078efe06 */
.L_x_3026:
[----:B------:R-:W-:Y:S05]  /*3960*/  BSYNC B0 ;  /* 0x0000000000007941 */ /* 0x000fea0003800000 */
.L_x_3025:
[----:B------:R-:W-:-:S04]  /*3970*/  FMUL.FTZ R0, R0, 1 ;  /* 0x3f80000000007820 */ /* 0x000fc80000410000 */
[----:B------:R0:W2:Y:S01]  /*3980*/  F2F.F64.F32 R28, R0 ;  /* 0x00000000001c7310 */ /* 0x0000a20000201800 */
[----:B------:R-:W-:Y:S05]  /*3990*/  BRA `(.L_x_3010) ;  /* 0x0000000400187947 */ /* 0x000fea0003800000 */
.L_x_3023:
        /* <DEDUP_REMOVED lines=21> */
.L_x_3032:
[----:B------:R-:W-:Y:S05]  /*3af0*/  BSYNC B1 ;  /* 0x0000000000017941 */ /* 0x000fea0003800000 */
.L_x_3031:
[----:B------:R-:W-:Y:S01]  /*3b00*/  LEA R5, R0, 0x37800000, 0x17 ;  /* 0x3780000000057811 */ /* 0x000fe200078eb8ff */
[----:B------:R-:W-:-:S05]  /*3b10*/  IMAD.SHL.U32 R0, R3, 0x200000, RZ ;  /* 0x0020000003007824 */ /* 0x000fca00078e00ff */
[----:B------:R-:W-:-:S07]  /*3b20*/  LOP3.LUT R0, R5, R0, R6, 0xfe, !PT ;  /* 0x0000000005007212 */ /* 0x000fce00078efe06 */
.L_x_3030:
[----:B------:R-:W-:Y:S05]  /*3b30*/  BSYNC B0 ;  /* 0x0000000000007941 */ /* 0x000fea0003800000 */
.L_x_3029:
[----:B------:R-:W-:-:S04]  /*3b40*/  FMUL.FTZ R0, R0, 1 ;  /* 0x3f80000000007820 */ /* 0x000fc80000410000 */
[----:B------:R0:W2:Y:S01]  /*3b50*/  F2F.F64.F32 R28, R0 ;  /* 0x00000000001c7310 */ /* 0x0000a20000201800 */
[----:B------:R-:W-:Y:S05]  /*3b60*/  BRA `(.L_x_3010) ;  /* 0x0000000000a47947 */ /* 0x000fea0003800000 */
.L_x_3022:
        /* <DEDUP_REMOVED lines=14> */
.L_x_3036:
[----:B------:R-:W-:Y:S05]  /*3c50*/  BSYNC B0 ;  /* 0x0000000000007941 */ /* 0x000fea0003800000 */
.L_x_3035:
[----:B------:R-:W-:-:S04]  /*3c60*/  FMUL.FTZ R0, R0, 1 ;  /* 0x3f80000000007820 */ /* 0x000fc80000410000 */
[----:B------:R0:W2:Y:S01]  /*3c70*/  F2F.F64.F32 R28, R0 ;  /* 0x00000000001c7310 */ /* 0x0000a20000201800 */
[----:B------:R-:W-:Y:S05]  /*3c80*/  BRA `(.L_x_3010) ;  /* 0x00000000005c7947 */ /* 0x000fea0003800000 */
.L_x_3009:
        /* <DEDUP_REMOVED lines=16> */
.L_x_3037:
[----:B------:R-:W-:Y:S01]  /*3d90*/  CS2R R28, SRZ ;  /* 0x00000000001c7805 */ /* 0x000fe2000001ff00 */
[----:B------:R-:W-:Y:S06]  /*3da0*/  BRA `(.L_x_3010) ;  /* 0x0000000000147947 */ /* 0x000fec0003800000 */
.L_x_3034:
[----:B------:R-:W2:Y:S02]  /*3db0*/  LDG.E.64 R28, desc[UR36][R4.64] ;  /* 0x00000024041c7981 */ /* 0x000ea4000c1e1b00 */
[----:B--2---:R-:W0:Y:S01]  /*3dc0*/  I2F.F64.U64 R28, R28 ;  /* 0x0000001c001c7312 */ /* 0x004e220000301800 */
[----:B------:R-:W-:Y:S05]  /*3dd0*/  BRA `(.L_x_3010) ;  /* 0x0000000000087947 */ /* 0x000fea0003800000 */
.L_x_3033:
[----:B------:R-:W2:Y:S02]  /*3de0*/  LDG.E R4, desc[UR36][R4.64] ;  /* 0x0000002404047981 */ /* 0x000ea4000c1e1900 */
[----:B--2---:R0:W2:Y:S02]  /*3df0*/  I2F.F64.U32 R28, R4 ;  /* 0x00000004001c7312 */ /* 0x0040a40000201800 */
.L_x_3010:
[----:B------:R-:W-:-:S07]  /*3e00*/  VIADD R33, R33, 0x80 ;  /* 0x0000008021217836 */ /* 0x000fce0000000000 */
.L_x_2971:
[----:B------:R-:W-:Y:S05]  /*3e10*/  BSYNC B6 ;  /* 0x0000000000067941 */ /* 0x000fea0003800000 */
.L_x_2970:
[----:B------:R-:W-:Y:S01]  /*3e20*/  ISETP.GE.AND P0, PT, R33, R2, PT ;  /* 0x000000022100720c */ /* 0x000fe20003f06270 */
[----:B------:R-:W-:Y:S01]  /*3e30*/  BSSY B6, `(.L_x_3038) ;  /* 0x00001eb000067945 */ /* 0x000fe20003800000 */
[----:B------:R-:W-:Y:S02]  /*3e40*/  CS2R R26, SRZ ;  /* 0x00000000001a7805 */ /* 0x000fe4000001ff00 */
[----:B------:R-:W-:Y:S02]  /*3e50*/  CS2R R24, SRZ ;  /* 0x0000000000187805 */ /* 0x000fe4000001ff00 */
[----:B------:R-:W-:-:S07]  /*3e60*/  CS2R R18, SRZ ;  /* 0x0000000000127805 */ /* 0x000fce000001ff00 */
        /* <DEDUP_REMOVED lines=19> */
[----:B---3--:R0:W3:Y:S01]  /*3fa0*/  I2F.F64.S16 R24, R4 ;  /* 0x0000000400187312 */ /* 0x0080e20000101c00 */
[----:B------:R-:W-:Y:S05]  /*3fb0*/  BRA `(.L_x_3045) ;  /* 0x0000000c007c7947 */ /* 0x000fea0003800000 */
.L_x_3043:
[----:B------:R-:W3:Y:S02]  /*3fc0*/  LDG.E.U8 R4, desc[UR36][R4.64] ;  /* 0x0000002404047981 */ /* 0x000ee4000c1e1100 */
[----:B---3--:R0:W3:Y:S01]  /*3fd0*/  I2F.F64.U16 R24, R4 ;  /* 0x0000000400187312 */ /* 0x0080e20000101800 */
[----:B------:R-:W-:Y:S05]  /*3fe0*/  BRA `(.L_x_3045) ;  /* 0x0000000c00707947 */ /* 0x000fea0003800000 */
.L_x_3042:
        /* <DEDUP_REMOVED lines=9> */
.L_x_3047:
[----:B------:R-:W3:Y:S02]  /*4080*/  LDG.E R4, desc[UR36][R4.64] ;  /* 0x0000002404047981 */ /* 0x000ee4000c1e1900 */
[----:B---3--:R0:W3:Y:S01]  /*4090*/  I2F.F64 R24, R4 ;  /* 0x0000000400187312 */ /* 0x0080e20000201c00 */
[----:B------:R-:W-:Y:S05]  /*40a0*/  BRA `(.L_x_3045) ;  /* 0x0000000c00407947 */ /* 0x000fea0003800000 */
.L_x_3046:
[----:B------:R-:W3:Y:S02]  /*40b0*/  LDG.E.U16 R4, desc[UR36][R4.64] ;  /* 0x0000002404047981 */ /* 0x000ee4000c1e1500 */
[----:B---3--:R0:W3:Y:S01]  /*40c0*/  I2F.F64.S16 R24, R4 ;  /* 0x0000000400187312 */ /* 0x0080e20000101c00 */
[----:B------:R-:W-:Y:S05]  /*40d0*/  BRA `(.L_x_3045) ;  /* 0x0000000c00347947 */ /* 0x000fea0003800000 */
.L_x_3041:
        /* <DEDUP_REMOVED lines=10> */
.L_x_3049:
[----:B------:R-:W3:Y:S02]  /*4180*/  LDG.E.U16 R0, desc[UR36][R4.64] ;  /* 0x0000002404007981 */ /* 0x000ee4000c1e1500 */
[----:B---3--:R-:W-:-:S05]  /*4190*/  HADD2.F32 R0, -RZ, R0.H0_H0 ;  /* 0x20000000ff007230 */ /* 0x008fca0000004100 */
[----:B------:R-:W-:-:S04]  /*41a0*/  FMUL.FTZ R0, R0, 1 ;  /* 0x3f80000000007820 */ /* 0x000fc80000410000 */
[----:B------:R0:W3:Y:S01]  /*41b0*/  F2F.F64.F32 R24, R0 ;  /* 0x0000000000187310 */ /* 0x0000e20000201800 */
[----:B------:R-:W-:Y:S05]  /*41c0*/  BRA `(.L_x_3045) ;  /* 0x0000000800f87947 */ /* 0x000fea0003800000 */
.L_x_3048:
        /* <DEDUP_REMOVED lines=10> */
.L_x_3051:
[----:B------:R-:W3:Y:S02]  /*4270*/  LDG.E.U16 R4, desc[UR36][R4.64] ;  /* 0x0000002404047981 */ /* 0x000ee4000c1e1500 */
[----:B---3--:R-:W-:-:S05]  /*4280*/  HADD2.F32 R0, -RZ, R4.H0_H0 ;  /* 0x20000004ff007230 */ /* 0x008fca0000004100 */
[----:B------:R-:W-:-:S04]  /*4290*/  FMUL.FTZ R0, R0, 1 ;  /* 0x3f80000000007820 */ /* 0x000fc80000410000 */
[----:B------:R0:W3:Y:S01]  /*42a0*/  F2F.F64.F32 R24, R0 ;  /* 0x0000000000187310 */ /* 0x0000e20000201800 */
[----:B------:R-:W-:Y:S05]  /*42b0*/  BRA `(.L_x_3045) ;  /* 0x0000000800bc7947 */ /* 0x000fea0003800000 */
.L_x_3050:
[----:B------:R0:W5:Y:S01]  /*42c0*/  LDG.E.64 R24, desc[UR36][R4.64] ;  /* 0x0000002404187981 */ /* 0x000162000c1e1b00 */
[----:B------:R-:W-:Y:S05]  /*42d0*/  BRA `(.L_x_3045) ;  /* 0x0000000800b47947 */ /* 0x000fea0003800000 */
.L_x_3040:
        /* <DEDUP_REMOVED lines=13> */
.L_x_3054:
[----:B------:R0:W5:Y:S01]  /*43b0*/  LDG.E.64 R24, desc[UR36][R4.64] ;  /* 0x0000002404187981 */ /* 0x000162000c1e1b00 */
[----:B------:R-:W-:Y:S05]  /*43c0*/  BRA `(.L_x_3045) ;  /* 0x0000000800787947 */ /* 0x000fea0003800000 */
.L_x_3053:
        /* <DEDUP_REMOVED lines=26> */
[----:B------:R0:W3:Y:S01]  /*4570*/  F2F.F64.F32 R24, R7 ;  /* 0x0000000700187310 */ /* 0x0000e20000201800 */
[----:B------:R-:W-:Y:S05]  /*4580*/  BRA `(.L_x_3045) ;  /* 0x0000000800087947 */ /* 0x000fea0003800000 */
.L_x_3056:
        /* <DEDUP_REMOVED lines=13> */
[----:B------:R0:W3:Y:S01]  /*4660*/  F2F.F64.F32 R24, R0 ;  /* 0x0000000000187310 */ /* 0x0000e20000201800 */
[----:B------:R-:W-:Y:S05]  /*4670*/  BRA `(.L_x_3045) ;  /* 0x0000000400cc7947 */ /* 0x000fea0003800000 */
.L_x_3055:
[----:B------:R-:W3:Y:S02]  /*4680*/  LDG.E.U16 R0, desc[UR36][R4.64] ;  /* 0x0000002404007981 */ /* 0x000ee4000c1e1500 */
[----:B---3--:R-:W-:-:S04]  /*4690*/  IMAD.U32 R0, R0, 0x10000, RZ ;  /* 0x0001000000007824 */ /* 0x008fc800078e00ff */
[----:B------:R-:W-:-:S04]  /*46a0*/  FMUL.FTZ R0, R0, 1 ;  /* 0x3f80000000007820 */ /* 0x000fc80000410000 */
[----:B------:R3:W0:Y:S01]  /*46b0*/  F2F.F64.F32 R24, R0 ;  /* 0x0000000000187310 */ /* 0x0006220000201800 */
[----:B------:R-:W-:Y:S05]  /*46c0*/  BRA `(.L_x_3045) ;  /* 0x0000000400b87947 */ /* 0x000fea0003800000 */
.L_x_3052:
        /* <DEDUP_REMOVED lines=9> */
[----:B---3--:R0:W3:Y:S01]  /*4760*/  I2F.F64.U16 R24, R4 ;  /* 0x0000000400187312 */ /* 0x0080e20000101800 */
[----:B------:R-:W-:Y:S05]  /*4770*/  BRA `(.L_x_3045) ;  /* 0x00000004008c7947 */ /* 0x000fea0003800000 */
.L_x_3059:
        /* <DEDUP_REMOVED lines=21> */
.L_x_3063:
[----:B------:R-:W-:Y:S05]  /*48d0*/  BSYNC B1 ;  /* 0x0000000000017941 */ /* 0x000fea0003800000 */
.L_x_3062:
[----:B------:R-:W-:Y:S01]  /*48e0*/  LEA R5, R0, 0x3b800000, 0x17 ;  /* 0x3b80000000057811 */ /* 0x000fe200078eb8ff */
[----:B------:R-:W-:-:S05]  /*48f0*/  IMAD.SHL.U32 R0, R3, 0x100000, RZ ;  /* 0x0010000003007824 */ /* 0x000fca00078e00ff */
[----:B------:R-:W-:-:S07]  /*4900*/  LOP3.LUT R0, R5, R0, R6, 0xfe, !PT ;  /* 0x0000000005007212 */ /* 0x000fce00078efe06 */
.L_x_3061:
[----:B------:R-:W-:Y:S05]  /*4910*/  BSYNC B0 ;  /* 0x0000000000007941 */ /* 0x000fea0003800000 */
.L_x_3060:
[----:B------:R-:W-:-:S04]  /*4920*/  FMUL.FTZ R0, R0, 1 ;  /* 0x3f80000000007820 */ /* 0x000fc80000410000 */
[----:B------:R0:W3:Y:S01]  /*4930*/  F2F.F64.F32 R24, R0 ;  /* 0x0000000000187310 */ /* 0x0000e20000201800 */
[----:B------:R-:W-:Y:S05]  /*4940*/  BRA `(.L_x_3045) ;  /* 0x0000000400187947 */ /* 0x000fea0003800000 */
.L_x_3058:
        /* <DEDUP_REMOVED lines=21> */
.L_x_3067:
[----:B------:R-:W-:Y:S05]  /*4aa0*/  BSYNC B1 ;  /* 0x0000000000017941 */ /* 0x000fea0003800000 */
.L_x_3066:
[----:B------:R-:W-:Y:S01]  /*4ab0*/  LEA R5, R0, 0x37800000, 0x17 ;  /* 0x3780000000057811 */ /* 0x000fe200078eb8ff */
[----:B------:R-:W-:-:S05]  /*4ac0*/  IMAD.SHL.U32 R0, R3, 0x200000, RZ ;  /* 0x0020000003007824 */ /* 0x000fca00078e00ff */
[----:B------:R-:W-:-:S07]  /*4ad0*/  LOP3.LUT R0, R5, R0, R6, 0xfe, !PT ;  /* 0x0000000005007212 */ /* 0x000fce00078efe06 */
.L_x_3065:
[----:B------:R-:W-:Y:S05]  /*4ae0*/  BSYNC B0 ;  /* 0x0000000000007941 */ /* 0x000fea0003800000 */
.L_x_3064:
[----:B------:R-:W-:-:S04]  /*4af0*/  FMUL.FTZ R0, R0, 1 ;  /* 0x3f80000000007820 */ /* 0x000fc80000410000 */
[----:B------:R0:W3:Y:S01]  /*4b00*/  F2F.F64.F32 R24, R0 ;  /* 0x0000000000187310 */ /* 0x0000e20000201800 */
[----:B------:R-:W-:Y:S05]  /*4b10*/  BRA `(.L_x_3045) ;  /* 0x0000000000a47947 */ /* 0x000fea0003800000 */
.L_x_3057:
        /* <DEDUP_REMOVED lines=14> */
.L_x_3071:
[----:B------:R-:W-:Y:S05]  /*4c00*/  BSYNC B0 ;  /* 0x0000000000007941 */ /* 0x000fea0003800000 */
.L_x_3070:
[----:B------:R-:W-:-:S04]  /*4c10*/  FMUL.FTZ R0, R0, 1 ;  /* 0x3f80000000007820 */ /* 0x000fc80000410000 */
[----:B------:R0:W3:Y:S01]  /*4c20*/  F2F.F64.F32 R24, R0 ;  /* 0x0000000000187310 */ /* 0x0000e20000201800 */
[----:B------:R-:W-:Y:S05]  /*4c30*/  BRA `(.L_x_3045) ;  /* 0x00000000005c7947 */ /* 0x000fea0003800000 */
.L_x_3044:
        /* <DEDUP_REMOVED lines=16> */
.L_x_3072:
[----:B------:R-:W-:Y:S01]  /*4d40*/  CS2R R24, SRZ ;  /* 0x0000000000187805 */ /* 0x000fe2000001ff00 */
[----:B------:R-:W-:Y:S06]  /*4d50*/  BRA `(.L_x_3045) ;  /* 0x0000000000147947 */ /* 0x000fec0003800000 */
.L_x_3069:
[----:B------:R-:W3:Y:S02]  /*4d60*/  LDG.E.64 R24, desc[UR36][R4.64] ;  /* 0x0000002404187981 */ /* 0x000ee4000c1e1b00 */
[----:B---3--:R-:W0:Y:S01]  /*4d70*/  I2F.F64.U64 R24, R24 ;  /* 0x0000001800187312 */ /* 0x008e220000301800 */
[----:B------:R-:W-:Y:S05]  /*4d80*/  BRA `(.L_x_3045) ;  /* 0x0000000000087947 */ /* 0x000fea0003800000 */
.L_x_3068:
[----:B------:R-:W3:Y:S02]  /*4d90*/  LDG.E R4, desc[UR36][R4.64] ;  /* 0x0000002404047981 */ /* 0x000ee4000c1e1900 */
[----:B---3--:R0:W3:Y:S02]  /*4da0*/  I2F.F64.U32 R24, R4 ;  /* 0x0000000400187312 */ /* 0x0080e40000201800 */
.L_x_3045:
[----:B0-----:R-:W0:Y:S01]  /*4db0*/  LDC.64 R4, c[0x0][0x240] ;  /* 0x00009000ff047b82 */ /* 0x001e220000000a00 */
[----:B---3--:R-:W-:Y:S01]  /*4dc0*/  PRMT R0, R16, 0x9910, RZ ;  /* 0x0000991010007816 */ /* 0x008fe200000000ff */
        /* <DEDUP_REMOVED lines=17> */
.L_x_3076:
[----:B------:R-:W3:Y:S02]  /*4ee0*/  LDG.E.U8 R4, desc[UR36][R4.64] ;  /* 0x0000002404047981 */ /* 0x000ee4000c1e1100 */
[----:B---3--:R0:W3:Y:S01]  /*4ef0*/  I2F.F64.U16 R18, R4 ;  /* 0x0000000400127312 */ /* 0x0080e20000101800 */
[----:B------:R-:W-:Y:S05]  /*4f00*/  BRA `(.L_x_3078) ;  /* 0x0000000c00707947 */ /* 0x000fea0003800000 */
.L_x_3075:
        /* <DEDUP_REMOVED lines=9> */
.L_x_3080:
[----:B------:R-:W3:Y:S02]  /*4fa0*/  LDG.E R4, desc[UR36][R4.64] ;  /* 0x0000002404047981 */ /* 0x000ee4000c1e1900 */
[----:B---3--:R0:W3:Y:S01]  /*4fb0*/  I2F.F64 R18, R4 ;  /* 0x0000000400127312 */ /* 0x0080e20000201c00 */
[----:B------:R-:W-:Y:S05]  /*4fc0*/  BRA `(.L_x_3078) ;  /* 0x0000000c00407947 */ /* 0x000fea0003800000 */
.L_x_3079:
[----:B------:R-:W3:Y:S02]  /*4fd0*/  LDG.E.U16 R4, desc[UR36][R4.64] ;  /* 0x0000002404047981 */ /* 0x000ee4000c1e1500 */
[----:B---3--:R0:W3:Y:S01]  /*4fe0*/  I2F.F64.S16 R18, R4 ;  /* 0x0000000400127312 */ /* 0x0080e20000101c00 */
[----:B------:R-:W-:Y:S05]  /*4ff0*/  BRA `(.L_x_3078) ;  /* 0x0000000c00347947 */ /* 0x000fea0003800000 */
.L_x_3074:
        /* <DEDUP_REMOVED lines=10> */
.L_x_3082:
[----:B------:R-:W3:Y:S02]  /*50a0*/  LDG.E.U16 R0, desc[UR36][R4.64] ;  /* 0x0000002404007981 */ /* 0x000ee4000c1e1500 */
[----:B---3--:R-:W-:-:S05]  /*50b0*/  HADD2.F32 R0, -RZ, R0.H0_H0 ;  /* 0x20000000ff007230 */ /* 0x008fca0000004100 */
[----:B------:R-:W-:-:S04]  /*50c0*/  FMUL.FTZ R0, R0, 1 ;  /* 0x3f80000000007820 */ /* 0x000fc80000410000 */
[----:B------:R0:W3:Y:S01]  /*50d0*/  F2F.F64.F32 R18, R0 ;  /* 0x0000000000127310 */ /* 0x0000e20000201800 */
[----:B------:R-:W-:Y:S05]  /*50e0*/  BRA `(.L_x_3078) ;  /* 0x0000000800f87947 */ /* 0x000fea0003800000 */
.L_x_3081:
        /* <DEDUP_REMOVED lines=10> */
.L_x_3084:
[----:B------:R-:W3:Y:S02]  /*5190*/  LDG.E.U16 R4, desc[UR36][R4.64] ;  /* 0x0000002404047981 */ /* 0x000ee4000c1e1500 */
[----:B---3--:R-:W-:-:S05]  /*51a0*/  HADD2.F32 R0, -RZ, R4.H0_H0 ;  /* 0x20000004ff007230 */ /* 0x008fca0000004100 */
[----:B------:R-:W-:-:S04]  /*51b0*/  FMUL.FTZ R0, R0, 1 ;  /* 0x3f80000000007820 */ /* 0x000fc80000410000 */
[----:B------:R0:W3:Y:S01]  /*51c0*/  F2F.F64.F32 R18, R0 ;  /* 0x0000000000127310 */ /* 0x0000e20000201800 */
[----:B------:R-:W-:Y:S05]  /*51d0*/  BRA `(.L_x_3078) ;  /* 0x0000000800bc7947 */ /* 0x000fea0003800000 */
.L_x_3083:
[----:B------:R0:W5:Y:S01]  /*51e0*/  LDG.E.64 R18, desc[UR36][R4.64] ;  /* 0x0000002404127981 */ /* 0x000162000c1e1b00 */
[----:B------:R-:W-:Y:S05]  /*51f0*/  BRA `(.L_x_3078) ;  /* 0x0000000800b47947 */ /* 0x000fea0003800000 */
.L_x_3073:
        /* <DEDUP_REMOVED lines=13> */
.L_x_3087:
[----:B------:R0:W5:Y:S01]  /*52d0*/  LDG.E.64 R18, desc[UR36][R4.64] ;  /* 0x0000002404127981 */ /* 0x000162000c1e1b00 */
[----:B------:R-:W-:Y:S05]  /*52e0*/  BRA `(.L_x_3078) ;  /* 0x0000000800787947 */ /* 0x000fea0003800000 */
.L_x_3086:
        /* <DEDUP_REMOVED lines=28> */
.L_x_3089:
        /* <DEDUP_REMOVED lines=15> */
.L_x_3088:
[----:B------:R-:W3:Y:S02]  /*55a0*/  LDG.E.U16 R0, desc[UR36][R4.64] ;  /* 0x0000002404007981 */ /* 0x000ee4000c1e1500 */
[----:B---3--:R-:W-:-:S04]  /*55b0*/  IMAD.U32 R0, R0, 0x10000, RZ ;  /* 0x0001000000007824 */ /* 0x008fc800078e00ff */
[----:B------:R-:W-:-:S04]  /*55c0*/  FMUL.FTZ R0, R0, 1 ;  /* 0x3f80000000007820 */ /* 0x000fc80000410000 */
[----:B------:R0:W3:Y:S01]  /*55d0*/  F2F.F64.F32 R18, R0 ;  /* 0x0000000000127310 */ /* 0x0000e20000201800 */
[----:B------:R-:W-:Y:S05]  /*55e0*/  BRA `(.L_x_3078) ;  /* 0x0000000400b87947 */ /* 0x000fea0003800000 */
.L_x_3085:
        /* <DEDUP_REMOVED lines=11> */
.L_x_3092:
        /* <DEDUP_REMOVED lines=21> */
.L_x_3096:
[----:B------:R-:W-:Y:S05]  /*57f0*/  BSYNC B1 ;  /* 0x0000000000017941 */ /* 0x000fea0003800000 */
.L_x_3095:
[----:B------:R-:W-:Y:S01]  /*5800*/  LEA R5, R0, 0x3b800000, 0x17 ;  /* 0x3b80000000057811 */ /* 0x000fe200078eb8ff */
[----:B------:R-:W-:-:S05]  /*5810*/  IMAD.SHL.U32 R0, R3, 0x100000, RZ ;  /* 0x0010000003007824 */ /* 0x000fca00078e00ff */
[----:B------:R-:W-:-:S07]  /*5820*/  LOP3.LUT R0, R5, R0, R6, 0xfe, !PT ;  /* 0x0000000005007212 */ /* 0x000fce00078efe06 */
.L_x_3094:
[----:B------:R-:W-:Y:S05]  /*5830*/  BSYNC B0 ;  /* 0x0000000000007941 */ /* 0x000fea0003800000 */
.L_x_3093:
[----:B------:R-:W-:-:S04]  /*5840*/  FMUL.FTZ R0, R0, 1 ;  /* 0x3f80000000007820 */ /* 0x000fc80000410000 */
[----:B------:R0:W3:Y:S01]  /*5850*/  F2F.F64.F32 R18, R0 ;  /* 0x0000000000127310 */ /* 0x0000e20000201800 */
[----:B------:R-:W-:Y:S05]  /*5860*/  BRA `(.L_x_3078) ;  /* 0x0000000400187947 */ /* 0x000fea0003800000 */
.L_x_3091:
        /* <DEDUP_REMOVED lines=21> */
.L_x_3100:
[----:B------:R-:W-:Y:S05]  /*59c0*/  BSYNC B1 ;  /* 0x0000000000017941 */ /* 0x000fea0003800000 */
.L_x_3099:
[----:B------:R-:W-:Y:S01]  /*59d0*/  LEA R5, R0, 0x37800000, 0x17 ;  /* 0x3780000000057811 */ /* 0x000fe200078eb8ff */
[----:B------:R-:W-:-:S05]  /*59e0*/  IMAD.SHL.U32 R0, R3, 0x200000, RZ ;  /* 0x0020000003007824 */ /* 0x000fca00078e00ff */
[----:B------:R-:W-:-:S07]  /*59f0*/  LOP3.LUT R0, R5, R0, R6, 0xfe, !PT ;  /* 0x0000000005007212 */ /* 0x000fce00078efe06 */
.L_x_3098:
[----:B------:R-:W-:Y:S05]  /*5a00*/  BSYNC B0 ;  /* 0x0000000000007941 */ /* 0x000fea0003800000 */
.L_x_3097:
[----:B------:R-:W-:-:S04]  /*5a10*/  FMUL.FTZ R0, R0, 1 ;  /* 0x3f80000000007820 */ /* 0x000fc80000410000 */
[----:B------:R0:W3:Y:S01]  /*5a20*/  F2F.F64.F32 R18, R0 ;  /* 0x0000000000127310 */ /* 0x0000e20000201800 */
[----:B------:R-:W-:Y:S05]  /*5a30*/  BRA `(.L_x_3078) ;  /* 0x0000000000a47947 */ /* 0x000fea0003800000 */
.L_x_3090:
        /* <DEDUP_REMOVED lines=14> */
.L_x_3104:
[----:B------:R-:W-:Y:S05]  /*5b20*/  BSYNC B0 ;  /* 0x0000000000007941 */ /* 0x000fea0003800000 */
.L_x_3103:
[----:B------:R-:W-:-:S04]  /*5b30*/  FMUL.FTZ R0, R0, 1 ;  /* 0x3f80000000007820 */ /* 0x000fc80000410000 */
[----:B------:R0:W3:Y:S01]  /*5b40*/  F2F.F64.F32 R18, R0 ;  /* 0x0000000000127310 */ /* 0x0000e20000201800 */
[----:B------:R-:W-:Y:S05]  /*5b50*/  BRA `(.L_x_3078) ;  /* 0x00000000005c7947 */ /* 0x000fea0003800000 */
.L_x_3077:
        /* <DEDUP_REMOVED lines=16> */
.L_x_3105:
[----:B------:R-:W-:Y:S01]  /*5c60*/  CS2R R18, SRZ ;  /* 0x0000000000127805 */ /* 0x000fe2000001ff00 */
[----:B------:R-:W-:Y:S06]  /*5c70*/  BRA `(.L_x_3078) ;  /* 0x0000000000147947 */ /* 0x000fec0003800000 */
.L_x_3102:
[----:B------:R-:W3:Y:S02]  /*5c80*/  LDG.E.64 R18, desc[UR36][R4.64] ;  /* 0x0000002404127981 */ /* 0x000ee4000c1e1b00 */
[----:B---3--:R-:W0:Y:S01]  /*5c90*/  I2F.F64.U64 R18, R18 ;  /* 0x0000001200127312 */ /* 0x008e220000301800 */
[----:B------:R-:W-:Y:S05]  /*5ca0*/  BRA `(.L_x_3078) ;  /* 0x0000000000087947 */ /* 0x000fea0003800000 */
.L_x_3101:
[----:B------:R-:W3:Y:S02]  /*5cb0*/  LDG.E R4, desc[UR36][R4.64] ;  /* 0x0000002404047981 */ /* 0x000ee4000c1e1900 */
[----:B---3--:R0:W3:Y:S02]  /*5cc0*/  I2F.F64.U32 R18, R4 ;  /* 0x0000000400127312 */ /* 0x0080e40000201800 */
.L_x_3078:
[----:B------:R-:W-:-:S07]  /*5cd0*/  VIADD R33, R33, 0x80 ;  /* 0x0000008021217836 */ /* 0x000fce0000000000 */
.L_x_3039:
[----:B------:R-:W-:Y:S05]  /*5ce0*/  BSYNC B6 ;  /* 0x0000000000067941 */ /* 0x000fea0003800000 */
.L_x_3038:
        /* <DEDUP_REMOVED lines=24> */
.L_x_3111:
[----:B------:R-:W3:Y:S02]  /*5e70*/  LDG.E.U8 R4, desc[UR36][R4.64] ;  /* 0x0000002404047981 */ /* 0x000ee4000c1e1100 */
[----:B---3--:R0:W3:Y:S01]  /*5e80*/  I2F.F64.U16 R16, R4 ;  /* 0x0000000400107312 */ /* 0x0080e20000101800 */
[----:B------:R-:W-:Y:S05]  /*5e90*/  BRA `(.L_x_3113) ;  /* 0x0000000c00707947 */ /* 0x000fea0003800000 */
.L_x_3110:
        /* <DEDUP_REMOVED lines=9> */
.L_x_3115:
[----:B------:R-:W3:Y:S02]  /*5f30*/  LDG.E R4, desc[UR36][R4.64] ;  /* 0x0000002404047981 */ /* 0x000ee4000c1e1900 */
[----:B---3--:R0:W3:Y:S01]  /*5f40*/  I2F.F64 R16, R4 ;  /* 0x0000000400107312 */ /* 0x0080e20000201c00 */
[----:B------:R-:W-:Y:S05]  /*5f50*/  BRA `(.L_x_3113) ;  /* 0x0000000c00407947 */ /* 0x000fea0003800000 */
.L_x_3114:
[----:B------:R-:W3:Y:S02]  /*5f60*/  LDG.E.U16 R4, desc[UR36][R4.64] ;  /* 0x0000002404047981 */ /* 0x000ee4000c1e1500 */
[----:B---3--:R0:W3:Y:S01]  /*5f70*/  I2F.F64.S16 R16, R4 ;  /* 0x0000000400107312 */ /* 0x0080e20000101c00 */
[----:B------:R-:W-:Y:S05]  /*5f80*/  BRA `(.L_x_3113) ;  /* 0x0000000c00347947 */ /* 0x000fea0003800000 */
.L_x_3109:
        /* <DEDUP_REMOVED lines=10> */
.L_x_3117:
[----:B------:R-:W3:Y:S02]  /*6030*/  LDG.E.U16 R0, desc[UR36][R4.64] ;  /* 0x0000002404007981 */ /* 0x000ee4000c1e1500 */
[----:B---3--:R-:W-:-:S05]  /*6040*/  HADD2.F32 R0, -RZ, R0.H0_H0 ;  /* 0x20000000ff007230 */ /* 0x008fca0000004100 */
[----:B------:R-:W-:-:S04]  /*6050*/  FMUL.FTZ R0, R0, 1 ;  /* 0x3f80000000007820 */ /* 0x000fc80000410000 */
[----:B------:R0:W3:Y:S01]  /*6060*/  F2F.F64.F32 R16, R0 ;  /* 0x0000000000107310 */ /* 0x0000e20000201800 */
[----:B------:R-:W-:Y:S05]  /*6070*/  BRA `(.L_x_3113) ;  /* 0x0000000800f87947 */ /* 0x000fea0003800000 */
.L_x_3116:
        /* <DEDUP_REMOVED lines=10> */
.L_x_3119:
[----:B------:R-:W3:Y:S02]  /*6120*/  LDG.E.U16 R4, desc[UR36][R4.64] ;  /* 0x0000002404047981 */ /* 0x000ee4000c1e1500 */
[----:B---3--:R-:W-:-:S05]  /*6130*/  HADD2.F32 R0, -RZ, R4.H0_H0 ;  /* 0x20000004ff007230 */ /* 0x008fca0000004100 */
[----:B------:R-:W-:-:S04]  /*6140*/  FMUL.FTZ R0, R0, 1 ;  /* 0x3f80000000007820 */ /* 0x000fc80000410000 */
[----:B------:R0:W3:Y:S01]  /*6150*/  F2F.F64.F32 R16, R0 ;  /* 0x0000000000107310 */ /* 0x0000e20000201800 */
[----:B------:R-:W-:Y:S05]  /*6160*/  BRA `(.L_x_3113) ;  /* 0x0000000800bc7947 */ /* 0x000fea0003800000 */
.L_x_3118:
[----:B------:R0:W5:Y:S01]  /*6170*/  LDG.E.64 R16, desc[UR36][R4.64] ;  /* 0x0000002404107981 */ /* 0x000162000c1e1b00 */
[----:B------:R-:W-:Y:S05]  /*6180*/  BRA `(.L_x_3113) ;  /* 0x0000000800b47947 */ /* 0x000fea0003800000 */
.L_x_3108:
        /* <DEDUP_REMOVED lines=13> */
.L_x_3122:
[----:B------:R0:W5:Y:S01]  /*6260*/  LDG.E.64 R16, desc[UR36][R4.64] ;  /* 0x0000002404107981 */ /* 0x000162000c1e1b00 */
[----:B------:R-:W-:Y:S05]  /*6270*/  BRA `(.L_x_3113) ;  /* 0x0000000800787947 */ /* 0x000fea0003800000 */
.L_x_3121:
        /* <DEDUP_REMOVED lines=28> */
.L_x_3124:
        /* <DEDUP_REMOVED lines=15> */
.L_x_3123:
[----:B------:R-:W3:Y:S02]  /*6530*/  LDG.E.U16 R0, desc[UR36][R4.64] ;  /* 0x0000002404007981 */ /* 0x000ee4000c1e1500 */
[----:B---3--:R-:W-:-:S04]  /*6540*/  IMAD.U32 R0, R0, 0x10000, RZ ;  /* 0x0001000000007824 */ /* 0x008fc800078e00ff */
[----:B------:R-:W-:-:S04]  /*6550*/  FMUL.FTZ R0, R0, 1 ;  /* 0x3f80000000007820 */ /* 0x000fc80000410000 */
[----:B------:R0:W3:Y:S01]  /*6560*/  F2F.F64.F32 R16, R0 ;  /* 0x0000000000107310 */ /* 0x0000e20000201800 */
[----:B------:R-:W-:Y:S05]  /*6570*/  BRA `(.L_x_3113) ;  /* 0x0000000400b87947 */ /* 0x000fea0003800000 */
.L_x_3120:
        /* <DEDUP_REMOVED lines=11> */
.L_x_3127:
        /* <DEDUP_REMOVED lines=21> */
.L_x_3131:
[----:B------:R-:W-:Y:S05]  /*6780*/  BSYNC B1 ;  /* 0x0000000000017941 */ /* 0x000fea0003800000 */
.L_x_3130:
[----:B------:R-:W-:Y:S01]  /*6790*/  LEA R5, R0, 0x3b800000, 0x17 ;  /* 0x3b80000000057811 */ /* 0x000fe200078eb8ff */
[----:B------:R-:W-:-:S05]  /*67a0*/  IMAD.SHL.U32 R0, R3, 0x100000, RZ ;  /* 0x0010000003007824 */ /* 0x000fca00078e00ff */
[----:B------:R-:W-:-:S07]  /*67b0*/  LOP3.LUT R0, R5, R0, R6, 0xfe, !PT ;  /* 0x0000000005007212 */ /* 0x000fce00078efe06 */
.L_x_3129:
[----:B------:R-:W-:Y:S05]  /*67c0*/  BSYNC B0 ;  /* 0x0000000000007941 */ /* 0x000fea0003800000 */
.L_x_3128:
[----:B------:R-:W-:-:S04]  /*67d0*/  FMUL.FTZ R0, R0, 1 ;  /* 0x3f80000000007820 */ /* 0x000fc80000410000 */
[----:B------:R0:W3:Y:S01]  /*67e0*/  F2F.F64.F32 R16, R0 ;  /* 0x0000000000107310 */ /* 0x0000e20000201800 */
[----:B------:R-:W-:Y:S05]  /*67f0*/  BRA `(.L_x_3113) ;  /* 0x0000000400187947 */ /* 0x000fea0003800000 */
.L_x_3126:
        /* <DEDUP_REMOVED lines=21> */
.L_x_3135:
[----:B------:R-:W-:Y:S05]  /*6950*/  BSYNC B1 ;  /* 0x0000000000017941 */ /* 0x000fea0003800000 */
.L_x_3134:
[----:B------:R-:W-:Y:S01]  /*6960*/  LEA R5, R0, 0x37800000, 0x17 ;  /* 0x3780000000057811 */ /* 0x000fe200078eb8ff */
[----:B------:R-:W-:-:S05]  /*6970*/  IMAD.SHL.U32 R0, R3, 0x200000, RZ ;  /* 0x0020000003007824 */ /* 0x000fca00078e00ff */
[----:B------:R-:W-:-:S07]  /*6980*/  LOP3.LUT R0, R5, R0, R6, 0xfe, !PT ;  /* 0x0000000005007212 */ /* 0x000fce00078efe06 */
.L_x_3133:
[----:B------:R-:W-:Y:S05]  /*6990*/  BSYNC B0 ;  /* 0x0000000000007941 */ /* 0x000fea0003800000 */
.L_x_3132:
[----:B------:R-:W-:-:S04]  /*69a0*/  FMUL.FTZ R0, R0, 1 ;  /* 0x3f80000000007820 */ /* 0x000fc80000410000 */
[----:B------:R0:W3:Y:S01]  /*69b0*/  F2F.F64.F32 R16, R0 ;  /* 0x0000000000107310 */ /* 0x0000e20000201800 */
[----:B------:R-:W-:Y:S05]  /*69c0*/  BRA `(.L_x_3113) ;  /* 0x0000000000a47947 */ /* 0x000fea0003800000 */
.L_x_3125:
        /* <DEDUP_REMOVED lines=14> */
.L_x_3139:
[----:B------:R-:W-:Y:S05]  /*6ab0*/  BSYNC B0 ;  /* 0x0000000000007941 */ /* 0x000fea0003800000 */
.L_x_3138:
[----:B------:R-:W-:-:S04]  /*6ac0*/  FMUL.FTZ R0, R0, 1 ;  /* 0x3f80000000007820 */ /* 0x000fc80000410000 */
[----:B------:R0:W3:Y:S01]  /*6ad0*/  F2F.F64.F32 R16, R0 ;  /* 0x0000000000107310 */ /* 0x0000e20000201800 */
[----:B------:R-:W-:Y:S05]  /*6ae0*/  BRA `(.L_x_3113) ;  /* 0x00000000005c7947 */ /* 0x000fea0003800000 */
.L_x_3112:
        /* <DEDUP_REMOVED lines=16> */
.L_x_3140:
[----:B------:R-:W-:Y:S01]  /*6bf0*/  CS2R R16, SRZ ;  /* 0x0000000000107805 */ /* 0x000fe2000001ff00 */
[----:B------:R-:W-:Y:S06]  /*6c00*/  BRA `(.L_x_3113) ;  /* 0x0000000000147947 */ /* 0x000fec0003800000 */
.L_x_3137:
[----:B------:R-:W3:Y:S02]  /*6c10*/  LDG.E.64 R16, desc[UR36][R4.64] ;  /* 0x0000002404107981 */ /* 0x000ee4000c1e1b00 */
[----:B---3--:R-:W0:Y:S01]  /*6c20*/  I2F.F64.U64 R16, R16 ;  /* 0x0000001000107312 */ /* 0x008e220000301800 */
[----:B------:R-:W-:Y:S05]  /*6c30*/  BRA `(.L_x_3113) ;  /* 0x0000000000087947 */ /* 0x000fea0003800000 */
.L_x_3136:
[----:B------:R-:W3:Y:S02]  /*6c40*/  LDG.E R4, desc[UR36][R4.64] ;  /* 0x0000002404047981 */ /* 0x000ee4000c1e1900 */
[----:B---3--:R0:W3:Y:S02]  /*6c50*/  I2F.F64.U32 R16, R4 ;  /* 0x0000000400107312 */ /* 0x0080e40000201800 */
.L_x_3113:
        /* <DEDUP_REMOVED lines=20> */
.L_x_3144:
[----:B------:R-:W2:Y:S02]  /*6da0*/  LDG.E.U8 R4, desc[UR36][R4.64] ;  /* 0x0000002404047981 */ /* 0x000ea4000c1e1100 */
[----:B--2---:R0:W1:Y:S01]  /*6db0*/  I2F.F64.U16 R26, R4 ;  /* 0x00000004001a7312 */ /* 0x0040620000101800 */
[----:B------:R-:W-:Y:S05]  /*6dc0*/  BRA `(.L_x_3107) ;  /* 0x0000000c006c7947 */ /* 0x000fea0003800000 */
.L_x_3143:
        /* <DEDUP_REMOVED lines=9> */
.L_x_3147:
[----:B------:R-:W2:Y:S02]  /*6e60*/  LDG.E R4, desc[UR36][R4.64] ;  /* 0x0000002404047981 */ /* 0x000ea4000c1e1900 */
[----:B--2---:R0:W1:Y:S01]  /*6e70*/  I2F.F64 R26, R4 ;  /* 0x00000004001a7312 */ /* 0x0040620000201c00 */
[----:B------:R-:W-:Y:S05]  /*6e80*/  BRA `(.L_x_3107) ;  /* 0x0000000c003c7947 */ /* 0x000fea0003800000 */
.L_x_3146:
[----:B------:R-:W2:Y:S02]  /*6e90*/  LDG.E.U16 R4, desc[UR36][R4.64] ;  /* 0x0000002404047981 */ /* 0x000ea4000c1e1500 */
[----:B--2---:R0:W1:Y:S01]  /*6ea0*/  I2F.F64.S16 R26, R4 ;  /* 0x00000004001a7312 */ /* 0x0040620000101c00 */
[----:B------:R-:W-:Y:S05]  /*6eb0*/  BRA `(.L_x_3107) ;  /* 0x0000000c00307947 */ /* 0x000fea0003800000 */
.L_x_3142:
        /* <DEDUP_REMOVED lines=10> */
.L_x_3149:
[----:B------:R-:W2:Y:S02]  /*6f60*/  LDG.E.U16 R0, desc[UR36][R4.64] ;  /* 0x0000002404007981 */ /* 0x000ea4000c1e1500 */
[----:B--2---:R-:W-:-:S05]  /*6f70*/  HADD2.F32 R0, -RZ, R0.H0_H0 ;  /* 0x20000000ff007230 */ /* 0x004fca0000004100 */
[----:B------:R-:W-:-:S04]  /*6f80*/  FMUL.FTZ R0, R0, 1 ;  /* 0x3f80000000007820 */ /* 0x000fc80000410000 */
[----:B------:R0:W1:Y:S01]  /*6f90*/  F2F.F64.F32 R26, R0 ;  /* 0x00000000001a7310 */ /* 0x0000620000201800 */
[----:B------:R-:W-:Y:S05]  /*6fa0*/  BRA `(.L_x_3107) ;  /* 0x0000000800f47947 */ /* 0x000fea0003800000 */
.L_x_3148:
        /* <DEDUP_REMOVED lines=10> */
.L_x_3151:
[----:B------:R-:W2:Y:S02]  /*7050*/  LDG.E.U16 R4, desc[UR36][R4.64] ;  /* 0x0000002404047981 */ /* 0x000ea4000c1e1500 */
[----:B--2---:R-:W-:-:S05]  /*7060*/  HADD2.F32 R0, -RZ, R4.H0_H0 ;  /* 0x20000004ff007230 */ /* 0x004fca0000004100 */
[----:B------:R-:W-:-:S04]  /*7070*/  FMUL.FTZ R0, R0, 1 ;  /* 0x3f80000000007820 */ /* 0x000fc80000410000 */
[----:B------:R0:W1:Y:S01]  /*7080*/  F2F.F64.F32 R26, R0 ;  /* 0x00000000001a7310 */ /* 0x0000620000201800 */
[----:B------:R-:W-:Y:S05]  /*7090*/  BRA `(.L_x_3107) ;  /* 0x0000000800b87947 */ /* 0x000fea0003800000 */
.L_x_3150:
[----:B------:R0:W5:Y:S01]  /*70a0*/  LDG.E.64 R26, desc[UR36][R4.64] ;  /* 0x00000024041a7981 */ /* 0x000162000c1e1b00 */
[----:B------:R-:W-:Y:S05]  /*70b0*/  BRA `(.L_x_3107) ;  /* 0x0000000800b07947 */ /* 0x000fea0003800000 */
.L_x_3141:
        /* <DEDUP_REMOVED lines=13> */
.L_x_3154:
[----:B------:R0:W5:Y:S01]  /*7190*/  LDG.E.64 R26, desc[UR36][R4.64] ;  /* 0x00000024041a7981 */ /* 0x000162000c1e1b00 */
[----:B------:R-:W-:Y:S05]  /*71a0*/  BRA `(.L_x_3107) ;  /* 0x0000000800747947 */ /* 0x000fea0003800000 */
.L_x_3153:
        /* <DEDUP_REMOVED lines=28> */
.L_x_3156:
        /* <DEDUP_REMOVED lines=15> */
.L_x_3155:
[----:B------:R-:W2:Y:S02]  /*7460*/  LDG.E.U16 R0, desc[UR36][R4.64] ;  /* 0x0000002404007981 */ /* 0x000ea4000c1e1500 */
[----:B--2---:R-:W-:-:S04]  /*7470*/  IMAD.U32 R0, R0, 0x10000, RZ ;  /* 0x0001000000007824 */ /* 0x004fc800078e00ff */
[----:B------:R-:W-:-:S04]  /*7480*/  FMUL.FTZ R0, R0, 1 ;  /* 0x3f80000000007820 */ /* 0x000fc80000410000 */
[----:B------:R0:W1:Y:S01]  /*7490*/  F2F.F64.F32 R26, R0 ;  /* 0x00000000001a7310 */ /* 0x0000620000201800 */
[----:B------:R-:W-:Y:S05]  /*74a0*/  BRA `(.L_x_3107) ;  /* 0x0000000400b47947 */ /* 0x000fea0003800000 */
.L_x_3152:
        /* <DEDUP_REMOVED lines=11> */
.L_x_3159:
        /* <DEDUP_REMOVED lines=21> */
.L_x_3163:
[----:B------:R-:W-:Y:S05]  /*76b0*/  BSYNC B1 ;  /* 0x0000000000017941 */ /* 0x000fea0003800000 */
.L_x_3162:
[----:B------:R-:W-:Y:S01]  /*76c0*/  LEA R5, R0, 0x3b800000, 0x17 ;  /* 0x3b80000000057811 */ /* 0x000fe200078eb8ff */
[----:B------:R-:W-:-:S05]  /*76d0*/  IMAD.SHL.U32 R0, R3, 0x100000, RZ ;  /* 0x0010000003007824 */ /* 0x000fca00078e00ff */
[----:B------:R-:W-:-:S07]  /*76e0*/  LOP3.LUT R0, R5, R0, R6, 0xfe, !PT ;  /* 0x0000000005007212 */ /* 0x000fce00078efe06 */
.L_x_3161:
[----:B------:R-:W-:Y:S05]  /*76f0*/  BSYNC B0 ;  /* 0x0000000000007941 */ /* 0x000fea0003800000 */
.L_x_3160:
[----:B------:R-:W-:-:S04]  /*7700*/  FMUL.FTZ R0, R0, 1 ;  /* 0x3f80000000007820 */ /* 0x000fc80000410000 */
[----:B------:R0:W1:Y:S01]  /*7710*/  F2F.F64.F32 R26, R0 ;  /* 0x00000000001a7310 */ /* 0x0000620000201800 */
[----:B------:R-:W-:Y:S05]  /*7720*/  BRA `(.L_x_3107) ;  /* 0x0000000400147947 */ /* 0x000fea0003800000 */
.L_x_3158:
        /* <DEDUP_REMOVED lines=21> */
.L_x_3167:
[----:B------:R-:W-:Y:S05]  /*7880*/  BSYNC B1 ;  /* 0x0000000000017941 */ /* 0x000fea0003800000 */
.L_x_3166:
[----:B------:R-:W-:Y:S01]  /*7890*/  LEA R5, R0, 0x37800000, 0x17 ;  /* 0x3780000000057811 */ /* 0x000fe200078eb8ff */
[----:B------:R-:W-:-:S05]  /*78a0*/  IMAD.SHL.U32 R0, R3, 0x200000, RZ ;  /* 0x0020000003007824 */ /* 0x000fca00078e00ff */
[----:B------:R-:W-:-:S07]  /*78b0*/  LOP3.LUT R0, R5, R0, R6, 0xfe, !PT ;  /* 0x0000000005007212 */ /* 0x000fce00078efe06 */
.L_x_3165:
[----:B------:R-:W-:Y:S05]  /*78c0*/  BSYNC B0 ;  /* 0x0000000000007941 */ /* 0x000fea0003800000 */
.L_x_3164:
[----:B------:R-:W-:-:S04]  /*78d0*/  FMUL.FTZ R0, R0, 1 ;  /* 0x3f80000000007820 */ /* 0x000fc80000410000 */
[----:B------:R0:W1:Y:S01]  /*78e0*/  F2F.F64.F32 R26, R0 ;  /* 0x00000000001a7310 */ /* 0x0000620000201800 */
[----:B------:R-:W-:Y:S05]  /*78f0*/  BRA `(.L_x_3107) ;  /* 0x0000000000a07947 */ /* 0x000fea0003800000 */
.L_x_3157:
        /* <DEDUP_REMOVED lines=14> */
.L_x_3171:
[----:B------:R-:W-:Y:S05]  /*79e0*/  BSYNC B0 ;  /* 0x0000000000007941 */ /* 0x000fea0003800000 */
.L_x_3170:
[----:B------:R-:W-:-:S04]  /*79f0*/  FMUL.FTZ R0, R0, 1 ;  /* 0x3f80000000007820 */ /* 0x000fc80000410000 */
[----:B------:R0:W1:Y:S01]  /*7a00*/  F2F.F64.F32 R26, R0 ;  /* 0x00000000001a7310 */ /* 0x0000620000201800 */
[----:B------:R-:W-:Y:S05]  /*7a10*/  BRA `(.L_x_3107) ;  /* 0x0000000000587947 */ /* 0x000fea0003800000 */
.L_x_3145:
        /* <DEDUP_REMOVED lines=16> */
.L_x_3172:
[----:B------:R-:W-:Y:S05]  /*7b20*/  BRA `(.L_x_3107) ;  /* 0x0000000000147947 */ /* 0x000fea0003800000 */
.L_x_3169:
[----:B------:R-:W2:Y:S02]  /*7b30*/  LDG.E.64 R26, desc[UR36][R4.64] ;  /* 0x00000024041a7981 */ /* 0x000ea4000c1e1b00 */
[----:B--2---:R-:W0:Y:S01]  /*7b40*/  I2F.F64.U64 R26, R26 ;  /* 0x0000001a001a7312 */ /* 0x004e220000301800 */
[----:B------:R-:W-:Y:S05]  /*7b50*/  BRA `(.L_x_3107) ;  /* 0x0000000000087947 */ /* 0x000fea0003800000 */
.L_x_3168:
[----:B------:R-:W2:Y:S02]  /*7b60*/  LDG.E R4, desc[UR36][R4.64] ;  /* 0x0000002404047981 */ /* 0x000ea4000c1e1900 */
[----:B--2---:R0:W1:Y:S02]  /*7b70*/  I2F.F64.U32 R26, R4 ;  /* 0x00000004001a7312 */ /* 0x0040640000201800 */
.L_x_3107:
[----:B------:R-:W-:Y:S05]  /*7b80*/  BSYNC B6 ;  /* 0x0000000000067941 */ /* 0x000fea0003800000 */
.L_x_3106:
[----:B------:R-:W4:Y:S01]  /*7b90*/  S2R R23, SR_TID.X ;  /* 0x0000000000177919 */ /* 0x000f220000002100 */
[----:B------:R-:W-:Y:S01]  /*7ba0*/  ULDC.64 UR4, c[0x0][0x220] ;  /* 0x0000880000047ab9 */ /* 0x000fe20000000a00 */
[----:B------:R-:W-:Y:S01]  /*7bb0*/  ULDC.64 UR6, c[0x0][0x218] ;  /* 0x0000860000067ab9 */ /* 0x000fe20000000a00 */
[----:B01---5:R-:W-:Y:S01]  /*7bc0*/  DSETP.GE.AND P0, PT, R36, UR4, PT ;  /* 0x0000000424007e2a */ /* 0x023fe2000bf06000 */
[----:B------:R-:W0:Y:S01]  /*7bd0*/  LDC.U8 R32, c[0x0][0x258] ;  /* 0x00009600ff207b82 */ /* 0x000e220000000000 */
[----:B--2---:R-:W-:Y:S01]  /*7be0*/  DSETP.GE.AND P1, PT, R28, UR4, PT ;  /* 0x000000041c007e2a */ /* 0x004fe2000bf26000 */
[----:B------:R-:W-:Y:S01]  /*7bf0*/  BSSY B6, `(.L_x_3173) ;  /* 0x0000127000067945 */ /* 0x000fe20003800000 */
[----:B---3--:R-:W-:Y:S02]  /*7c00*/  DSETP.GE.AND P3, PT, R18, UR4, PT ;  /* 0x0000000412007e2a */ /* 0x008fe4000bf66000 */
[----:B------:R-:W-:Y:S02]  /*7c10*/  DSETP.GTU.AND P0, PT, R36, UR6, !P0 ;  /* 0x0000000624007e2a */ /* 0x000fe4000c70c000 */
[----:B------:R-:W-:-:S02]  /*7c20*/  DSETP.GE.AND P2, PT, R26, UR4, PT ;  /* 0x000000041a007e2a */ /* 0x000fc4000bf46000 */
[----:B------:R-:W-:Y:S02]  /*7c30*/  DSETP.GTU.AND P1, PT, R28, UR6, !P1 ;  /* 0x000000061c007e2a */ /* 0x000fe4000cf2c000 */
[----:B----4-:R-:W-:Y:S01]  /*7c40*/  FSEL R4, R30, RZ, P0 ;  /* 0x000000ff1e047208 */ /* 0x010fe20000000000 */
[----:B------:R-:W-:Y:S01]  /*7c50*/  DSETP.GTU.AND P3, PT, R18, UR6, !P3 ;  /* 0x0000000612007e2a */ /* 0x000fe2000df6c000 */
[----:B------:R-:W-:Y:S01]  /*7c60*/  FSEL R5, R31, RZ, P0 ;  /* 0x000000ff1f057208 */ /* 0x000fe20000000000 */
[----:B------:R-:W-:Y:S01]  /*7c70*/  DSETP.GTU.AND P2, PT, R26, UR6, !P2 ;  /* 0x000000061a007e2a */ /* 0x000fe2000d74c000 */
[----:B------:R-:W-:Y:S02]  /*7c80*/  FSEL R28, R34, RZ, P1 ;  /* 0x000000ff221c7208 */ /* 0x000fe40000800000 */
[----:B------:R-:W-:Y:S02]  /*7c90*/  FSEL R29, R35, RZ, P1 ;  /* 0x000000ff231d7208 */ /* 0x000fe40000800000 */
[----:B------:R-:W-:-:S02]  /*7ca0*/  FSEL R24, R24, RZ, P3 ;  /* 0x000000ff18187208 */ /* 0x000fc40001800000 */
[----:B------:R-:W-:Y:S02]  /*7cb0*/  FSEL R25, R25, RZ, P3 ;  /* 0x000000ff19197208 */ /* 0x000fe40001800000 */
[----:B------:R-:W-:Y:S02]  /*7cc0*/  FSEL R16, R16, RZ, P2 ;  /* 0x000000ff10107208 */ /* 0x000fe40001000000 */
[----:B------:R-:W-:Y:S02]  /*7cd0*/  FSEL R17, R17, RZ, P2 ;  /* 0x000000ff11117208 */ /* 0x000fe40001000000 */
[----:B------:R-:W-:-:S13]  /*7ce0*/  ISETP.GE.AND P0, PT, R23, R2, PT ;  /* 0x000000021700720c */ /* 0x000fda0003f06270 */
[----:B------:R-:W-:Y:S05]  /*7cf0*/  @P0 BRA `(.L_x_3174) ;  /* 0x0000001000580947 */ /* 0x000fea0003800000 */
[----:B------:R-:W1:Y:S01]  /*7d00*/  LDC.64 R8, c[0x0][0x230] ;  /* 0x00008c00ff087b82 */ /* 0x000e620000000a00 */
[----:B------:R-:W-:Y:S01]  /*7d10*/  IMAD R0, R22, 0x200, R23 ;  /* 0x0000020016007824 */ /* 0x000fe200078e0217 */
[----:B0-----:R-:W-:Y:S01]  /*7d20*/  PRMT R6, R32, 0x9910, RZ ;  /* 0x0000991020067816 */ /* 0x001fe200000000ff */
[----:B------:R-:W-:Y:S01]  /*7d30*/  ULDC UR4, c[0x0][0x25c] ;  /* 0x0000970000047ab9 */ /* 0x000fe20000000800 */
[----:B------:R-:W-:Y:S02]  /*7d40*/  VIADD R23, R23, 0x80 ;  /* 0x0000008017177836 */ /* 0x000fe40000000000 */
[----:B------:R-:W-:Y:S02]  /*7d50*/  IMAD R3, R0, UR4, RZ ;  /* 0x0000000400037c24 */ /* 0x000fe4000f8e02ff */
[----:B------:R-:W-:-:S05]  /*7d60*/  IMAD.MOV.U32 R0, RZ, RZ, R6 ;  /* 0x000000ffff007224 */ /* 0x000fca00078e0006 */
[----:B------:R-:W-:Y:S02]  /*7d70*/  ISETP.GT.AND P0, PT, R0, 0x9, PT ;  /* 0x000000090000780c */ /* 0x000fe40003f04270 */
[----:B-1----:R-:W-:-:S05]  /*7d80*/  IADD3 R8, P1, R3, R8, RZ ;  /* 0x0000000803087210 */ /* 0x002fca0007f3e0ff */
        /* <DEDUP_REMOVED lines=13> */
.L_x_3178:
[----:B------:R-:W0:Y:S02]  /*7e60*/  F2I.S64.F64.TRUNC R4, R4 ;  /* 0x0000000400047311 */ /* 0x000e24000030d900 */
[----:B0-----:R-:W-:-:S05]  /*7e70*/  IMAD.MOV.U32 R3, RZ, RZ, R4 ;  /* 0x000000ffff037224 */ /* 0x001fca00078e0004 */
[----:B------:R0:W-:Y:S01]  /*7e80*/  STG.E.U8 desc[UR36][R8.64], R3 ;  /* 0x0000000308007986 */ /* 0x0001e2000c101124 */
[----:B------:R-:W-:Y:S05]  /*7e90*/  BRA `(.L_x_3174) ;  /* 0x0000000c00f07947 */ /* 0x000fea0003800000 */
.L_x_3177:
        /* <DEDUP_REMOVED lines=9> */
.L_x_3181:
[----:B------:R-:W0:Y:S02]  /*7f30*/  F2I.F64.TRUNC R5, R4 ;  /* 0x0000000400057311 */ /* 0x000e24000030d100 */
[----:B0-----:R0:W-:Y:S01]  /*7f40*/  STG.E desc[UR36][R8.64], R5 ;  /* 0x0000000508007986 */ /* 0x0011e2000c101924 */
[----:B------:R-:W-:Y:S05]  /*7f50*/  BRA `(.L_x_3174) ;  /* 0x0000000c00c07947 */ /* 0x000fea0003800000 */
.L_x_3180:
[----:B------:R-:W0:Y:S02]  /*7f60*/  F2I.F64.TRUNC R5, R4 ;  /* 0x0000000400057311 */ /* 0x000e24000030d100 */
[----:B0-----:R0:W-:Y:S01]  /*7f70*/  STG.E.U16 desc[UR36][R8.64], R5 ;  /* 0x0000000508007986 */ /* 0x0011e2000c101524 */
[----:B------:R-:W-:Y:S05]  /*7f80*/  BRA `(.L_x_3174) ;  /* 0x0000000c00b47947 */ /* 0x000fea0003800000 */
.L_x_3176:
        /* <DEDUP_REMOVED lines=13> */
.L_x_3183:
        /* <DEDUP_REMOVED lines=8> */
.L_x_3182:
        /* <DEDUP_REMOVED lines=14> */
.L_x_3185:
        /* <DEDUP_REMOVED lines=9> */
.L_x_3184:
[----:B------:R0:W-:Y:S01]  /*8250*/  STG.E.64 desc[UR36][R8.64], R4 ;  /* 0x0000000408007986 */ /* 0x0001e2000c101b24 */
[----:B------:R-:W-:Y:S05]  /*8260*/  BRA `(.L_x_3174) ;  /* 0x0000000800fc7947 */ /* 0x000fea0003800000 */
.L_x_3175:
        /* <DEDUP_REMOVED lines=12> */
.L_x_3188:
[----:B------:R-:W-:-:S05]  /*8330*/  CS2R R6, SRZ ;  /* 0x0000000000067805 */ /* 0x000fca000001ff00 */
[----:B------:R0:W-:Y:S01]  /*8340*/  STG.E.128 desc[UR36][R8.64], R4 ;  /* 0x0000000408007986 */ /* 0x0001e2000c101d24 */
[----:B------:R-:W-:Y:S05]  /*8350*/  BRA `(.L_x_3174) ;  /* 0x0000000800c07947 */ /* 0x000fea0003800000 */
.L_x_3187:
        /* <DEDUP_REMOVED lines=25> */
.L_x_3192:
[----:B------:R-:W-:Y:S05]  /*84f0*/  BSYNC B0 ;  /* 0x0000000000007941 */ /* 0x000fea0003800000 */
.L_x_3191:
[----:B------:R-:W-:-:S05]  /*8500*/  LOP3.LUT R7, R0, R7, RZ, 0xfc, !PT ;  /* 0x0000000700077212 */ /* 0x000fca00078efcff */
[----:B------:R0:W-:Y:S01]  /*8510*/  STG.E.U8 desc[UR36][R8.64], R7 ;  /* 0x0000000708007986 */ /* 0x0001e2000c101124 */
[----:B------:R-:W-:Y:S05]  /*8520*/  BRA `(.L_x_3174) ;  /* 0x00000008004c7947 */ /* 0x000fea0003800000 */
.L_x_3190:
        /* <DEDUP_REMOVED lines=17> */
.L_x_3194:
[----:B------:R-:W-:Y:S01]  /*8640*/  IMAD.MOV.U32 R0, RZ, RZ, 0x7f ;  /* 0x0000007fff007424 */ /* 0x000fe200078e00ff */
[----:B------:R-:W-:-:S04]  /*8650*/  ISETP.GT.U32.AND P0, PT, R3, 0x7f800000, PT ;  /* 0x7f8000000300780c */ /* 0x000fc80003f04070 */
[----:B------:R-:W-:-:S09]  /*8660*/  SEL R0, R0, 0x7c, P0 ;  /* 0x0000007c00007807 */ /* 0x000fd20000000000 */
.L_x_3195:
[----:B------:R-:W-:Y:S05]  /*8670*/  BSYNC B0 ;  /* 0x0000000000007941 */ /* 0x000fea0003800000 */
.L_x_3193:
[----:B------:R-:W-:-:S04]  /*8680*/  LOP3.LUT R3, R7, 0x80000000, RZ, 0xc0, !PT ;  /* 0x8000000007037812 */ /* 0x000fc800078ec0ff */
[----:B------:R-:W-:-:S04]  /*8690*/  SHF.R.U32.HI R3, RZ, 0x18, R3 ;  /* 0x00000018ff037819 */ /* 0x000fc80000011603 */
[----:B------:R-:W-:-:S05]  /*86a0*/  LOP3.LUT R3, R0, R3, RZ, 0xfc, !PT ;  /* 0x0000000300037212 */ /* 0x000fca00078efcff */
[----:B------:R0:W-:Y:S01]  /*86b0*/  STG.E.U8 desc[UR36][R8.64], R3 ;  /* 0x0000000308007986 */ /* 0x0001e2000c101124 */
[----:B------:R-:W-:Y:S05]  /*86c0*/  BRA `(.L_x_3174) ;  /* 0x0000000400e47947 */ /* 0x000fea0003800000 */
.L_x_3189:
        /* <DEDUP_REMOVED lines=8> */
.L_x_3186:
        /* <DEDUP_REMOVED lines=11> */
.L_x_3198:
        /* <DEDUP_REMOVED lines=21> */
.L_x_3201:
[----:B------:R-:W-:-:S04]  /*8950*/  LOP3.LUT R0, R7, 0x80000000, RZ, 0xc0, !PT ;  /* 0x8000000007007812 */ /* 0x000fc800078ec0ff */
[----:B------:R-:W-:-:S04]  /*8960*/  SHF.R.U32.HI R0, RZ, 0x18, R0 ;  /* 0x00000018ff007819 */ /* 0x000fc80000011600 */
[----:B------:R-:W-:-:S07]  /*8970*/  LOP3.LUT R0, R3, R0, RZ, 0xfc, !PT ;  /* 0x0000000003007212 */ /* 0x000fce00078efcff */
.L_x_3200:
[----:B------:R-:W-:Y:S05]  /*8980*/  BSYNC B0 ;  /* 0x0000000000007941 */ /* 0x000fea0003800000 */
.L_x_3199:
[----:B------:R0:W-:Y:S01]  /*8990*/  STG.E.U8 desc[UR36][R8.64], R0 ;  /* 0x0000000008007986 */ /* 0x0001e2000c101124 */
[----:B------:R-:W-:Y:S05]  /*89a0*/  BRA `(.L_x_3174) ;  /* 0x00000004002c7947 */ /* 0x000fea0003800000 */
.L_x_3197:
        /* <DEDUP_REMOVED lines=21> */
.L_x_3204:
[----:B------:R-:W-:-:S04]  /*8b00*/  LOP3.LUT R0, R7, 0x80000000, RZ, 0xc0, !PT ;  /* 0x8000000007007812 */ /* 0x000fc800078ec0ff */
[----:B------:R-:W-:-:S04]  /*8b10*/  SHF.R.U32.HI R0, RZ, 0x18, R0 ;  /* 0x00000018ff007819 */ /* 0x000fc80000011600 */
[----:B------:R-:W-:-:S07]  /*8b20*/  LOP3.LUT R0, R3, R0, RZ, 0xfc, !PT ;  /* 0x0000000003007212 */ /* 0x000fce00078efcff */
.L_x_3203:
[----:B------:R-:W-:Y:S05]  /*8b30*/  BSYNC B0 ;  /* 0x0000000000007941 */ /* 0x000fea0003800000 */
.L_x_3202:
[----:B------:R0:W-:Y:S01]  /*8b40*/  STG.E.U8 desc[UR36][R8.64], R0 ;  /* 0x0000000008007986 */ /* 0x0001e2000c101124 */
[----:B------:R-:W-:Y:S05]  /*8b50*/  BRA `(.L_x_3174) ;  /* 0x0000000000c07947 */ /* 0x000fea0003800000 */
.L_x_3196:
        /* <DEDUP_REMOVED lines=26> */
.L_x_3179:
        /* <DEDUP_REMOVED lines=16> */
.L_x_3207:
[----:B------:R-:W-:Y:S05]  /*8e00*/  BRA `(.L_x_3174) ;  /* 0x0000000000147947 */ /* 0x000fea0003800000 */
.L_x_3206:
[----:B------:R-:W0:Y:S02]  /*8e10*/  F2I.U64.F64.TRUNC R4, R4 ;  /* 0x0000000400047311 */ /* 0x000e24000030d800 */
[----:B0-----:R0:W-:Y:S01]  /*8e20*/  STG.E.64 desc[UR36][R8.64], R4 ;  /* 0x0000000408007986 */ /* 0x0011e2000c101b24 */
[----:B------:R-:W-:Y:S05]  /*8e30*/  BRA `(.L_x_3174) ;  /* 0x0000000000087947 */ /* 0x000fea0003800000 */
.L_x_3205:
[----:B------:R-:W0:Y:S02]  /*8e40*/  F2I.U32.F64.TRUNC R5, R4 ;  /* 0x0000000400057311 */ /* 0x000e24000030d000 */
[----:B0-----:R0:W-:Y:S02]  /*8e50*/  STG.E desc[UR36][R8.64], R5 ;  /* 0x0000000508007986 */ /* 0x0011e4000c101924 */
.L_x_3174:
[----:B------:R-:W-:Y:S05]  /*8e60*/  BSYNC B6 ;  /* 0x0000000000067941 */ /* 0x000fea0003800000 */
.L_x_3173:
[----:B------:R-:W-:Y:S01]  /*8e70*/  ISETP.GE.AND P0, PT, R23, R2, PT ;  /* 0x000000021700720c */ /* 0x000fe20003f06270 */
[----:B------:R-:W-:-:S12]  /*8e80*/  BSSY B6, `(.L_x_3208) ;  /* 0x0000230000067945 */ /* 0x000fd80003800000 */
[----:B------:R-:W-:Y:S05]  /*8e90*/  @P0 BRA `(.L_x_3209) ;  /* 0x0000002000b80947 */ /* 0x000fea0003800000 */
[----:B0-----:R-:W0:Y:S01]  /*8ea0*/  LDC.64 R4, c[0x0][0x230] ;  /* 0x00008c00ff047b82 */ /* 0x001e220000000a00 */
[----:B-1----:R-:W-:Y:S01]  /*8eb0*/  IMAD R0, R22, 0x200, R23 ;  /* 0x0000020016007824 */ /* 0x002fe200078e0217 */
[----:B---3--:R-:W-:Y:S01]  /*8ec0*/  PRMT R6, R32, 0x9910, RZ ;  /* 0x0000991020067816 */ /* 0x008fe200000000ff */
[----:B------:R-:W-:Y:S02]  /*8ed0*/  ULDC UR4, c[0x0][0x25c] ;  /* 0x0000970000047ab9 */ /* 0x000fe40000000800 */
[----:B--2-4-:R-:W-:Y:S02]  /*8ee0*/  IMAD R3, R0, UR4, RZ ;  /* 0x0000000400037c24 */ /* 0x014fe4000f8e02ff */
        /* <DEDUP_REMOVED lines=16> */
.L_x_3213:
[----:B------:R-:W0:Y:S02]  /*8ff0*/  F2I.S64.F64.TRUNC R28, R28 ;  /* 0x0000001c001c7311 */ /* 0x000e24000030d900 */
[----:B0-----:R-:W-:-:S05]  /*9000*/  IMAD.MOV.U32 R3, RZ, RZ, R28 ;  /* 0x000000ffff037224 */ /* 0x001fca00078e001c */
[----:B------:R0:W-:Y:S01]  /*9010*/  STG.E.U8 desc[UR36][R4.64], R3 ;  /* 0x0000000304007986 */ /* 0x0001e2000c101124 */
[----:B------:R-:W-:Y:S05]  /*9020*/  BRA `(.L_x_3215) ;  /* 0x0000000c00f07947 */ /* 0x000fea0003800000 */
.L_x_3212:
        /* <DEDUP_REMOVED lines=9> */
.L_x_3217:
[----:B------:R-:W0:Y:S02]  /*90c0*/  F2I.F64.TRUNC R29, R28 ;  /* 0x0000001c001d7311 */ /* 0x000e24000030d100 */
[----:B0-----:R0:W-:Y:S01]  /*90d0*/  STG.E desc[UR36][R4.64], R29 ;  /* 0x0000001d04007986 */ /* 0x0011e2000c101924 */
[----:B------:R-:W-:Y:S05]  /*90e0*/  BRA `(.L_x_3215) ;  /* 0x0000000c00c07947 */ /* 0x000fea0003800000 */
.L_x_3216:
[----:B------:R-:W0:Y:S02]  /*90f0*/  F2I.F64.TRUNC R29, R28 ;  /* 0x0000001c001d7311 */ /* 0x000e24000030d100 */
[----:B0-----:R0:W-:Y:S01]  /*9100*/  STG.E.U16 desc[UR36][R4.64], R29 ;  /* 0x0000001d04007986 */ /* 0x0011e2000c101524 */
[----:B------:R-:W-:Y:S05]  /*9110*/  BRA `(.L_x_3215) ;  /* 0x0000000c00b47947 */ /* 0x000fea0003800000 */
.L_x_3211:
        /* <DEDUP_REMOVED lines=13> */
.L_x_3219:
        /* <DEDUP_REMOVED lines=8> */
.L_x_3218:
        /* <DEDUP_REMOVED lines=14> */
.L_x_3221:
        /* <DEDUP_REMOVED lines=9> */
.L_x_3220:
[----:B------:R4:W-:Y:S01]  /*93e0*/  STG.E.64 desc[UR36][R4.64], R28 ;  /* 0x0000001c04007986 */ /* 0x0009e2000c101b24 */
[----:B------:R-:W-:Y:S05]  /*93f0*/  BRA `(.L_x_3215) ;  /* 0x0000000800fc7947 */ /* 0x000fea0003800000 */
.L_x_3210:
        /* <DEDUP_REMOVED lines=12> */
.L_x_3224:
[----:B------:R-:W-:-:S05]  /*94c0*/  CS2R R30, SRZ ;  /* 0x00000000001e7805 */ /* 0x000fca000001ff00 */
[----:B------:R0:W-:Y:S01]  /*94d0*/  STG.E.128 desc[UR36][R4.64], R28 ;  /* 0x0000001c04007986 */ /* 0x0001e2000c101d24 */
[----:B------:R-:W-:Y:S05]  /*94e0*/  BRA `(.L_x_3215) ;  /* 0x0000000800c07947 */ /* 0x000fea0003800000 */
.L_x_3223:
        /* <DEDUP_REMOVED lines=25> */
.L_x_3228:
[----:B------:R-:W-:Y:S05]  /*9680*/  BSYNC B0 ;  /* 0x0000000000007941 */ /* 0x000fea0003800000 */
.L_x_3227:
[----:B------:R-:W-:-:S05]  /*9690*/  LOP3.LUT R7, R0, R7, RZ, 0xfc, !PT ;  /* 0x0000000700077212 */ /* 0x000fca00078efcff */
[----:B------:R0:W-:Y:S01]  /*96a0*/  STG.E.U8 desc[UR36][R4.64], R7 ;  /* 0x0000000704007986 */ /* 0x0001e2000c101124 */
[----:B------:R-:W-:Y:S05]  /*96b0*/  BRA `(.L_x_3215) ;  /* 0x00000008004c7947 */ /* 0x000fea0003800000 */
.L_x_3226:
        /* <DEDUP_REMOVED lines=17> */
.L_x_3230:
[----:B------:R-:W-:Y:S01]  /*97d0*/  IMAD.MOV.U32 R0, RZ, RZ, 0x7f ;  /* 0x0000007fff007424 */ /* 0x000fe200078e00ff */
[----:B------:R-:W-:-:S04]  /*97e0*/  ISETP.GT.U32.AND P0, PT, R3, 0x7f800000, PT ;  /* 0x7f8000000300780c */ /* 0x000fc80003f04070 */
[----:B------:R-:W-:-:S09]  /*97f0*/  SEL R0, R0, 0x7c, P0 ;  /* 0x0000007c00007807 */ /* 0x000fd20000000000 */
.L_x_3231:
[----:B------:R-:W-:Y:S05]  /*9800*/  BSYNC B0 ;  /* 0x0000000000007941 */ /* 0x000fea0003800000 */
.L_x_3229:
[----:B------:R-:W-:-:S04]  /*9810*/  LOP3.LUT R3, R7, 0x80000000, RZ, 0xc0, !PT ;  /* 0x8000000007037812 */ /* 0x000fc800078ec0ff */
[----:B------:R-:W-:-:S04]  /*9820*/  SHF.R.U32.HI R3, RZ, 0x18, R3 ;  /* 0x00000018ff037819 */ /* 0x000fc80000011603 */
[----:B------:R-:W-:-:S05]  /*9830*/  LOP3.LUT R3, R0, R3, RZ, 0xfc, !PT ;  /* 0x0000000300037212 */ /* 0x000fca00078efcff */
[----:B------:R0:W-:Y:S01]  /*9840*/  STG.E.U8 desc[UR36][R4.64], R3 ;  /* 0x0000000304007986 */ /* 0x0001e2000c101124 */
[----:B------:R-:W-:Y:S05]  /*9850*/  BRA `(.L_x_3215) ;  /* 0x0000000400e47947 */ /* 0x000fea0003800000 */
.L_x_3225:
        /* <DEDUP_REMOVED lines=8> */
.L_x_3222:
        /* <DEDUP_REMOVED lines=11> */
.L_x_3234:
        /* <DEDUP_REMOVED lines=21> */
.L_x_3237:
[----:B------:R-:W-:-:S04]  /*9ae0*/  LOP3.LUT R0, R7, 0x80000000, RZ, 0xc0, !PT ;  /* 0x8000000007007812 */ /* 0x000fc800078ec0ff */
[----:B------:R-:W-:-:S04]  /*9af0*/  SHF.R.U32.HI R0, RZ, 0x18, R0 ;  /* 0x00000018ff007819 */ /* 0x000fc80000011600 */
[----:B------:R-:W-:-:S07]  /*9b00*/  LOP3.LUT R0, R3, R0, RZ, 0xfc, !PT ;  /* 0x0000000003007212 */ /* 0x000fce00078efcff */
.L_x_3236:
[----:B------:R-:W-:Y:S05]  /*9b10*/  BSYNC B0 ;  /* 0x0000000000007941 */ /* 0x000fea0003800000 */
.L_x_3235:
[----:B------:R0:W-:Y:S01]  /*9b20*/  STG.E.U8 desc[UR36][R4.64], R0 ;  /* 0x0000000004007986 */ /* 0x0001e2000c101124 */
[----:B------:R-:W-:Y:S05]  /*9b30*/  BRA `(.L_x_3215) ;  /* 0x00000004002c7947 */ /* 0x000fea0003800000 */
.L_x_3233:
        /* <DEDUP_REMOVED lines=21> */
.L_x_3240:
[----:B------:R-:W-:-:S04]  /*9c90*/  LOP3.LUT R0, R7, 0x80000000, RZ, 0xc0, !PT ;  /* 0x8000000007007812 */ /* 0x000fc800078ec0ff */
[----:B------:R-:W-:-:S04]  /*9ca0*/  SHF.R.U32.HI R0, RZ, 0x18, R0 ;  /* 0x00000018ff007819 */ /* 0x000fc80000011600 */
[----:B------:R-:W-:-:S07]  /*9cb0*/  LOP3.LUT R0, R3, R0, RZ, 0xfc, !PT ;  /* 0x0000000003007212 */ /* 0x000fce00078efcff */
.L_x_3239:
[----:B------:R-:W-:Y:S05]  /*9cc0*/  BSYNC B0 ;  /* 0x0000000000007941 */ /* 0x000fea0003800000 */
.L_x_3238:
[----:B------:R0:W-:Y:S01]  /*9cd0*/  STG.E.U8 desc[UR36][R4.64], R0 ;  /* 0x0000000004007986 */ /* 0x0001e2000c101124 */
[----:B------:R-:W-:Y:S05]  /*9ce0*/  BRA `(.L_x_3215) ;  /* 0x0000000000c07947 */ /* 0x000fea0003800000 */
.L_x_3232:
        /* <DEDUP_REMOVED lines=26> */
.L_x_3214:
        /* <DEDUP_REMOVED lines=16> */
.L_x_3243:
[----:B------:R-:W-:Y:S05]  /*9f90*/  BRA `(.L_x_3215) ;  /* 0x0000000000147947 */ /* 0x000fea0003800000 */
.L_x_3242:
[----:B------:R-:W0:Y:S02]  /*9fa0*/  F2I.U64.F64.TRUNC R28, R28 ;  /* 0x0000001c001c7311 */ /* 0x000e24000030d800 */
[----:B0-----:R0:W-:Y:S01]  /*9fb0*/  STG.E.64 desc[UR36][R4.64], R28 ;  /* 0x0000001c04007986 */ /* 0x0011e2000c101b24 */
[----:B------:R-:W-:Y:S05]  /*9fc0*/  BRA `(.L_x_3215) ;  /* 0x0000000000087947 */ /* 0x000fea0003800000 */
.L_x_3241:
[----:B------:R-:W0:Y:S02]  /*9fd0*/  F2I.U32.F64.TRUNC R29, R28 ;  /* 0x0000001c001d7311 */ /* 0x000e24000030d000 */
[----:B0-----:R0:W-:Y:S02]  /*9fe0*/  STG.E desc[UR36][R4.64], R29 ;  /* 0x0000001d04007986 */ /* 0x0011e4000c101924 */
.L_x_3215:
        /* <DEDUP_REMOVED lines=24> */
.L_x_3247:
[----:B------:R-:W0:Y:S02]  /*a170*/  F2I.S64.F64.TRUNC R24, R24 ;  /* 0x0000001800187311 */ /* 0x000e24000030d900 */
[----:B0-----:R-:W-:-:S05]  /*a180*/  IMAD.MOV.U32 R3, RZ, RZ, R24 ;  /* 0x000000ffff037224 */ /* 0x001fca00078e0018 */
[----:B------:R0:W-:Y:S01]  /*a190*/  STG.E.U8 desc[UR36][R4.64], R3 ;  /* 0x0000000304007986 */ /* 0x0001e2000c101124 */
[----:B------:R-:W-:Y:S05]  /*a1a0*/  BRA `(.L_x_3249) ;  /* 0x0000000c00f07947 */ /* 0x000fea0003800000 */
.L_x_3246:
        /* <DEDUP_REMOVED lines=9> */
.L_x_3251:
[----:B------:R-:W0:Y:S02]  /*a240*/  F2I.F64.TRUNC R25, R24 ;  /* 0x0000001800197311 */ /* 0x000e24000030d100 */
[----:B0-----:R0:W-:Y:S01]  /*a250*/  STG.E desc[UR36][R4.64], R25 ;  /* 0x0000001904007986 */ /* 0x0011e2000c101924 */
[----:B------:R-:W-:Y:S05]  /*a260*/  BRA `(.L_x_3249) ;  /* 0x0000000c00c07947 */ /* 0x000fea0003800000 */
.L_x_3250:
[----:B------:R-:W0:Y:S02]  /*a270*/  F2I.F64.TRUNC R25, R24 ;  /* 0x0000001800197311 */ /* 0x000e24000030d100 */
[----:B0-----:R0:W-:Y:S01]  /*a280*/  STG.E.U16 desc[UR36][R4.64], R25 ;  /* 0x0000001904007986 */ /* 0x0011e2000c101524 */
[----:B------:R-:W-:Y:S05]  /*a290*/  BRA `(.L_x_3249) ;  /* 0x0000000c00b47947 */ /* 0x000fea0003800000 */
.L_x_3245:
        /* <DEDUP_REMOVED lines=13> */
.L_x_3253:
        /* <DEDUP_REMOVED lines=8> */
.L_x_3252:
        /* <DEDUP_REMOVED lines=14> */
.L_x_3255:
        /* <DEDUP_REMOVED lines=9> */
.L_x_3254:
[----:B------:R0:W-:Y:S01]  /*a560*/  STG.E.64 desc[UR36][R4.64], R24 ;  /* 0x0000001804007986 */ /* 0x0001e2000c101b24 */
[----:B------:R-:W-:Y:S05]  /*a570*/  BRA `(.L_x_3249) ;  /* 0x0000000800fc7947 */ /* 0x000fea0003800000 */
.L_x_3244:
        /* <DEDUP_REMOVED lines=12> */
.L_x_3258:
[----:B------:R-:W-:-:S05]  /*a640*/  CS2R R26, SRZ ;  /* 0x00000000001a7805 */ /* 0x000fca000001ff00 */
[----:B------:R0:W-:Y:S01]  /*a650*/  STG.E.128 desc[UR36][R4.64], R24 ;  /* 0x0000001804007986 */ /* 0x0001e2000c101d24 */
[----:B------:R-:W-:Y:S05]  /*a660*/  BRA `(.L_x_3249) ;  /* 0x0000000800c07947 */ /* 0x000fea0003800000 */
.L_x_3257:
        /* <DEDUP_REMOVED lines=25> */
.L_x_3262:
[----:B------:R-:W-:Y:S05]  /*a800*/  BSYNC B0 ;  /* 0x0000000000007941 */ /* 0x000fea0003800000 */
.L_x_3261:
[----:B------:R-:W-:-:S05]  /*a810*/  LOP3.LUT R7, R0, R7, RZ, 0xfc, !PT ;  /* 0x0000000700077212 */ /* 0x000fca00078efcff */
[----:B------:R0:W-:Y:S01]  /*a820*/  STG.E.U8 desc[UR36][R4.64], R7 ;  /* 0x0000000704007986 */ /* 0x0001e2000c101124 */
[----:B------:R-:W-:Y:S05]  /*a830*/  BRA `(.L_x_3249) ;  /* 0x00000008004c7947 */ /* 0x000fea0003800000 */
.L_x_3260:
        /* <DEDUP_REMOVED lines=17> */
.L_x_3264:
[----:B------:R-:W-:Y:S01]  /*a950*/  IMAD.MOV.U32 R0, RZ, RZ, 0x7f ;  /* 0x0000007fff007424 */ /* 0x000fe200078e00ff */
[----:B------:R-:W-:-:S04]  /*a960*/  ISETP.GT.U32.AND P0, PT, R3, 0x7f800000, PT ;  /* 0x7f8000000300780c */ /* 0x000fc80003f04070 */
[----:B------:R-:W-:-:S09]  /*a970*/  SEL R0, R0, 0x7c, P0 ;  /* 0x0000007c00007807 */ /* 0x000fd20000000000 */
.L_x_3265:
[----:B------:R-:W-:Y:S05]  /*a980*/  BSYNC B0 ;  /* 0x0000000000007941 */ /* 0x000fea0003800000 */
.L_x_3263:
[----:B------:R-:W-:-:S04]  /*a990*/  LOP3.LUT R3, R7, 0x80000000, RZ, 0xc0, !PT ;  /* 0x8000000007037812 */ /* 0x000fc800078ec0ff */
[----:B------:R-:W-:-:S04]  /*a9a0*/  SHF.R.U32.HI R3, RZ, 0x18, R3 ;  /* 0x00000018ff037819 */ /* 0x000fc80000011603 */
[----:B------:R-:W-:-:S05]  /*a9b0*/  LOP3.LUT R3, R0, R3, RZ, 0xfc, !PT ;  /* 0x0000000300037212 */ /* 0x000fca00078efcff */
[----:B------:R0:W-:Y:S01]  /*a9c0*/  STG.E.U8 desc[UR36][R4.64], R3 ;  /* 0x0000000304007986 */ /* 0x0001e2000c101124 */
[----:B------:R-:W-:Y:S05]  /*a9d0*/  BRA `(.L_x_3249) ;  /* 0x0000000400e47947 */ /* 0x000fea0003800000 */
.L_x_3259:
        /* <DEDUP_REMOVED lines=8> */
.L_x_3256:
        /* <DEDUP_REMOVED lines=11> */
.L_x_3268:
        /* <DEDUP_REMOVED lines=21> */
.L_x_3271:
[----:B------:R-:W-:-:S04]  /*ac60*/  LOP3.LUT R0, R7, 0x80000000, RZ, 0xc0, !PT ;  /* 0x8000000007007812 */ /* 0x000fc800078ec0ff */
[----:B------:R-:W-:-:S04]  /*ac70*/  SHF.R.U32.HI R0, RZ, 0x18, R0 ;  /* 0x00000018ff007819 */ /* 0x000fc80000011600 */
[----:B------:R-:W-:-:S07]  /*ac80*/  LOP3.LUT R0, R3, R0, RZ, 0xfc, !PT ;  /* 0x0000000003007212 */ /* 0x000fce00078efcff */
.L_x_3270:
[----:B------:R-:W-:Y:S05]  /*ac90*/  BSYNC B0 ;  /* 0x0000000000007941 */ /* 0x000fea0003800000 */
.L_x_3269:
[----:B------:R0:W-:Y:S01]  /*aca0*/  STG.E.U8 desc[UR36][R4.64], R0 ;  /* 0x0000000004007986 */ /* 0x0001e2000c101124 */
[----:B------:R-:W-:Y:S05]  /*acb0*/  BRA `(.L_x_3249) ;  /* 0x00000004002c7947 */ /* 0x000fea0003800000 */
.L_x_3267:
        /* <DEDUP_REMOVED lines=21> */
.L_x_3274:
[----:B------:R-:W-:-:S04]  /*ae10*/  LOP3.LUT R0, R7, 0x80000000, RZ, 0xc0, !PT ;  /* 0x8000000007007812 */ /* 0x000fc800078ec0ff */
[----:B------:R-:W-:-:S04]  /*ae20*/  SHF.R.U32.HI R0, RZ, 0x18, R0 ;  /* 0x00000018ff007819 */ /* 0x000fc80000011600 */
[----:B------:R-:W-:-:S07]  /*ae30*/  LOP3.LUT R0, R3, R0, RZ, 0xfc, !PT ;  /* 0x0000000003007212 */ /* 0x000fce00078efcff */
.L_x_3273:
[----:B------:R-:W-:Y:S05]  /*ae40*/  BSYNC B0 ;  /* 0x0000000000007941 */ /* 0x000fea0003800000 */
.L_x_3272:
[----:B------:R0:W-:Y:S01]  /*ae50*/  STG.E.U8 desc[UR36][R4.64], R0 ;  /* 0x0000000004007986 */ /* 0x0001e2000c101124 */
[----:B------:R-:W-:Y:S05]  /*ae60*/  BRA `(.L_x_3249) ;  /* 0x0000000000c07947 */ /* 0x000fea0003800000 */
.L_x_3266:
        /* <DEDUP_REMOVED lines=26> */
.L_x_3248:
        /* <DEDUP_REMOVED lines=16> */
.L_x_3277:
[----:B------:R-:W-:Y:S05]  /*b110*/  BRA `(.L_x_3249) ;  /* 0x0000000000147947 */ /* 0x000fea0003800000 */
.L_x_3276:
[----:B------:R-:W0:Y:S02]  /*b120*/  F2I.U64.F64.TRUNC R24, R24 ;  /* 0x0000001800187311 */ /* 0x000e24000030d800 */
[----:B0-----:R0:W-:Y:S01]  /*b130*/  STG.E.64 desc[UR36][R4.64], R24 ;  /* 0x0000001804007986 */ /* 0x0011e2000c101b24 */
[----:B------:R-:W-:Y:S05]  /*b140*/  BRA `(.L_x_3249) ;  /* 0x0000000000087947 */ /* 0x000fea0003800000 */
.L_x_3275:
[----:B------:R-:W0:Y:S02]  /*b150*/  F2I.U32.F64.TRUNC R25, R24 ;  /* 0x0000001800197311 */ /* 0x000e24000030d000 */
[----:B0-----:R0:W-:Y:S02]  /*b160*/  STG.E desc[UR36][R4.64], R25 ;  /* 0x0000001904007986 */ /* 0x0011e4000c101924 */
.L_x_3249:
[----:B------:R-:W-:-:S07]  /*b170*/  VIADD R23, R23, 0x80 ;  /* 0x0000008017177836 */ /* 0x000fce0000000000 */
.L_x_3209:
[----:B------:R-:W-:Y:S05]  /*b180*/  BSYNC B6 ;  /* 0x0000000000067941 */ /* 0x000fea0003800000 */
.L_x_3208:
[----:B------:R-:W-:-:S13]  /*b190*/  ISETP.GE.AND P0, PT, R23, R2, PT ;  /* 0x000000021700720c */ /* 0x000fda0003f06270 */
[----:B------:R-:W-:Y:S05]  /*b1a0*/  @P0 EXIT ;  /* 0x000000000000094d */ /* 0x000fea0003800000 */
[----:B01234-:R-:W0:Y:S01]  /*b1b0*/  LDC.64 R2, c[0x0][0x230] ;  /* 0x00008c00ff027b82 */ /* 0x01fe220000000a00 */
        /* <DEDUP_REMOVED lines=19> */
.L_x_3281:
[----:B------:R-:W0:Y:S02]  /*b2f0*/  F2I.S64.F64.TRUNC R16, R16 ;  /* 0x0000001000107311 */ /* 0x000e24000030d900 */
[----:B0-----:R-:W-:-:S05]  /*b300*/  IMAD.MOV.U32 R5, RZ, RZ, R16 ;  /* 0x000000ffff057224 */ /* 0x001fca00078e0010 */
[----:B------:R-:W-:Y:S01]  /*b310*/  STG.E.U8 desc[UR36][R2.64], R5 ;  /* 0x0000000502007986 */ /* 0x000fe2000c101124 */
[----:B------:R-:W-:Y:S05]  /*b320*/  EXIT ;  /* 0x000000000000794d */ /* 0x000fea0003800000 */
.L_x_3280:
        /* <DEDUP_REMOVED lines=9> */
.L_x_3284:
[----:B------:R-:W0:Y:S02]  /*b3c0*/  F2I.F64.TRUNC R17, R16 ;  /* 0x0000001000117311 */ /* 0x000e24000030d100 */
[----:B0-----:R-:W-:Y:S01]  /*b3d0*/  STG.E desc[UR36][R2.64], R17 ;  /* 0x0000001102007986 */ /* 0x001fe2000c101924 */
[----:B------:R-:W-:Y:S05]  /*b3e0*/  EXIT ;  /* 0x000000000000794d */ /* 0x000fea0003800000 */
.L_x_3283:
[----:B------:R-:W0:Y:S02]  /*b3f0*/  F2I.F64.TRUNC R17, R16 ;  /* 0x0000001000117311 */ /* 0x000e24000030d100 */
[----:B0-----:R-:W-:Y:S01]  /*b400*/  STG.E.U16 desc[UR36][R2.64], R17 ;  /* 0x0000001102007986 */ /* 0x001fe2000c101524 */
[----:B------:R-:W-:Y:S05]  /*b410*/  EXIT ;  /* 0x000000000000794d */ /* 0x000fea0003800000 */
.L_x_3279:
        /* <DEDUP_REMOVED lines=13> */
.L_x_3286:
        /* <DEDUP_REMOVED lines=8> */
.L_x_3285:
        /* <DEDUP_REMOVED lines=14> */
.L_x_3288:
        /* <DEDUP_REMOVED lines=9> */
.L_x_3287:
[----:B------:R-:W-:Y:S01]  /*b6e0*/  STG.E.64 desc[UR36][R2.64], R16 ;  /* 0x0000001002007986 */ /* 0x000fe2000c101b24 */
[----:B------:R-:W-:Y:S05]  /*b6f0*/  EXIT ;  /* 0x000000000000794d */ /* 0x000fea0003800000 */
.L_x_3278:
        /* <DEDUP_REMOVED lines=12> */
.L_x_3291:
[----:B------:R-:W-:-:S05]  /*b7c0*/  CS2R R18, SRZ ;  /* 0x0000000000127805 */ /* 0x000fca000001ff00 */
[----:B------:R-:W-:Y:S01]  /*b7d0*/  STG.E.128 desc[UR36][R2.64], R16 ;  /* 0x0000001002007986 */ /* 0x000fe2000c101d24 */
[----:B------:R-:W-:Y:S05]  /*b7e0*/  EXIT ;  /* 0x000000000000794d */ /* 0x000fea0003800000 */
.L_x_3290:
        /* <DEDUP_REMOVED lines=25> */
.L_x_3295:
[----:B------:R-:W-:Y:S05]  /*b980*/  BSYNC B0 ;  /* 0x0000000000007941 */ /* 0x000fea0003800000 */
.L_x_3294:
[----:B------:R-:W-:-:S05]  /*b990*/  LOP3.LUT R5, R0, R5, RZ, 0xfc, !PT ;  /* 0x0000000500057212 */ /* 0x000fca00078efcff */
[----:B------:R-:W-:Y:S01]  /*b9a0*/  STG.E.U8 desc[UR36][R2.64], R5 ;  /* 0x0000000502007986 */ /* 0x000fe2000c101124 */
[----:B------:R-:W-:Y:S05]  /*b9b0*/  EXIT ;  /* 0x000000000000794d */ /* 0x000fea0003800000 */
.L_x_3293:
        /* <DEDUP_REMOVED lines=17> */
.L_x_3297:
[----:B------:R-:W-:Y:S01]  /*bad0*/  IMAD.MOV.U32 R0, RZ, RZ, 0x7f ;  /* 0x0000007fff007424 */ /* 0x000fe200078e00ff */
[----:B------:R-:W-:-:S04]  /*bae0*/  ISETP.GT.U32.AND P0, PT, R4, 0x7f800000, PT ;  /* 0x7f8000000400780c */ /* 0x000fc80003f04070 */
[----:B------:R-:W-:-:S09]  /*baf0*/  SEL R0, R0, 0x7c, P0 ;  /* 0x0000007c00007807 */ /* 0x000fd20000000000 */
.L_x_3298:
[----:B------:R-:W-:Y:S05]  /*bb00*/  BSYNC B0 ;  /* 0x0000000000007941 */ /* 0x000fea0003800000 */
.L_x_3296:
[----:B------:R-:W-:-:S04]  /*bb10*/  LOP3.LUT R4, R5, 0x80000000, RZ, 0xc0, !PT ;  /* 0x8000000005047812 */ /* 0x000fc800078ec0ff */
[----:B------:R-:W-:-:S04]  /*bb20*/  SHF.R.U32.HI R5, RZ, 0x18, R4 ;  /* 0x00000018ff057819 */ /* 0x000fc80000011604 */
[----:B------:R-:W-:-:S05]  /*bb30*/  LOP3.LUT R5, R0, R5, RZ, 0xfc, !PT ;  /* 0x0000000500057212 */ /* 0x000fca00078efcff */
[----:B------:R-:W-:Y:S01]  /*bb40*/  STG.E.U8 desc[UR36][R2.64], R5 ;  /* 0x0000000502007986 */ /* 0x000fe2000c101124 */
[----:B------:R-:W-:Y:S05]  /*bb50*/  EXIT ;  /* 0x000000000000794d */ /* 0x000fea0003800000 */
.L_x_3292:
        /* <DEDUP_REMOVED lines=8> */
.L_x_3289:
        /* <DEDUP_REMOVED lines=11> */
.L_x_3301:
        /* <DEDUP_REMOVED lines=21> */
.L_x_3304:
[----:B------:R-:W-:-:S04]  /*bde0*/  LOP3.LUT R0, R7, 0x80000000, RZ, 0xc0, !PT ;  /* 0x8000000007007812 */ /* 0x000fc800078ec0ff */
[----:B------:R-:W-:-:S04]  /*bdf0*/  SHF.R.U32.HI R5, RZ, 0x18, R0 ;  /* 0x00000018ff057819 */ /* 0x000fc80000011600 */
[----:B------:R-:W-:-:S04]  /*be00*/  LOP3.LUT R4, R4, R5, RZ, 0xfc, !PT ;  /* 0x0000000504047212 */ /* 0x000fc800078efcff */
[----:B------:R-:W-:-:S07]  /*be10*/  PRMT R0, R4, 0x7610, R0 ;  /* 0x0000761004007816 */ /* 0x000fce0000000000 */
.L_x_3303:
[----:B------:R-:W-:Y:S05]  /*be20*/  BSYNC B0 ;  /* 0x0000000000007941 */ /* 0x000fea0003800000 */
.L_x_3302:
[----:B------:R-:W-:Y:S01]  /*be30*/  STG.E.U8 desc[UR36][R2.64], R0 ;  /* 0x0000000002007986 */ /* 0x000fe2000c101124 */
[----:B------:R-:W-:Y:S05]  /*be40*/  EXIT ;  /* 0x000000000000794d */ /* 0x000fea0003800000 */
.L_x_3300:
        /* <DEDUP_REMOVED lines=21> */
.L_x_3307:
[----:B------:R-:W-:-:S04]  /*bfa0*/  LOP3.LUT R0, R7, 0x80000000, RZ, 0xc0, !PT ;  /* 0x8000000007007812 */ /* 0x000fc800078ec0ff */
[----:B------:R-:W-:-:S04]  /*bfb0*/  SHF.R.U32.HI R5, RZ, 0x18, R0 ;  /* 0x00000018ff057819 */ /* 0x000fc80000011600 */
[----:B------:R-:W-:-:S04]  /*bfc0*/  LOP3.LUT R4, R4, R5, RZ, 0xfc, !PT ;  /* 0x0000000504047212 */ /* 0x000fc800078efcff */
[----:B------:R-:W-:-:S07]  /*bfd0*/  PRMT R0, R4, 0x7610, R0 ;  /* 0x0000761004007816 */ /* 0x000fce0000000000 */
.L_x_3306:
[----:B------:R-:W-:Y:S05]  /*bfe0*/  BSYNC B0 ;  /* 0x0000000000007941 */ /* 0x000fea0003800000 */
.L_x_3305:
[----:B------:R-:W-:Y:S01]  /*bff0*/  STG.E.U8 desc[UR36][R2.64], R0 ;  /* 0x0000000002007986 */ /* 0x000fe2000c101124 */
[----:B------:R-:W-:Y:S05]  /*c000*/  EXIT ;  /* 0x000000000000794d */ /* 0x000fea0003800000 */
.L_x_3299:
        /* <DEDUP_REMOVED lines=26> */
.L_x_3282:
        /* <DEDUP_REMOVED lines=16> */
.L_x_3310:
[----:B------:R-:W-:Y:S05]  /*c2b0*/  EXIT ;  /* 0x000000000000794d */ /* 0x000fea0003800000 */
.L_x_3309:
[----:B------:R-:W0:Y:S02]  /*c2c0*/  F2I.U64.F64.TRUNC R16, R16 ;  /* 0x0000001000107311 */ /* 0x000e24000030d800 */
[----:B0-----:R-:W-:Y:S01]  /*c2d0*/  STG.E.64 desc[UR36][R2.64], R16 ;  /* 0x0000001002007986 */ /* 0x001fe2000c101b24 */
[----:B------:R-:W-:Y:S05]  /*c2e0*/  EXIT ;  /* 0x000000000000794d */ /* 0x000fea0003800000 */
.L_x_3308:
[----:B------:R-:W0:Y:S02]  /*c2f0*/  F2I.U32.F64.TRUNC R17, R16 ;  /* 0x0000001000117311 */ /* 0x000e24000030d000 */
[----:B0-----:R-:W-:Y:S01]  /*c300*/  STG.E desc[UR36][R2.64], R17 ;  /* 0x0000001102007986 */ /* 0x001fe2000c101924 */
[----:B------:R-:W-:Y:S05]  /*c310*/  EXIT ;  /* 0x000000000000794d */ /* 0x000fea0003800000 */
.L_x_3311:
        /* <DEDUP_REMOVED lines=14> */
.L_x_3369:


//--------------------- .text._ZN2at6native18elementwise_kernelILi128ELi2EZNS0_22gpu_kernel_impl_nocastIZZZNS0_65_GLOBAL__N__eb3311e5_27_ActivationHardtanhKernel_cu_9e10b42f_293424hardtanh_backward_kernelERNS_14TensorIteratorERKN3c106ScalarES9_ENKUlvE_clEvENKUlvE_clEvEUlddE_EEvRNS_18TensorIteratorBaseERKT_EUliE_EEviT1_ --------------------------
	.section	.text._ZN2at6native18elementwise_kernelILi128ELi2EZNS0_22gpu_kernel_impl_nocastIZZZNS0_65_GLOBAL__N__eb3311e5_27_ActivationHardtanhKernel_cu_9e10b42f_293424hardtanh_backward_kernelERNS_14TensorIteratorERKN3c106ScalarES9_ENKUlvE_clEvENKUlvE_clEvEUlddE_EEvRNS_18TensorIteratorBaseERKT_EUliE_EEviT1_,"ax",@progbits
	.align	128
        .global         _ZN2at6native18elementwise_kernelILi128ELi2EZNS0_22gpu_kernel_impl_nocastIZZZNS0_65_GLOBAL__N__eb3311e5_27_ActivationHardtanhKernel_cu_9e10b42f_293424hardtanh_backward_kernelERNS_14TensorIteratorERKN3c106ScalarES9_ENKUlvE_clEvENKUlvE_clEvEUlddE_EEvRNS_18TensorIteratorBaseERKT_EUliE_EEviT1_
        .type           _ZN2at6native18elementwise_kernelILi128ELi2EZNS0_22gpu_kernel_impl_nocastIZZZNS0_65_GLOBAL__N__eb3311e5_27_ActivationHardtanhKernel_cu_9e10b42f_293424hardtanh_backward_kernelERNS_14TensorIteratorERKN3c106ScalarES9_ENKUlvE_clEvENKUlvE_clEvEUlddE_EEvRNS_18TensorIteratorBaseERKT_EUliE_EEviT1_,@function
        .size           _ZN2at6native18elementwise_kernelILi128ELi2EZNS0_22gpu_kernel_impl_nocastIZZZNS0_65_GLOBAL__N__eb3311e5_27_ActivationHardtanhKernel_cu_9e10b42f_293424hardtanh_backward_kernelERNS_14TensorIteratorERKN3c106ScalarES9_ENKUlvE_clEvENKUlvE_clEvEUlddE_EEvRNS_18TensorIteratorBaseERKT_EUliE_EEviT1_,(.L_x_3370 - _ZN2at6native18elementwise_kernelILi128ELi2EZNS0_22gpu_kernel_impl_nocastIZZZNS0_65_GLOBAL__N__eb3311e5_27_ActivationHardtanhKernel_cu_9e10b42f_293424hardtanh_backward_kernelERNS_14TensorIteratorERKN3c106ScalarES9_ENKUlvE_clEvENKUlvE_clEvEUlddE_EEvRNS_18TensorIteratorBaseERKT_EUliE_EEviT1_)
        .other          _ZN2at6native18elementwise_kernelILi128ELi2EZNS0_22gpu_kernel_impl_nocastIZZZNS0_65_GLOBAL__N__eb3311e5_27_ActivationHardtanhKernel_cu_9e10b42f_293424hardtanh_backward_kernelERNS_14TensorIteratorERKN3c106ScalarES9_ENKUlvE_clEvENKUlvE_clEvEUlddE_EEvRNS_18TensorIteratorBaseERKT_EUliE_EEviT1_,@"STO_CUDA_ENTRY STV_DEFAULT"
_ZN2at6native18elementwise_kernelILi128ELi2EZNS0_22gpu_kernel_impl_nocastIZZZNS0_65_GLOBAL__N__eb3311e5_27_ActivationHardtanhKernel_cu_9e10b42f_293424hardtanh_backward_kernelERNS_14TensorIteratorERKN3c106ScalarES9_ENKUlvE_clEvENKUlvE_clEvEUlddE_EEvRNS_18TensorIteratorBaseERKT_EUliE_EEviT1_:
.text._ZN2at6native18elementwise_kernelILi128ELi2EZNS0_22gpu_kernel_impl_nocastIZZZNS0_65_GLOBAL__N__eb3311e5_27_ActivationHardtanhKernel_cu_9e10b42f_293424hardtanh_backward_kernelERNS_14TensorIteratorERKN3c106ScalarES9_ENKUlvE_clEvENKUlvE_clEvEUlddE_EEvRNS_18TensorIteratorBaseERKT_EUliE_EEviT1_:
[----:B------:R-:W-:Y:S01]  /*0000*/  LDC R1, c[0x0][0x28] ;  /* 0x00000a00ff017b82 */ /* 0x000fe20000000800 */
[----:B------:R-:W0:Y:S01]  /*0010*/  S2R R0, SR_CTAID.X ;  /* 0x0000000000007919 */ /* 0x000e220000002500 */
[----:B------:R-:W-:Y:S01]  /*0020*/  ULDC UR6, c[0x0][0x210] ;  /* 0x0000840000067ab9 */ /* 0x000fe20000000800 */
[----:B------:R-:W-:Y:S01]  /*0030*/  ULDC.64 UR4, c[0x0][0x208] ;  /* 0x0000820000047ab9 */ /* 0x000fe20000000a00 */
[----:B------:R-:W-:Y:S01]  /*0040*/  BSSY B0, `(.L_x_3312) ;  /* 0x000017d000007945 */ /* 0x000fe20003800000 */
[----:B------:R-:W0:Y:S02]  /*0050*/  S2R R3, SR_TID.X ;  /* 0x0000000000037919 */ /* 0x000e240000002100 */
[----:B0-----:R-:W-:-:S04]  /*0060*/  LEA R0, R0, R3, 0x8 ;  /* 0x0000000300007211 */ /* 0x001fc800078e40ff */
[----:B------:R-:W-:Y:S02]  /*0070*/  ISETP.GE.AND P0, PT, R0, UR6, PT ;  /* 0x0000000600007c0c */ /* 0x000fe4000bf06270 */
[----:B------:R-:W-:-:S11]  /*0080*/  MOV R11, R0 ;  /* 0x00000000000b7202 */ /* 0x000fd60000000f00 */
[----:B------:R-:W-:Y:S05]  /*0090*/  @P0 BRA `(.L_x_3313) ;  /* 0x0000001400dc0947 */ /* 0x000fea0003800000 */
[----:B------:R-:W0:Y:S01]  /*00a0*/  LDC R5, c[0x0][0x218] ;  /* 0x00008600ff057b82 */ /* 0x000e220000000800 */
[----:B------:R-:W-:Y:S01]  /*00b0*/  HFMA2.MMA R4, -RZ, RZ, 0, 0 ;  /* 0x00000000ff047435 */ /* 0x000fe200000001ff */
[----:B------:R-:W-:Y:S02]  /*00c0*/  CS2R R2, SRZ ;  /* 0x0000000000027805 */ /* 0x000fe4000001ff00 */
        /* <DEDUP_REMOVED lines=350> */
.L_x_3314:
[----:B------:R-:W-:Y:S02]  /*16b0*/  ULDC.64 UR8, c[0x0][0x488] ;  /* 0x0001220000087ab9 */ /* 0x000fe40000000a00 */
[----:B------:R-:W-:-:S04]  /*16c0*/  IADD3 R6, P0, R4, UR8, RZ ;  /* 0x0000000804067c10 */ /* 0x000fc8000ff1e0ff */
[----:B------:R-:W-:Y:S01]  /*16d0*/  IADD3.X R7, RZ, UR9, RZ, P0, !PT ;  /* 0x00000009ff077c10 */ /* 0x000fe200087fe4ff */
[----:B------:R-:W-:-:S05]  /*16e0*/  ULDC.64 UR8, c[0x0][0x490] ;  /* 0x0001240000087ab9 */ /* 0x000fca0000000a00 */
[----:B------:R-:W2:Y:S02]  /*16f0*/  LDG.E.64 R6, desc[UR4][R6.64] ;  /* 0x0000000406067981 */ /* 0x000ea4000c1e1b00 */
[----:B--2---:R-:W-:Y:S01]  /*1700*/  DSETP.GTU.AND P0, PT, R6, UR8, PT ;  /* 0x0000000806007e2a */ /* 0x004fe2000bf0c000 */
[----:B------:R-:W-:Y:S02]  /*1710*/  ULDC.64 UR8, c[0x0][0x480] ;  /* 0x0001200000087ab9 */ /* 0x000fe40000000a00 */
[----:B------:R-:W-:-:S04]  /*1720*/  IADD3 R4, P1, R2, UR8, RZ ;  /* 0x0000000802047c10 */ /* 0x000fc8000ff3e0ff */
[----:B------:R-:W-:Y:S01]  /*1730*/  IADD3.X R5, RZ, UR9, RZ, P1, !PT ;  /* 0x00000009ff057c10 */ /* 0x000fe20008ffe4ff */
[----:B------:R-:W-:-:S06]  /*1740*/  ULDC.64 UR8, c[0x0][0x478] ;  /* 0x00011e0000087ab9 */ /* 0x000fcc0000000a00 */
[----:B------:R-:W2:Y:S01]  /*1750*/  @P0 LDG.E.64 R4, desc[UR4][R4.64] ;  /* 0x0000000404040981 */ /* 0x000ea2000c1e1b00 */
[----:B------:R-:W0:Y:S01]  /*1760*/  @P0 LDC.64 R8, c[0x0][0x498] ;  /* 0x00012600ff080b82 */ /* 0x000e220000000a00 */
[----:B------:R-:W-:Y:S01]  /*1770*/  IADD3 R11, R0, 0x80, RZ ;  /* 0x00000080000b7810 */ /* 0x000fe20007ffe0ff */
[----:B0-----:R-:W-:Y:S01]  /*1780*/  @P0 DSETP.GE.AND P1, PT, R6, R8, PT ;  /* 0x000000080600022a */ /* 0x001fe20003f26000 */
[----:B------:R-:W-:Y:S02]  /*1790*/  IADD3 R8, P2, R3, UR8, RZ ;  /* 0x0000000803087c10 */ /* 0x000fe4000ff5e0ff */
[----:B------:R-:W-:Y:S02]  /*17a0*/  CS2R R2, SRZ ;  /* 0x0000000000027805 */ /* 0x000fe4000001ff00 */
[----:B------:R-:W-:Y:S02]  /*17b0*/  IADD3.X R9, RZ, UR9, RZ, P2, !PT ;  /* 0x00000009ff097c10 */ /* 0x000fe400097fe4ff */
[----:B--2---:R-:W-:-:S02]  /*17c0*/  @P0 FSEL R6, R4, RZ, !P1 ;  /* 0x000000ff04060208 */ /* 0x004fc40004800000 */
[----:B------:R-:W-:Y:S02]  /*17d0*/  @P0 FSEL R7, R5, RZ, !P1 ;  /* 0x000000ff05070208 */ /* 0x000fe40004800000 */
[----:B------:R-:W-:Y:S02]  /*17e0*/  @P0 MOV R2, R6 ;  /* 0x0000000600020202 */ /* 0x000fe40000000f00 */
[----:B------:R-:W-:-:S05]  /*17f0*/  @P0 MOV R3, R7 ;  /* 0x0000000700030202 */ /* 0x000fca0000000f00 */
[----:B------:R0:W-:Y:S02]  /*1800*/  STG.E.64 desc[UR4][R8.64], R2 ;  /* 0x0000000208007986 */ /* 0x0001e4000c101b04 */
.L_x_3313:
[----:B------:R-:W-:Y:S05]  /*1810*/  BSYNC B0 ;  /* 0x0000000000007941 */ /* 0x000fea0003800000 */
.L_x_3312:
[----:B------:R-:W-:-:S13]  /*1820*/  ISETP.GE.AND P0, PT, R11, UR6, PT ;  /* 0x000000060b007c0c */ /* 0x000fda000bf06270 */
[----:B------:R-:W-:Y:S05]  /*1830*/  @P0 EXIT ;  /* 0x000000000000094d */ /* 0x000fea0003800000 */
[----:B0-----:R-:W0:Y:S01]  /*1840*/  LDC R8, c[0x0][0x218] ;  /* 0x00008600ff087b82 */ /* 0x001e220000000800 */
[----:B------:R-:W-:Y:S02]  /*1850*/  CS2R R2, SRZ ;  /* 0x0000000000027805 */ /* 0x000fe4000001ff00 */
[----:B------:R-:W-:Y:S02]  /*1860*/  MOV R0, RZ ;  /* 0x000000ff00007202 */ /* 0x000fe40000000f00 */
[----:B0-----:R-:W-:-:S13]  /*1870*/  ISETP.NE.AND P0, PT, R8, RZ, PT ;  /* 0x000000ff0800720c */ /* 0x001fda0003f05270 */
[----:B------:R-:W-:Y:S05]  /*1880*/  @!P0 BRA `(.L_x_3315) ;  /* 0x0000001400708947 */ /* 0x000fea0003800000 */
[----:B------:R-:W-:Y:S01]  /*1890*/  HFMA2.MMA R2, -RZ, RZ, 0, 0 ;  /* 0x00000000ff027435 */ /* 0x000fe200000001ff */
[----:B------:R-:W-:Y:S01]  /*18a0*/  MOV R3, R11 ;  /* 0x0000000b00037202 */ /* 0x000fe20000000f00 */
[----:B------:R-:W-:Y:S01]  /*18b0*/  ULDC.64 UR6, c[0x0][0x220] ;  /* 0x0000880000067ab9 */ /* 0x000fe20000000a00 */
[----:B------:R-:W-:Y:S01]  /*18c0*/  ISETP.NE.AND P0, PT, R8, 0x1, PT ;  /* 0x000000010800780c */ /* 0x000fe20003f05270 */
[----:B------:R-:W-:-:S06]  /*18d0*/  ULDC UR8, c[0x0][0x350] ;  /* 0x0000d40000087ab9 */ /* 0x000fcc0000000800 */
        /* <DEDUP_REMOVED lines=326> */
[----:B------:R-:W-:-:S03]  /*2d40*/  @P0 MOV R8, RZ ;  /* 0x000000ff00080202 */ /* 0x000fc60000000f00 */
[----:B------:R-:W1:Y:S08]  /*2d50*/  @P0 LDC R13, c[0x0][0x33c] ;  /* 0x0000cf00ff0d0b82 */ /* 0x000e700000000800 */
[----:B------:R-:W2:Y:S08]  /*2d60*/  @P0 LDC.64 R6, c[0x0][0x468] ;  /* 0x00011a00ff060b82 */ /* 0x000eb00000000a00 */
[----:B------:R-:W3:Y:S01]  /*2d70*/  @P0 LDC R12, c[0x0][0x470] ;  /* 0x00011c00ff0c0b82 */ /* 0x000ee20000000800 */
[----:B0-----:R-:W-:-:S05]  /*2d80*/  @P0 IMAD.HI.U32 R4, R9, R10, R8 ;  /* 0x0000000a09040227 */ /* 0x001fca00078e0008 */
[----:B------:R-:W-:Y:S02]  /*2d90*/  @P0 SHF.R.U32.HI R4, RZ, R11, R4 ;  /* 0x0000000bff040219 */ /* 0x000fe40000011604 */
[----:B------:R-:W-:Y:S02]  /*2da0*/  IADD3 R11, -R9, RZ, RZ ;  /* 0x000000ff090b7210 */ /* 0x000fe40007ffe1ff */
[----:B------:R-:W-:-:S03]  /*2db0*/  @P0 IADD3 R8, -R4, RZ, RZ ;  /* 0x000000ff04080210 */ /* 0x000fc60007ffe1ff */
[----:B------:R-:W-:Y:S01]  /*2dc0*/  IMAD R5, R11, UR8, R5 ;  /* 0x000000080b057c24 */ /* 0x000fe2000f8e0205 */
[----:B------:R-:W-:Y:S01]  /*2dd0*/  ULDC.64 UR8, c[0x0][0x460] ;  /* 0x0001180000087ab9 */ /* 0x000fe20000000a00 */
[----:B-1----:R-:W-:Y:S02]  /*2de0*/  @P0 IMAD R9, R13, R8, R9 ;  /* 0x000000080d090224 */ /* 0x002fe400078e0209 */
[C---:B------:R-:W-:Y:S02]  /*2df0*/  IMAD R3, R5.reuse, UR6, R3 ;  /* 0x0000000605037c24 */ /* 0x040fe4000f8e0203 */
[C---:B------:R-:W-:Y:S02]  /*2e00*/  IMAD R0, R5.reuse, UR8, R0 ;  /* 0x0000000805007c24 */ /* 0x040fe4000f8e0200 */
[----:B------:R-:W-:Y:S02]  /*2e10*/  IMAD R2, R5, UR9, R2 ;  /* 0x0000000905027c24 */ /* 0x000fe4000f8e0202 */
[----:B--2---:R-:W-:-:S02]  /*2e20*/  @P0 IMAD R3, R9, R6, R3 ;  /* 0x0000000609030224 */ /* 0x004fc400078e0203 */
[C---:B------:R-:W-:Y:S02]  /*2e30*/  @P0 IMAD R0, R9.reuse, R7, R0 ;  /* 0x0000000709000224 */ /* 0x040fe400078e0200 */
[----:B---3--:R-:W-:-:S07]  /*2e40*/  @P0 IMAD R2, R9, R12, R2 ;  /* 0x0000000c09020224 */ /* 0x008fce00078e0202 */
.L_x_3315:
        /* <DEDUP_REMOVED lines=11> */
[----:B------:R-:W0:Y:S02]  /*2f00*/  @P0 LDC.64 R8, c[0x0][0x498] ;  /* 0x00012600ff080b82 */ /* 0x000e240000000a00 */
        /* <DEDUP_REMOVED lines=8> */
[----:B------:R-:W-:Y:S01]  /*2f90*/  STG.E.64 desc[UR4][R8.64], R2 ;  /* 0x0000000208007986 */ /* 0x000fe2000c101b04 */
[----:B------:R-:W-:Y:S05]  /*2fa0*/  EXIT ;  /* 0x000000000000794d */ /* 0x000fea0003800000 */
.L_x_3316:
        /* <DEDUP_REMOVED lines=13> */
.L_x_3370:


//--------------------- .text._ZN2at6native27unrolled_elementwise_kernelIZZZNS0_65_GLOBAL__N__eb3311e5_27_ActivationHardtanhKernel_cu_9e10b42f_293424hardtanh_backward_kernelERNS_14TensorIteratorERKN3c106ScalarES8_ENKUlvE_clEvENKUlvE_clEvEUlddE_St5arrayIPcLm3EELi4E23TrivialOffsetCalculatorILi2EjESF_ILi1EjENS0_6memory15LoadWithoutCastENSI_16StoreWithoutCastEEEviT_T0_T2_T3_T4_T5_ --------------------------
	.section	.text._ZN2at6native27unrolled_elementwise_kernelIZZZNS0_65_GLOBAL__N__eb3311e5_27_ActivationHardtanhKernel_cu_9e10b42f_293424hardtanh_backward_kernelERNS_14TensorIteratorERKN3c106ScalarES8_ENKUlvE_clEvENKUlvE_clEvEUlddE_St5arrayIPcLm3EELi4E23TrivialOffsetCalculatorILi2EjESF_ILi1EjENS0_6memory15LoadWithoutCastENSI_16StoreWithoutCastEEEviT_T0_T2_T3_T4_T5_,"ax",@progbits
	.align	128
        .global         _ZN2at6native27unrolled_elementwise_kernelIZZZNS0_65_GLOBAL__N__eb3311e5_27_ActivationHardtanhKernel_cu_9e10b42f_293424hardtanh_backward_kernelERNS_14TensorIteratorERKN3c106ScalarES8_ENKUlvE_clEvENKUlvE_clEvEUlddE_St5arrayIPcLm3EELi4E23TrivialOffsetCalculatorILi2EjESF_ILi1EjENS0_6memory15LoadWithoutCastENSI_16StoreWithoutCastEEEviT_T0_T2_T3_T4_T5_
        .type           _ZN2at6native27unrolled_elementwise_kernelIZZZNS0_65_GLOBAL__N__eb3311e5_27_ActivationHardtanhKernel_cu_9e10b42f_293424hardtanh_backward_kernelERNS_14TensorIteratorERKN3c106ScalarES8_ENKUlvE_clEvENKUlvE_clEvEUlddE_St5arrayIPcLm3EELi4E23TrivialOffsetCalculatorILi2EjESF_ILi1EjENS0_6memory15LoadWithoutCastENSI_16StoreWithoutCastEEEviT_T0_T2_T3_T4_T5_,@function
        .size           _ZN2at6native27unrolled_elementwise_kernelIZZZNS0_65_GLOBAL__N__eb3311e5_27_ActivationHardtanhKernel_cu_9e10b42f_293424hardtanh_backward_kernelERNS_14TensorIteratorERKN3c106ScalarES8_ENKUlvE_clEvENKUlvE_clEvEUlddE_St5arrayIPcLm3EELi4E23TrivialOffsetCalculatorILi2EjESF_ILi1EjENS0_6memory15LoadWithoutCastENSI_16StoreWithoutCastEEEviT_T0_T2_T3_T4_T5_,(.L_x_3371 - _ZN2at6native27unrolled_elementwise_kernelIZZZNS0_65_GLOBAL__N__eb3311e5_27_ActivationHardtanhKernel_cu_9e10b42f_293424hardtanh_backward_kernelERNS_14TensorIteratorERKN3c106ScalarES8_ENKUlvE_clEvENKUlvE_clEvEUlddE_St5arrayIPcLm3EELi4E23TrivialOffsetCalculatorILi2EjESF_ILi1EjENS0_6memory15LoadWithoutCastENSI_16StoreWithoutCastEEEviT_T0_T2_T3_T4_T5_)
        .other          _ZN2at6native27unrolled_elementwise_kernelIZZZNS0_65_GLOBAL__N__eb3311e5_27_ActivationHardtanhKernel_cu_9e10b42f_293424hardtanh_backward_kernelERNS_14TensorIteratorERKN3c106ScalarES8_ENKUlvE_clEvENKUlvE_clEvEUlddE_St5arrayIPcLm3EELi4E23TrivialOffsetCalculatorILi2EjESF_ILi1EjENS0_6memory15LoadWithoutCastENSI_16StoreWithoutCastEEEviT_T0_T2_T3_T4_T5_,@"STO_CUDA_ENTRY STV_DEFAULT"
_ZN2at6native27unrolled_elementwise_kernelIZZZNS0_65_GLOBAL__N__eb3311e5_27_ActivationHardtanhKernel_cu_9e10b42f_293424hardtanh_backward_kernelERNS_14TensorIteratorERKN3c106ScalarES8_ENKUlvE_clEvENKUlvE_clEvEUlddE_St5arrayIPcLm3EELi4E23TrivialOffsetCalculatorILi2EjESF_ILi1EjENS0_6memory15LoadWithoutCastENSI_16StoreWithoutCastEEEviT_T0_T2_T3_T4_T5_:
.text._ZN2at6native27unrolled_elementwise_kernelIZZZNS0_65_GLOBAL__N__eb3311e5_27_ActivationHardtanhKernel_cu_9e10b42f_293424hardtanh_backward_kernelERNS_14TensorIteratorERKN3c106ScalarES8_ENKUlvE_clEvENKUlvE_clEvEUlddE_St5arrayIPcLm3EELi4E23TrivialOffsetCalculatorILi2EjESF_ILi1EjENS0_6memory15LoadWithoutCastENSI_16StoreWithoutCastEEEviT_T0_T2_T3_T4_T5_:
[----:B------:R-:W-:Y:S01]  /*0000*/  LDC R1, c[0x0][0x28] ;  /* 0x00000a00ff017b82 */ /* 0x000fe20000000800 */
[----:B------:R-:W0:Y:S07]  /*0010*/  S2R R16, SR_CTAID.X ;  /* 0x0000000000107919 */ /* 0x000e2e0000002500 */
[----:B------:R-:W0:Y:S01]  /*0020*/  LDC R3, c[0x0][0x210] ;  /* 0x00008400ff037b82 */ /* 0x000e220000000800 */
[----:B------:R-:W-:Y:S01]  /*0030*/  CS2R R22, SRZ ;  /* 0x0000000000167805 */ /* 0x000fe2000001ff00 */
[----:B------:R-:W-:Y:S01]  /*0040*/  ULDC.64 UR4, c[0x0][0x208] ;  /* 0x0000820000047ab9 */ /* 0x000fe20000000a00 */
[----:B------:R-:W1:Y:S01]  /*0050*/  S2R R17, SR_TID.X ;  /* 0x0000000000117919 */ /* 0x000e620000002100 */
[----:B------:R-:W-:Y:S01]  /*0060*/  CS2R R4, SRZ ;  /* 0x0000000000047805 */ /* 0x000fe2000001ff00 */
[----:B------:R-:W-:Y:S01]  /*0070*/  ULDC.64 UR6, c[0x0][0x220] ;  /* 0x0000880000067ab9 */ /* 0x000fe20000000a00 */
        /* <DEDUP_REMOVED lines=13> */
[CC--:B------:R-:W-:Y:S02]  /*0150*/  ISETP.GE.AND P3, PT, R25.reuse, R0.reuse, PT ;  /* 0x000000001900720c */ /* 0x0c0fe40003f66270 */
[----:B------:R0:W3:Y:S02]  /*0160*/  @!P2 LDG.E.64 R22, desc[UR4][R2.64] ;  /* 0x000000040216a981 */ /* 0x0000e4000c1e1b00 */
[----:B------:R-:W4:Y:S09]  /*0170*/  @!P0 LDC.64 R10, c[0x0][0x238] ;  /* 0x00008e00ff0a8b82 */ /* 0x000f320000000a00 */
[----:B------:R-:W-:Y:S01]  /*0180*/  @!P3 IMAD R19, R16, 0x200, R25 ;  /* 0x000002001013b824 */ /* 0x000fe200078e0219 */
[----:B------:R-:W-:Y:S01]  /*0190*/  @!P3 IADD3 R25, R25, 0x80, RZ ;  /* 0x000000801919b810 */ /* 0x000fe20007ffe0ff */
[----:B------:R-:W4:Y:S03]  /*01a0*/  @!P3 LDC.64 R20, c[0x0][0x240] ;  /* 0x00009000ff14bb82 */ /* 0x000f260000000a00 */
[----:B------:R-:W-:Y:S01]  /*01b0*/  ISETP.GE.AND P1, PT, R25, R0, PT ;  /* 0x000000001900720c */ /* 0x000fe20003f26270 */
[----:B--2---:R-:W-:-:S04]  /*01c0*/  @!P0 IMAD.WIDE.U32 R28, R27, 0x8, R28 ;  /* 0x000000081b1c8825 */ /* 0x004fc800078e001c */
[----:B------:R-:W2:Y:S01]  /*01d0*/  @!P3 LDC.64 R6, c[0x0][0x238] ;  /* 0x00008e00ff06bb82 */ /* 0x000ea20000000a00 */
[----:B-1----:R-:W-:Y:S01]  /*01e0*/  @!P2 IMAD.WIDE.U32 R12, R15, 0x8, R12 ;  /* 0x000000080f0ca825 */ /* 0x002fe200078e000c */
[----:B------:R2:W3:Y:S01]  /*01f0*/  @!P0 LDG.E.64 R4, desc[UR4][R28.64] ;  /* 0x000000041c048981 */ /* 0x0004e2000c1e1b00 */
[----:B------:R-:W-:-:S05]  /*0200*/  CS2R R14, SRZ ;  /* 0x00000000000e7805 */ /* 0x000fca000001ff00 */
[----:B------:R-:W1:Y:S01]  /*0210*/  @!P1 LDC.64 R8, c[0x0][0x240] ;  /* 0x00009000ff089b82 */ /* 0x000e620000000a00 */
[----:B------:R-:W3:Y:S01]  /*0220*/  @!P2 LDG.E.64 R14, desc[UR4][R12.64] ;  /* 0x000000040c0ea981 */ /* 0x000ee2000c1e1b00 */
[----:B0-----:R-:W-:Y:S01]  /*0230*/  CS2R R2, SRZ ;  /* 0x0000000000027805 */ /* 0x001fe2000001ff00 */
[----:B----4-:R-:W-:-:S05]  /*0240*/  @!P3 IMAD.WIDE.U32 R20, R19, 0x8, R20 ;  /* 0x000000081314b825 */ /* 0x010fca00078e0014 */
[----:B------:R0:W4:Y:S01]  /*0250*/  @!P3 LDG.E.64 R2, desc[UR4][R20.64] ;  /* 0x000000041402b981 */ /* 0x000122000c1e1b00 */
[----:B------:R-:W-:Y:S02]  /*0260*/  @!P1 IMAD R25, R16, 0x200, R25 ;  /* 0x0000020010199824 */ /* 0x000fe400078e0219 */
[----:B------:R-:W-:Y:S01]  /*0270*/  @!P0 IMAD.WIDE.U32 R26, R27, 0x8, R10 ;  /* 0x000000081b1a8825 */ /* 0x000fe200078e000a */
[----:B------:R-:W-:-:S03]  /*0280*/  CS2R R10, SRZ ;  /* 0x00000000000a7805 */ /* 0x000fc6000001ff00 */
[----:B--2---:R-:W-:Y:S01]  /*0290*/  @!P3 IMAD.WIDE.U32 R28, R19, 0x8, R6 ;  /* 0x00000008131cb825 */ /* 0x004fe200078e0006 */
[----:B0-----:R-:W0:Y:S03]  /*02a0*/  @!P2 LDC.64 R20, c[0x0][0x230] ;  /* 0x00008c00ff14ab82 */ /* 0x001e260000000a00 */
[C---:B-1----:R-:W-:Y:S01]  /*02b0*/  @!P1 IMAD.WIDE.U32 R12, R25.reuse, 0x8, R8 ;  /* 0x00000008190c9825 */ /* 0x042fe200078e0008 */
[----:B------:R-:W-:Y:S02]  /*02c0*/  CS2R R8, SRZ ;  /* 0x0000000000087805 */ /* 0x000fe4000001ff00 */
[----:B------:R-:W-:Y:S02]  /*02d0*/  CS2R R6, SRZ ;  /* 0x0000000000067805 */ /* 0x000fe4000001ff00 */
[----:B------:R1:W2:Y:S01]  /*02e0*/  @!P1 LDG.E.64 R10, desc[UR4][R12.64] ;  /* 0x000000040c0a9981 */ /* 0x0002a2000c1e1b00 */
[----:B------:R-:W1:Y:S03]  /*02f0*/  @!P1 LDC.64 R18, c[0x0][0x238] ;  /* 0x00008e00ff129b82 */ /* 0x000e660000000a00 */
[----:B------:R-:W2:Y:S04]  /*0300*/  @!P0 LDG.E.64 R8, desc[UR4][R26.64] ;  /* 0x000000041a088981 */ /* 0x000ea8000c1e1b00 */
[----:B------:R-:W2:Y:S01]  /*0310*/  @!P3 LDG.E.64 R6, desc[UR4][R28.64] ;  /* 0x000000041c06b981 */ /* 0x000ea2000c1e1b00 */
[----:B-1----:R-:W-:Y:S01]  /*0320*/  @!P1 IMAD.WIDE.U32 R24, R25, 0x8, R18 ;  /* 0x0000000819189825 */ /* 0x002fe200078e0012 */
[----:B------:R-:W-:-:S06]  /*0330*/  CS2R R18, SRZ ;  /* 0x0000000000127805 */ /* 0x000fcc000001ff00 */
[----:B------:R1:W5:Y:S01]  /*0340*/  @!P1 LDG.E.64 R18, desc[UR4][R24.64] ;  /* 0x0000000418129981 */ /* 0x000362000c1e1b00 */
[----:B------:R-:W-:Y:S01]  /*0350*/  VIADD R12, R17, 0x80 ;  /* 0x00000080110c7836 */ /* 0x000fe20000000000 */
[----:B------:R-:W-:-:S03]  /*0360*/  MOV R13, R17 ;  /* 0x00000011000d7202 */ /* 0x000fc60000000f00 */
[----:B------:R-:W-:Y:S01]  /*0370*/  @!P2 IMAD.MOV.U32 R13, RZ, RZ, R12 ;  /* 0x000000ffff0da224 */ /* 0x000fe200078e000c */
[----:B------:R-:W-:Y:S01]  /*0380*/  BSSY B0, `(.L_x_3317) ;  /* 0x000001e000007945 */ /* 0x000fe20003800000 */
[----:B---3--:R-:W-:-:S06]  /*0390*/  DSETP.GE.AND P1, PT, R22, UR6, PT ;  /* 0x0000000616007e2a */ /* 0x008fcc000bf26000 */
[----:B------:R-:W-:Y:S02]  /*03a0*/  DSETP.GTU.AND P1, PT, R22, UR8, !P1 ;  /* 0x0000000816007e2a */ /* 0x000fe4000cf2c000 */
[----:B------:R-:W-:-:S06]  /*03b0*/  DSETP.GE.AND P0, PT, R4, UR6, PT ;  /* 0x0000000604007e2a */ /* 0x000fcc000bf06000 */
[----:B------:R-:W-:Y:S01]  /*03c0*/  DSETP.GTU.AND P0, PT, R4, UR8, !P0 ;  /* 0x0000000804007e2a */ /* 0x000fe2000c70c000 */
[----:B------:R-:W-:Y:S01]  /*03d0*/  FSEL R5, R15, RZ, P1 ;  /* 0x000000ff0f057208 */ /* 0x000fe20000800000 */
[----:B------:R-:W-:Y:S01]  /*03e0*/  @!P2 IMAD R15, R16, 0x200, R17 ;  /* 0x00000200100fa824 */ /* 0x000fe200078e0211 */
[----:B------:R-:W-:-:S03]  /*03f0*/  FSEL R4, R14, RZ, P1 ;  /* 0x000000ff0e047208 */ /* 0x000fc60000800000 */
[----:B0-----:R-:W-:Y:S01]  /*0400*/  @!P2 IMAD.WIDE.U32 R20, R15, 0x8, R20 ;  /* 0x000000080f14a825 */ /* 0x001fe200078e0014 */
[----:B----4-:R-:W-:-:S04]  /*0410*/  DSETP.GE.AND P3, PT, R2, UR6, PT ;  /* 0x0000000602007e2a */ /* 0x010fc8000bf66000 */
[----:B------:R1:W-:Y:S02]  /*0420*/  @!P2 STG.E.64 desc[UR4][R20.64], R4 ;  /* 0x000000041400a986 */ /* 0x0003e4000c101b04 */
[----:B------:R-:W-:Y:S01]  /*0430*/  DSETP.GTU.AND P1, PT, R2, UR8, !P3 ;  /* 0x0000000802007e2a */ /* 0x000fe2000df2c000 */
[----:B------:R-:W-:Y:S01]  /*0440*/  ISETP.GE.AND P3, PT, R13, R0, PT ;  /* 0x000000000d00720c */ /* 0x000fe20003f66270 */
[----:B--2---:R-:W-:Y:S01]  /*0450*/  DSETP.GE.AND P4, PT, R10, UR6, PT ;  /* 0x000000060a007e2a */ /* 0x004fe2000bf86000 */
[----:B------:R-:W-:Y:S02]  /*0460*/  FSEL R2, R8, RZ, P0 ;  /* 0x000000ff08027208 */ /* 0x000fe40000000000 */
[----:B------:R-:W-:-:S03]  /*0470*/  FSEL R3, R9, RZ, P0 ;  /* 0x000000ff09037208 */ /* 0x000fc60000000000 */
[----:B------:R-:W-:Y:S01]  /*0480*/  DSETP.GTU.AND P0, PT, R10, UR8, !P4 ;  /* 0x000000080a007e2a */ /* 0x000fe2000e70c000 */
[----:B------:R-:W-:Y:S02]  /*0490*/  FSEL R6, R6, RZ, P1 ;  /* 0x000000ff06067208 */ /* 0x000fe40000800000 */
[----:B------:R-:W-:-:S03]  /*04a0*/  FSEL R7, R7, RZ, P1 ;  /* 0x000000ff07077208 */ /* 0x000fc60000800000 */
[----:B-1----:R-:W-:Y:S08]  /*04b0*/  @P3 BRA `(.L_x_3318) ;  /* 0x0000000000283947 */ /* 0x002ff00003800000 */
        /* <DEDUP_REMOVED lines=8> */
[----:B------:R0:W-:Y:S04]  /*0540*/  STG.E.64 desc[UR4][R4.64], R2 ;  /* 0x0000000204007986 */ /* 0x0001e8000c101b04 */
[----:B------:R0:W-:Y:S02]  /*0550*/  @!P1 STG.E.64 desc[UR4][R8.64], R6 ;  /* 0x0000000608009986 */ /* 0x0001e4000c101b04 */
.L_x_3318:
[----:B------:R-:W-:Y:S05]  /*0560*/  BSYNC B0 ;  /* 0x0000000000007941 */ /* 0x000fea0003800000 */
.L_x_3317:
[----:B------:R-:W-:-:S13]  /*0570*/  ISETP.GE.AND P1, PT, R13, R0, PT ;  /* 0x000000000d00720c */ /* 0x000fda0003f26270 */
[----:B------:R-:W-:Y:S05]  /*0580*/  @P1 EXIT ;  /* 0x000000000000194d */ /* 0x000fea0003800000 */
[----:B0-----:R-:W0:Y:S01]  /*0590*/  LDC.64 R2, c[0x0][0x230] ;  /* 0x00008c00ff027b82 */ /* 0x001e220000000a00 */
[----:B------:R-:W-:Y:S01]  /*05a0*/  IMAD R13, R16, 0x200, R13 ;  /* 0x00000200100d7824 */ /* 0x000fe200078e020d */
[----:B-----5:R-:W-:Y:S02]  /*05b0*/  FSEL R4, R18, RZ, P0 ;  /* 0x000000ff12047208 */ /* 0x020fe40000000000 */
[----:B------:R-:W-:Y:S01]  /*05c0*/  FSEL R5, R19, RZ, P0 ;  /* 0x000000ff13057208 */ /* 0x000fe20000000000 */
[----:B0-----:R-:W-:-:S05]  /*05d0*/  IMAD.WIDE.U32 R2, R13, 0x8, R2 ;  /* 0x000000080d027825 */ /* 0x001fca00078e0002 */
[----:B------:R-:W-:Y:S01]  /*05e0*/  STG.E.64 desc[UR4][R2.64], R4 ;  /* 0x0000000402007986 */ /* 0x000fe2000c101b04 */
[----:B------:R-:W-:Y:S05]  /*05f0*/  EXIT ;  /* 0x000000000000794d */ /* 0x000fea0003800000 */
.L_x_3319:
        /* <DEDUP_REMOVED lines=16> */
.L_x_3371:


//--------------------- .text._ZN2at6native29vectorized_elementwise_kernelILi2EZZZNS0_65_GLOBAL__N__eb3311e5_27_ActivationHardtanhKernel_cu_9e10b42f_293424hardtanh_backward_kernelERNS_14TensorIteratorERKN3c106ScalarES8_ENKUlvE_clEvENKUlvE_clEvEUlddE_St5arrayIPcLm3EEEEviT0_T1_ --------------------------
	.section	.text._ZN2at6native29vectorized_elementwise_kernelILi2EZZZNS0_65_GLOBAL__N__eb3311e5_27_ActivationHardtanhKernel_cu_9e10b42f_293424hardtanh_backward_kernelERNS_14TensorIteratorERKN3c106ScalarES8_ENKUlvE_clEvENKUlvE_clEvEUlddE_St5arrayIPcLm3EEEEviT0_T1_,"ax",@progbits
	.align	128
        .global         _ZN2at6native29vectorized_elementwise_kernelILi2EZZZNS0_65_GLOBAL__N__eb3311e5_27_ActivationHardtanhKernel_cu_9e10b42f_293424hardtanh_backward_kernelERNS_14TensorIteratorERKN3c106ScalarES8_ENKUlvE_clEvENKUlvE_clEvEUlddE_St5arrayIPcLm3EEEEviT0_T1_
        .type           _ZN2at6native29vectorized_elementwise_kernelILi2EZZZNS0_65_GLOBAL__N__eb3311e5_27_ActivationHardtanhKernel_cu_9e10b42f_293424hardtanh_backward_kernelERNS_14TensorIteratorERKN3c106ScalarES8_ENKUlvE_clEvENKUlvE_clEvEUlddE_St5arrayIPcLm3EEEEviT0_T1_,@function
        .size           _ZN2at6native29vectorized_elementwise_kernelILi2EZZZNS0_65_GLOBAL__N__eb3311e5_27_ActivationHardtanhKernel_cu_9e10b42f_293424hardtanh_backward_kernelERNS_14TensorIteratorERKN3c106ScalarES8_ENKUlvE_clEvENKUlvE_clEvEUlddE_St5arrayIPcLm3EEEEviT0_T1_,(.L_x_3372 - _ZN2at6native29vectorized_elementwise_kernelILi2EZZZNS0_65_GLOBAL__N__eb3311e5_27_ActivationHardtanhKernel_cu_9e10b42f_293424hardtanh_backward_kernelERNS_14TensorIteratorERKN3c106ScalarES8_ENKUlvE_clEvENKUlvE_clEvEUlddE_St5arrayIPcLm3EEEEviT0_T1_)
        .other          _ZN2at6native29vectorized_elementwise_kernelILi2EZZZNS0_65_GLOBAL__N__eb3311e5_27_ActivationHardtanhKernel_cu_9e10b42f_293424hardtanh_backward_kernelERNS_14TensorIteratorERKN3c106ScalarES8_ENKUlvE_clEvENKUlvE_clEvEUlddE_St5arrayIPcLm3EEEEviT0_T1_,@"STO_CUDA_ENTRY STV_DEFAULT"
_ZN2at6native29vectorized_elementwise_kernelILi2EZZZNS0_65_GLOBAL__N__eb3311e5_27_ActivationHardtanhKernel_cu_9e10b42f_293424hardtanh_backward_kernelERNS_14TensorIteratorERKN3c106ScalarES8_ENKUlvE_clEvENKUlvE_clEvEUlddE_St5arrayIPcLm3EEEEviT0_T1_:
.text._ZN2at6native29vectorized_elementwise_kernelILi2EZZZNS0_65_GLOBAL__N__eb3311e5_27_ActivationHardtanhKernel_cu_9e10b42f_293424hardtanh_backward_kernelERNS_14TensorIteratorERKN3c106ScalarES8_ENKUlvE_clEvENKUlvE_clEvEUlddE_St5arrayIPcLm3EEEEviT0_T1_:
        /* <DEDUP_REMOVED lines=10> */
[----:B------:R-:W-:Y:S01]  /*00a0*/  ULDC.64 UR6, c[0x0][0x220] ;  /* 0x0000880000067ab9 */ /* 0x000fe20000000a00 */
[----:B------:R-:W-:-:S06]  /*00b0*/  ULDC.64 UR8, c[0x0][0x218] ;  /* 0x0000860000087ab9 */ /* 0x000fcc0000000a00 */
[----:B------:R-:W2:Y:S01]  /*00c0*/  LDC.64 R8, c[0x0][0x238] ;  /* 0x00008e00ff087b82 */ /* 0x000ea20000000a00 */
[----:B-1----:R-:W-:-:S04]  /*00d0*/  IMAD.WIDE R2, R0, 0x8, R2 ;  /* 0x0000000800027825 */ /* 0x002fc800078e0202 */
[----:B0-----:R-:W-:-:S05]  /*00e0*/  IMAD.WIDE.U32 R20, R37, 0x10, R2 ;  /* 0x0000001025147825 */ /* 0x001fca00078e0002 */
[----:B------:R-:W3:Y:S01]  /*00f0*/  LDG.E.128 R4, desc[UR4][R20.64] ;  /* 0x0000000414047981 */ /* 0x000ee2000c1e1d00 */
[----:B--2---:R-:W-:-:S03]  /*0100*/  IMAD.WIDE R2, R0, 0x8, R8 ;  /* 0x0000000800027825 */ /* 0x004fc600078e0208 */
[----:B------:R-:W2:Y:S01]  /*0110*/  LDG.E.128 R8, desc[UR4][R20.64+0x800] ;  /* 0x0008000414087981 */ /* 0x000ea2000c1e1d00 */
[----:B------:R-:W-:-:S03]  /*0120*/  IMAD.WIDE.U32 R36, R37, 0x10, R2 ;  /* 0x0000001025247825 */ /* 0x000fc600078e0002 */
[----:B------:R-:W4:Y:S01]  /*0130*/  LDG.E.128 R12, desc[UR4][R20.64+0x1000] ;  /* 0x00100004140c7981 */ /* 0x000f22000c1e1d00 */
[----:B------:R-:W0:Y:S03]  /*0140*/  LDC.64 R2, c[0x0][0x230] ;  /* 0x00008c00ff027b82 */ /* 0x000e260000000a00 */
[----:B------:R-:W5:Y:S04]  /*0150*/  LDG.E.128 R16, desc[UR4][R36.64] ;  /* 0x0000000424107981 */ /* 0x000f68000c1e1d00 */
[----:B------:R-:W5:Y:S04]  /*0160*/  LDG.E.128 R24, desc[UR4][R36.64+0x800] ;  /* 0x0008000424187981 */ /* 0x000f68000c1e1d00 */
[----:B------:R-:W5:Y:S04]  /*0170*/  LDG.E.128 R20, desc[UR4][R20.64+0x1800] ;  /* 0x0018000414147981 */ /* 0x000f68000c1e1d00 */
[----:B------:R-:W5:Y:S04]  /*0180*/  LDG.E.128 R28, desc[UR4][R36.64+0x1000] ;  /* 0x00100004241c7981 */ /* 0x000f68000c1e1d00 */
[----:B------:R-:W5:Y:S01]  /*0190*/  LDG.E.128 R32, desc[UR4][R36.64+0x1800] ;  /* 0x0018000424207981 */ /* 0x000f62000c1e1d00 */
[----:B0-----:R-:W-:Y:S01]  /*01a0*/  IMAD.WIDE.U32 R2, R0, 0x8, R2 ;  /* 0x0000000800027825 */ /* 0x001fe200078e0002 */
[----:B---3--:R-:W-:-:S06]  /*01b0*/  DSETP.GE.AND P1, PT, R4, UR6, PT ;  /* 0x0000000604007e2a */ /* 0x008fcc000bf26000 */
[----:B------:R-:W-:Y:S01]  /*01c0*/  DSETP.GTU.AND P1, PT, R4, UR8, !P1 ;  /* 0x0000000804007e2a */ /* 0x000fe2000cf2c000 */
[----:B------:R-:W0:Y:S01]  /*01d0*/  S2R R4, SR_TID.X ;  /* 0x0000000000047919 */ /* 0x000e220000002100 */
[----:B------:R-:W-:Y:S02]  /*01e0*/  DSETP.GE.AND P3, PT, R6, UR6, PT ;  /* 0x0000000606007e2a */ /* 0x000fe4000bf66000 */
[----:B--2---:R-:W-:-:S04]  /*01f0*/  DSETP.GE.AND P2, PT, R8, UR6, PT ;  /* 0x0000000608007e2a */ /* 0x004fc8000bf46000 */
[----:B------:R-:W-:Y:S02]  /*0200*/  DSETP.GTU.AND P3, PT, R6, UR8, !P3 ;  /* 0x0000000806007e2a */ /* 0x000fe4000df6c000 */
[----:B----4-:R-:W-:-:S04]  /*0210*/  DSETP.GE.AND P0, PT, R12, UR6, PT ;  /* 0x000000060c007e2a */ /* 0x010fc8000bf06000 */
[----:B-----5:R-:W-:Y:S02]  /*0220*/  FSEL R6, R18, RZ, P3 ;  /* 0x000000ff12067208 */ /* 0x020fe40001800000 */
[----:B------:R-:W-:Y:S01]  /*0230*/  FSEL R7, R19, RZ, P3 ;  /* 0x000000ff13077208 */ /* 0x000fe20001800000 */
[----:B------:R-:W-:Y:S01]  /*0240*/  DSETP.GE.AND P3, PT, R14, UR6, PT ;  /* 0x000000060e007e2a */ /* 0x000fe2000bf66000 */
[----:B------:R-:W-:Y:S01]  /*0250*/  FSEL R5, R17, RZ, P1 ;  /* 0x000000ff11057208 */ /* 0x000fe20000800000 */
[----:B------:R-:W-:Y:S02]  /*0260*/  DSETP.GE.AND P4, PT, R10, UR6, PT ;  /* 0x000000060a007e2a */ /* 0x000fe4000bf86000 */
[----:B------:R-:W-:Y:S01]  /*0270*/  DSETP.GTU.AND P2, PT, R8, UR8, !P2 ;  /* 0x0000000808007e2a */ /* 0x000fe2000d74c000 */
[----:B------:R-:W-:Y:S01]  /*0280*/  FSEL R8, R16, RZ, P1 ;  /* 0x000000ff10087208 */ /* 0x000fe20000800000 */
[----:B------:R-:W-:Y:S02]  /*0290*/  DSETP.GE.AND P1, PT, R20, UR6, PT ;  /* 0x0000000614007e2a */ /* 0x000fe4000bf26000 */
[----:B------:R-:W-:-:S02]  /*02a0*/  DSETP.GE.AND P5, PT, R22, UR6, PT ;  /* 0x0000000616007e2a */ /* 0x000fc4000bfa6000 */
[----:B------:R-:W-:Y:S02]  /*02b0*/  DSETP.GTU.AND P0, PT, R12, UR8, !P0 ;  /* 0x000000080c007e2a */ /* 0x000fe4000c70c000 */
[----:B------:R-:W-:Y:S01]  /*02c0*/  DSETP.GTU.AND P3, PT, R14, UR8, !P3 ;  /* 0x000000080e007e2a */ /* 0x000fe2000df6c000 */
[----:B------:R-:W-:Y:S01]  /*02d0*/  FSEL R25, R25, RZ, P2 ;  /* 0x000000ff19197208 */ /* 0x000fe20001000000 */
[----:B------:R-:W-:Y:S01]  /*02e0*/  DSETP.GTU.AND P4, PT, R10, UR8, !P4 ;  /* 0x000000080a007e2a */ /* 0x000fe2000e78c000 */
[----:B0-----:R-:W-:Y:S01]  /*02f0*/  IMAD.WIDE R2, R4, 0x10, R2 ;  /* 0x0000001004027825 */ /* 0x001fe200078e0202 */
[----:B------:R-:W-:Y:S01]  /*0300*/  FSEL R10, R24, RZ, P2 ;  /* 0x000000ff180a7208 */ /* 0x000fe20001000000 */
[----:B------:R-:W-:Y:S01]  /*0310*/  DSETP.GTU.AND P2, PT, R22, UR8, !P5 ;  /* 0x0000000816007e2a */ /* 0x000fe2000ef4c000 */
[----:B------:R-:W-:Y:S01]  /*0320*/  FSEL R14, R30, RZ, P3 ;  /* 0x000000ff1e0e7208 */ /* 0x000fe20001800000 */
[----:B------:R-:W-:Y:S01]  /*0330*/  DSETP.GTU.AND P1, PT, R20, UR8, !P1 ;  /* 0x0000000814007e2a */ /* 0x000fe2000cf2c000 */
[----:B------:R-:W-:Y:S01]  /*0340*/  IMAD.MOV.U32 R4, RZ, RZ, R8 ;  /* 0x000000ffff047224 */ /* 0x000fe200078e0008 */
[----:B------:R-:W-:-:S02]  /*0350*/  FSEL R15, R31, RZ, P3 ;  /* 0x000000ff1f0f7208 */ /* 0x000fc40001800000 */
[----:B------:R-:W-:Y:S02]  /*0360*/  FSEL R12, R28, RZ, P0 ;  /* 0x000000ff1c0c7208 */ /* 0x000fe40000000000 */
[----:B------:R-:W-:Y:S01]  /*0370*/  FSEL R13, R29, RZ, P0 ;  /* 0x000000ff1d0d7208 */ /* 0x000fe20000000000 */
[----:B------:R0:W-:Y:S01]  /*0380*/  STG.E.128 desc[UR4][R2.64], R4 ;  /* 0x0000000402007986 */ /* 0x0001e2000c101d04 */
[----:B------:R-:W-:Y:S02]  /*0390*/  FSEL R11, R34, RZ, P2 ;  /* 0x000000ff220b7208 */ /* 0x000fe40001000000 */
[----:B------:R-:W-:Y:S02]  /*03a0*/  FSEL R9, R32, RZ, P1 ;  /* 0x000000ff20097208 */ /* 0x000fe40000800000 */
[----:B------:R-:W-:Y:S02]  /*03b0*/  FSEL R0, R26, RZ, P4 ;  /* 0x000000ff1a007208 */ /* 0x000fe40002000000 */
[----:B------:R-:W-:-:S02]  /*03c0*/  FSEL R34, R35, RZ, P2 ;  /* 0x000000ff23227208 */ /* 0x000fc40001000000 */
[----:B------:R-:W-:Y:S01]  /*03d0*/  FSEL R32, R33, RZ, P1 ;  /* 0x000000ff21207208 */ /* 0x000fe20000800000 */
[----:B------:R-:W-:Y:S01]  /*03e0*/  IMAD.MOV.U32 R26, RZ, RZ, R0 ;  /* 0x000000ffff1a7224 */ /* 0x000fe200078e0000 */
[----:B------:R-:W-:Y:S01]  /*03f0*/  FSEL R27, R27, RZ, P4 ;  /* 0x000000ff1b1b7208 */ /* 0x000fe20002000000 */
[----:B------:R-:W-:Y:S02]  /*0400*/  IMAD.MOV.U32 R24, RZ, RZ, R10 ;  /* 0x000000ffff187224 */ /* 0x000fe400078e000a */
[----:B0-----:R-:W-:Y:S01]  /*0410*/  IMAD.MOV.U32 R6, RZ, RZ, R14 ;  /* 0x000000ffff067224 */ /* 0x001fe200078e000e */
[----:B------:R-:W-:Y:S01]  /*0420*/  MOV R5, R13 ;  /* 0x0000000d00057202 */ /* 0x000fe20000000f00 */
[----:B------:R-:W-:Y:S02]  /*0430*/  IMAD.MOV.U32 R7, RZ, RZ, R15 ;  /* 0x000000ffff077224 */ /* 0x000fe400078e000f */
[----:B------:R-:W-:-:S05]  /*0440*/  IMAD.MOV.U32 R4, RZ, RZ, R12 ;  /* 0x000000ffff047224 */ /* 0x000fca00078e000c */
[----:B------:R0:W-:Y:S04]  /*0450*/  STG.E.128 desc[UR4][R2.64+0x1000], R4 ;  /* 0x0010000402007986 */ /* 0x0001e8000c101d04 */
[----:B------:R-:W-:Y:S01]  /*0460*/  STG.E.128 desc[UR4][R2.64+0x800], R24 ;  /* 0x0008001802007986 */ /* 0x000fe2000c101d04 */
[----:B0-----:R-:W-:Y:S02]  /*0470*/  IMAD.MOV.U32 R6, RZ, RZ, R11 ;  /* 0x000000ffff067224 */ /* 0x001fe400078e000b */
[----:B------:R-:W-:Y:S02]  /*0480*/  IMAD.MOV.U32 R7, RZ, RZ, R34 ;  /* 0x000000ffff077224 */ /* 0x000fe400078e0022 */
[----:B------:R-:W-:Y:S02]  /*0490*/  IMAD.MOV.U32 R4, RZ, RZ, R9 ;  /* 0x000000ffff047224 */ /* 0x000fe400078e0009 */
[----:B------:R-:W-:-:S05]  /*04a0*/  IMAD.MOV.U32 R5, RZ, RZ, R32 ;  /* 0x000000ffff057224 */ /* 0x000fca00078e0020 */
[----:B------:R-:W-:Y:S01]  /*04b0*/  STG.E.128 desc[UR4][R2.64+0x1800], R4 ;  /* 0x0018000402007986 */ /* 0x000fe2000c101d04 */
[----:B------:R-:W-:Y:S05]  /*04c0*/  EXIT ;  /* 0x000000000000794d */ /* 0x000fea0003800000 */
.L_x_3320:
[----:B------:R-:W0:Y:S01]  /*04d0*/  S2R R3, SR_TID.X ;  /* 0x0000000000037919 */ /* 0x000e220000002100 */
[----:B------:R-:W-:Y:S01]  /*04e0*/  CS2R R16, SRZ ;  /* 0x0000000000107805 */ /* 0x000fe2000001ff00 */
[----:B------:R-:W-:Y:S01]  /*04f0*/  ULDC.64 UR6, c[0x0][0x220] ;  /* 0x0000880000067ab9 */ /* 0x000fe20000000a00 */
[----:B------:R-:W-:Y:S01]  /*0500*/  ULDC.64 UR8, c[0x0][0x218] ;  /* 0x0000860000087ab9 */ /* 0x000fe20000000a00 */
[----:B0-----:R-:W-:Y:S01]  /*0510*/  ISETP.GE.AND P4, PT, R3, R2, PT ;  /* 0x000000020300720c */ /* 0x001fe20003f86270 */
[----:B------:R-:W-:-:S12]  /*0520*/  IMAD.MOV.U32 R5, RZ, RZ, R3 ;  /* 0x000000ffff057224 */ /* 0x000fd800078e0003 */
[----:B------:R-:W0:Y:S01]  /*0530*/  @!P4 LDC.64 R8, c[0x0][0x240] ;  /* 0x00009000ff08cb82 */ /* 0x000e220000000a00 */
[----:B------:R-:W-:-:S07]  /*0540*/  @!P4 IMAD.IADD R11, R0, 0x1, R5 ;  /* 0x00000001000bc824 */ /* 0x000fce00078e0205 */
[----:B------:R-:W1:Y:S01]  /*0550*/  @!P4 LDC.64 R6, c[0x0][0x238] ;  /* 0x00008e00ff06cb82 */ /* 0x000e620000000a00 */
[----:B0-----:R-:W-:-:S05]  /*0560*/  @!P4 IMAD.WIDE.U32 R8, R11, 0x8, R8 ;  /* 0x000000080b08c825 */ /* 0x001fca00078e0008 */
[----:B------:R-:W2:Y:S01]  /*0570*/  @!P4 LDG.E.64 R16, desc[UR4][R8.64] ;  /* 0x000000040810c981 */ /* 0x000ea2000c1e1b00 */
[----:B------:R-:W-:Y:S02]  /*0580*/  @!P4 IADD3 R5, R5, 0x80, RZ ;  /* 0x000000800505c810 */ /* 0x000fe40007ffe0ff */
[----:B------:R-:W-:Y:S01]  /*0590*/  CS2R R20, SRZ ;  /* 0x0000000000147805 */ /* 0x000fe2000001ff00 */
[----:B-1----:R-:W-:Y:S01]  /*05a0*/  @!P4 IMAD.WIDE.U32 R6, R11, 0x8, R6 ;  /* 0x000000080b06c825 */ /* 0x002fe200078e0006 */
[C---:B------:R-:W-:Y:S02]  /*05b0*/  ISETP.GE.AND P1, PT, R5.reuse, R2, PT ;  /* 0x000000020500720c */ /* 0x040fe40003f26270 */
[----:B------:R-:W-:Y:S02]  /*05c0*/  CS2R R18, SRZ ;  /* 0x0000000000127805 */ /* 0x000fe4000001ff00 */
[----:B------:R0:W3:Y:S09]  /*05d0*/  @!P4 LDG.E.64 R20, desc[UR4][R6.64] ;  /* 0x000000040614c981 */ /* 0x0000f2000c1e1b00 */
[----:B------:R-:W-:Y:S01]  /*05e0*/  @!P1 IMAD.IADD R31, R0, 0x1, R5 ;  /* 0x00000001001f9824 */ /* 0x000fe200078e0205 */
[----:B------:R-:W1:Y:S01]  /*05f0*/  @!P1 LDC.64 R28, c[0x0][0x238] ;  /* 0x00008e00ff1c9b82 */ /* 0x000e620000000a00 */
[----:B------:R-:W-:Y:S01]  /*0600*/  @!P1 VIADD R5, R5, 0x80 ;  /* 0x0000008005059836 */ /* 0x000fe20000000000 */
[----:B0-----:R-:W-:-:S04]  /*0610*/  CS2R R6, SRZ ;  /* 0x0000000000067805 */ /* 0x001fc8000001ff00 */
[C---:B------:R-:W-:Y:S02]  /*0620*/  ISETP.GE.AND P5, PT, R5.reuse, R2, PT ;  /* 0x000000020500720c */ /* 0x040fe40003fa6270 */
[----:B------:R-:W0:Y:S11]  /*0630*/  @!P1 LDC.64 R8, c[0x0][0x240] ;  /* 0x00009000ff089b82 */ /* 0x000e360000000a00 */
[----:B------:R-:W-:Y:S01]  /*0640*/  @!P5 IMAD.IADD R27, R0, 0x1, R5 ;  /* 0x00000001001bd824 */ /* 0x000fe200078e0205 */
[----:B------:R-:W4:Y:S01]  /*0650*/  @!P5 LDC.64 R24, c[0x0][0x238] ;  /* 0x00008e00ff18db82 */ /* 0x000f220000000a00 */
[----:B------:R-:W-:-:S02]  /*0660*/  @!P5 VIADD R5, R5, 0x80 ;  /* 0x000000800505d836 */ /* 0x000fc40000000000 */
[----:B-1----:R-:W-:-:S03]  /*0670*/  @!P1 IMAD.WIDE.U32 R28, R31, 0x8, R28 ;  /* 0x000000081f1c9825 */ /* 0x002fc600078e001c */
[----:B------:R-:W-:Y:S02]  /*0680*/  ISETP.GE.AND P2, PT, R5, R2, PT ;  /* 0x000000020500720c */ /* 0x000fe40003f46270 */
[----:B------:R-:W1:Y:S01]  /*0690*/  @!P5 LDC.64 R36, c[0x0][0x240] ;  /* 0x00009000ff24db82 */ /* 0x000e620000000a00 */
[----:B------:R-:W5:Y:S01]  /*06a0*/  @!P1 LDG.E.64 R6, desc[UR4][R28.64] ;  /* 0x000000041c069981 */ /* 0x000f62000c1e1b00 */
[----:B0-----:R-:W-:-:S09]  /*06b0*/  @!P1 IMAD.WIDE.U32 R30, R31, 0x8, R8 ;  /* 0x000000081f1e9825 */ /* 0x001fd200078e0008 */
[----:B------:R-:W-:Y:S01]  /*06c0*/  @!P2 IMAD.IADD R11, R0, 0x1, R5 ;  /* 0x00000001000ba824 */ /* 0x000fe200078e0205 */
[----:B------:R-:W-:Y:S01]  /*06d0*/  CS2R R8, SRZ ;  /* 0x0000000000087805 */ /* 0x000fe2000001ff00 */
[----:B------:R-:W-:Y:S01]  /*06e0*/  @!P2 VIADD R5, R5, 0x80 ;  /* 0x000000800505a836 */ /* 0x000fe20000000000 */
[----:B------:R-:W0:Y:S01]  /*06f0*/  @!P2 LDC.64 R12, c[0x0][0x238] ;  /* 0x00008e00ff0cab82 */ /* 0x000e220000000a00 */
[----:B------:R-:W5:Y:S03]  /*0700*/  @!P1 LDG.E.64 R18, desc[UR4][R30.64] ;  /* 0x000000041e129981 */ /* 0x000f66000c1e1b00 */
[----:B------:R-:W-:Y:S01]  /*0710*/  ISETP.GE.AND P3, PT, R5, R2, PT ;  /* 0x000000020500720c */ /* 0x000fe20003f66270 */
[----:B----4-:R-:W-:-:S03]  /*0720*/  @!P5 IMAD.WIDE.U32 R24, R27, 0x8, R24 ;  /* 0x000000081b18d825 */ /* 0x010fc600078e0018 */
[----:B------:R-:W4:Y:S01]  /*0730*/  @!P2 LDC.64 R32, c[0x0][0x240] ;  /* 0x00009000ff20ab82 */ /* 0x000f220000000a00 */
[----:B-1----:R-:W-:-:S08]  /*0740*/  @!P5 IMAD.WIDE.U32 R36, R27, 0x8, R36 ;  /* 0x000000081b24d825 */ /* 0x002fd000078e0024 */
[----:B------:R-:W-:Y:S01]  /*0750*/  @!P3 IADD3 R15, R0, R5, RZ ;  /* 0x00000005000fb210 */ /* 0x000fe20007ffe0ff */
[----:B------:R-:W-:Y:S01]  /*0760*/  @!P3 VIADD R5, R5, 0x80 ;  /* 0x000000800505b836 */ /* 0x000fe20000000000 */
[----:B------:R1:W5:Y:S01]  /*0770*/  @!P5 LDG.E.64 R8, desc[UR4][R24.64] ;  /* 0x000000041808d981 */ /* 0x000362000c1e1b00 */
[----:B------:R-:W0:Y:S03]  /*0780*/  @!P3 LDC.64 R34, c[0x0][0x240] ;  /* 0x00009000ff22bb82 */ /* 0x000e260000000a00 */
[----:B------:R-:W-:Y:S02]  /*0790*/  ISETP.GE.AND P6, PT, R5, R2, PT ;  /* 0x000000020500720c */ /* 0x000fe40003fc6270 */
[----:B------:R-:W-:-:S03]  /*07a0*/  CS2R R26, SRZ ;  /* 0x00000000001a7805 */ /* 0x000fc6000001ff00 */
[----:B------:R-:W4:Y:S03]  /*07b0*/  @!P3 LDC.64 R22, c[0x0][0x238] ;  /* 0x00008e00ff16bb82 */ /* 0x000f260000000a00 */
[----:B------:R1:W5:Y:S02]  /*07c0*/  @!P5 LDG.E.64 R26, desc[UR4][R36.64] ;  /* 0x00000004241ad981 */ /* 0x000364000c1e1b00 */
[----:B-1----:R-:W-:-:S03]  /*07d0*/  CS2R R24, SRZ ;  /* 0x0000000000187805 */ /* 0x002fc6000001ff00 */
[----:B------:R-:W1:Y:S08]  /*07e0*/  @!P6 LDC.64 R30, c[0x0][0x238] ;  /* 0x00008e00ff1eeb82 */ /* 0x000e700000000a00 */
[----:B------:R-:W1:Y:S01]  /*07f0*/  @!P6 LDC.64 R36, c[0x0][0x240] ;  /* 0x00009000ff24eb82 */ /* 0x000e620000000a00 */
[----:B0-----:R-:W-:-:S05]  /*0800*/  @!P3 IMAD.WIDE.U32 R34, R15, 0x8, R34 ;  /* 0x000000080f22b825 */ /* 0x001fca00078e0022 */
[----:B------:R-:W5:Y:S01]  /*0810*/  @!P3 LDG.E.64 R24, desc[UR4][R34.64] ;  /* 0x000000042218b981 */ /* 0x000f62000c1e1b00 */
[----:B------:R-:W-:-:S04]  /*0820*/  @!P2 IMAD.WIDE.U32 R12, R11, 0x8, R12 ;  /* 0x000000080b0ca825 */ /* 0x000fc800078e000c */
[----:B----4-:R-:W-:Y:S01]  /*0830*/  @!P2 IMAD.WIDE.U32 R32, R11, 0x8, R32 ;  /* 0x000000080b20a825 */ /* 0x010fe200078e0020 */
[----:B------:R-:W-:Y:S02]  /*0840*/  CS2R R10, SRZ ;  /* 0x00000000000a7805 */ /* 0x000fe4000001ff00 */
[----:B------:R-:W-:Y:S01]  /*0850*/  CS2R R28, SRZ ;  /* 0x00000000001c7805 */ /* 0x000fe2000001ff00 */
[----:B------:R-:W-:-:S03]  /*0860*/  @!P3 IMAD.WIDE.U32 R22, R15, 0x8, R22 ;  /* 0x000000080f16b825 */ /* 0x000fc600078e0016 */
[----:B------:R0:W4:Y:S01]  /*0870*/  @!P2 LDG.E.64 R10, desc[UR4][R12.64] ;  /* 0x000000040c0aa981 */ /* 0x000122000c1e1b00 */
[----:B------:R-:W-:-:S03]  /*0880*/  CS2R R14, SRZ ;  /* 0x00000000000e7805 */ /* 0x000fc6000001ff00 */
[----:B------:R-:W4:Y:S01]  /*0890*/  @!P2 LDG.E.64 R28, desc[UR4][R32.64] ;  /* 0x00000004201ca981 */ /* 0x000f22000c1e1b00 */
[----:B0-----:R-:W-:-:S06]  /*08a0*/  CS2R R12, SRZ ;  /* 0x00000000000c7805 */ /* 0x001fcc000001ff00 */
[----:B------:R0:W4:Y:S02]  /*08b0*/  @!P3 LDG.E.64 R12, desc[UR4][R22.64] ;  /* 0x00000004160cb981 */ /* 0x000124000c1e1b00 */
[----:B0-----:R-:W-:Y:S01]  /*08c0*/  CS2R R22, SRZ ;  /* 0x0000000000167805 */ /* 0x001fe2000001ff00 */
[----:B--2---:R-:W-:-:S06]  /*08d0*/  DSETP.GE.AND P0, PT, R16, UR6, PT ;  /* 0x0000000610007e2a */ /* 0x004fcc000bf06000 */
[----:B------:R-:W-:Y:S01]  /*08e0*/  DSETP.GTU.AND P0, PT, R16, UR8, !P0 ;  /* 0x0000000810007e2a */ /* 0x000fe2000c70c000 */
[----:B------:R-:W-:Y:S02]  /*08f0*/  @!P6 IMAD.IADD R17, R0, 0x1, R5 ;  /* 0x000000010011e824 */ /* 0x000fe400078e0205 */
[----:B------:R-:W-:-:S05]  /*0900*/  @!P6 VIADD R5, R5, 0x80 ;  /* 0x000000800505e836 */ /* 0x000fca0000000000 */
[----:B------:R-:W-:-:S13]  /*0910*/  ISETP.GE.AND P5, PT, R5, R2, PT ;  /* 0x000000020500720c */ /* 0x000fda0003fa6270 */
[----:B------:R-:W-:Y:S01]  /*0920*/  @!P5 IMAD.IADD R4, R0, 0x1, R5 ;  /* 0x000000010004d824 */ /* 0x000fe200078e0205 */
[----:B------:R-:W0:Y:S01]  /*0930*/  @!P5 LDC.64 R32, c[0x0][0x238] ;  /* 0x00008e00ff20db82 */ /* 0x000e220000000a00 */
[----:B------:R-:W-:-:S05]  /*0940*/  @!P5 VIADD R5, R5, 0x80 ;  /* 0x000000800505d836 */ /* 0x000fca0000000000 */
[----:B------:R-:W-:-:S13]  /*0950*/  ISETP.GE.AND P1, PT, R5, R2, PT ;  /* 0x000000020500720c */ /* 0x000fda0003f26270 */
[----:B------:R-:W2:Y:S01]  /*0960*/  @!P1 LDC.64 R34, c[0x0][0x238] ;  /* 0x00008e00ff229b82 */ /* 0x000ea20000000a00 */
[----:B-1----:R-:W-:Y:S01]  /*0970*/  @!P6 IMAD.WIDE.U32 R30, R17, 0x8, R30 ;  /* 0x00000008111ee825 */ /* 0x002fe200078e001e */
[----:B------:R-:W-:-:S03]  /*0980*/  @!P1 IADD3 R5, R0, R5, RZ ;  /* 0x0000000500059210 */ /* 0x000fc60007ffe0ff */
[----:B------:R-:W-:Y:S01]  /*0990*/  @!P6 IMAD.WIDE.U32 R36, R17, 0x8, R36 ;  /* 0x000000081124e825 */ /* 0x000fe200078e0024 */
[----:B------:R1:W4:Y:S04]  /*09a0*/  @!P6 LDG.E.64 R14, desc[UR4][R30.64] ;  /* 0x000000041e0ee981 */ /* 0x000328000c1e1b00 */
[----:B------:R3:W4:Y:S01]  /*09b0*/  @!P6 LDG.E.64 R22, desc[UR4][R36.64] ;  /* 0x000000042416e981 */ /* 0x000722000c1e1b00 */
[----:B-1----:R-:W1:Y:S01]  /*09c0*/  @!P5 LDC.64 R30, c[0x0][0x240] ;  /* 0x00009000ff1edb82 */ /* 0x002e620000000a00 */
[----:B---3--:R-:W-:Y:S01]  /*09d0*/  CS2R R36, SRZ ;  /* 0x0000000000247805 */ /* 0x008fe2000001ff00 */
[----:B--2---:R-:W-:-:S05]  /*09e0*/  @!P1 IMAD.WIDE.U32 R34, R5, 0x8, R34 ;  /* 0x0000000805229825 */ /* 0x004fca00078e0022 */
[----:B------:R2:W3:Y:S01]  /*09f0*/  @!P1 LDG.E.64 R36, desc[UR4][R34.64] ;  /* 0x0000000422249981 */ /* 0x0004e2000c1e1b00 */
[----:B------:R-:W-:Y:S01]  /*0a00*/  CS2R R16, SRZ ;  /* 0x0000000000107805 */ /* 0x000fe2000001ff00 */
[----:B--2---:R-:W2:Y:S01]  /*0a10*/  @!P1 LDC.64 R34, c[0x0][0x240] ;  /* 0x00009000ff229b82 */ /* 0x004ea20000000a00 */
[----:B0-----:R-:W-:-:S05]  /*0a20*/  @!P5 IMAD.WIDE.U32 R32, R4, 0x8, R32 ;  /* 0x000000080420d825 */ /* 0x001fca00078e0020 */
[----:B------:R0:W3:Y:S01]  /*0a30*/  @!P5 LDG.E.64 R16, desc[UR4][R32.64] ;  /* 0x000000042010d981 */ /* 0x0000e2000c1e1b00 */
[----:B-1----:R-:W-:Y:S01]  /*0a40*/  @!P5 IMAD.WIDE.U32 R30, R4, 0x8, R30 ;  /* 0x00000008041ed825 */ /* 0x002fe200078e001e */
[----:B0-----:R-:W-:-:S06]  /*0a50*/  CS2R R32, SRZ ;  /* 0x0000000000207805 */ /* 0x001fcc000001ff00 */
[----:B------:R0:W3:Y:S01]  /*0a60*/  @!P5 LDG.E.64 R32, desc[UR4][R30.64] ;  /* 0x000000041e20d981 */ /* 0x0000e2000c1e1b00 */
[----:B--2---:R-:W-:Y:S01]  /*0a70*/  @!P1 IMAD.WIDE.U32 R4, R5, 0x8, R34 ;  /* 0x0000000805049825 */ /* 0x004fe200078e0022 */
[----:B0-----:R-:W-:-:S06]  /*0a80*/  CS2R R30, SRZ ;  /* 0x00000000001e7805 */ /* 0x001fcc000001ff00 */
[----:B------:R0:W2:Y:S01]  /*0a90*/  @!P1 LDG.E.64 R30, desc[UR4][R4.64] ;  /* 0x00000004041e9981 */ /* 0x0000a2000c1e1b00 */
[----:B------:R-:W-:Y:S02]  /*0aa0*/  FSEL R20, R20, RZ, P0 ;  /* 0x000000ff14147208 */ /* 0x000fe40000000000 */
[----:B------:R-:W-:Y:S01]  /*0ab0*/  FSEL R21, R21, RZ, P0 ;  /* 0x000000ff15157208 */ /* 0x000fe20000000000 */
[----:B-----5:R-:W-:-:S06]  /*0ac0*/  DSETP.GE.AND P0, PT, R18, UR6, PT ;  /* 0x0000000612007e2a */ /* 0x020fcc000bf06000 */
[----:B------:R-:W-:Y:S01]  /*0ad0*/  DSETP.GTU.AND P0, PT, R18, UR8, !P0 ;  /* 0x0000000812007e2a */ /* 0x000fe2000c70c000 */
[----:B------:R-:W1:Y:S01]  /*0ae0*/  @!P4 LDC.64 R18, c[0x0][0x230] ;  /* 0x00008c00ff12cb82 */ /* 0x000e620000000a00 */
[----:B------:R-:W-:Y:S02]  /*0af0*/  DSETP.GE.AND P1, PT, R26, UR6, PT ;  /* 0x000000061a007e2a */ /* 0x000fe4000bf26000 */
[----:B----4-:R-:W-:Y:S02]  /*0b00*/  DSETP.GE.AND P2, PT, R28, UR6, PT ;  /* 0x000000061c007e2a */ /* 0x010fe4000bf46000 */
[----:B------:R-:W-:Y:S01]  /*0b10*/  DSETP.GE.AND P3, PT, R24, UR6, PT ;  /* 0x0000000618007e2a */ /* 0x000fe2000bf66000 */
[----:B0-----:R-:W-:Y:S01]  /*0b20*/  @!P4 IMAD.IADD R5, R0, 0x1, R3 ;  /* 0x000000010005c824 */ /* 0x001fe200078e0203 */
[----:B------:R-:W-:Y:S01]  /*0b30*/  DSETP.GTU.AND P1, PT, R26, UR8, !P1 ;  /* 0x000000081a007e2a */ /* 0x000fe2000cf2c000 */
[----:B------:R-:W-:Y:S01]  /*0b40*/  VIADD R26, R3, 0x80 ;  /* 0x00000080031a7836 */ /* 0x000fe20000000000 */
[----:B------:R-:W-:-:S02]  /*0b50*/  DSETP.GTU.AND P2, PT, R28, UR8, !P2 ;  /* 0x000000081c007e2a */ /* 0x000fc4000d74c000 */
[----:B------:R-:W-:Y:S01]  /*0b60*/  DSETP.GTU.AND P3, PT, R24, UR8, !P3 ;  /* 0x0000000818007e2a */ /* 0x000fe2000df6c000 */
[----:B------:R-:W-:Y:S01]  /*0b70*/  @!P4 IMAD.MOV.U32 R3, RZ, RZ, R26 ;  /* 0x000000ffff03c224 */ /* 0x000fe200078e001a */
[----:B------:R-:W-:Y:S02]  /*0b80*/  FSEL R4, R6, RZ, P0 ;  /* 0x000000ff06047208 */ /* 0x000fe40000000000 */
[----:B------:R-:W-:Y:S02]  /*0b90*/  FSEL R6, R8, RZ, P1 ;  /* 0x000000ff08067208 */ /* 0x000fe40000800000 */
[----:B------:R-:W-:Y:S02]  /*0ba0*/  FSEL R8, R10, RZ, P2 ;  /* 0x000000ff0a087208 */ /* 0x000fe40001000000 */
[----:B------:R-:W-:Y:S01]  /*0bb0*/  FSEL R10, R12, RZ, P3 ;  /* 0x000000ff0c0a7208 */ /* 0x000fe20001800000 */
[----:B-1----:R-:W-:Y:S01]  /*0bc0*/  @!P4 IMAD.WIDE.U32 R18, R5, 0x8, R18 ;  /* 0x000000080512c825 */ /* 0x002fe200078e0012 */
[----:B------:R-:W-:-:S02]  /*0bd0*/  FSEL R5, R7, RZ, P0 ;  /* 0x000000ff07057208 */ /* 0x000fc40000000000 */
[----:B------:R-:W-:Y:S02]  /*0be0*/  FSEL R7, R9, RZ, P1 ;  /* 0x000000ff09077208 */ /* 0x000fe40000800000 */
[----:B------:R-:W-:Y:S02]  /*0bf0*/  FSEL R9, R11, RZ, P2 ;  /* 0x000000ff0b097208 */ /* 0x000fe40001000000 */
[----:B------:R-:W-:Y:S02]  /*0c00*/  FSEL R11, R13, RZ, P3 ;  /* 0x000000ff0d0b7208 */ /* 0x000fe40001800000 */
[----:B------:R-:W-:Y:S01]  /*0c10*/  ISETP.GE.AND P3, PT, R3, R2, PT ;  /* 0x000000020300720c */ /* 0x000fe20003f66270 */
[----:B------:R0:W-:Y:S01]  /*0c20*/  @!P4 STG.E.64 desc[UR4][R18.64], R20 ;  /* 0x000000141200c986 */ /* 0x0001e2000c101b04 */
[----:B------:R-:W-:Y:S04]  /*0c30*/  BSSY B0, `(.L_x_3321) ;  /* 0x0000038000007945 */ /* 0x000fe80003800000 */
[----:B------:R-:W-:Y:S01]  /*0c40*/  BSSY B1, `(.L_x_3322) ;  /* 0x0000030000017945 */ /* 0x000fe20003800000 */
[----:B------:R-:W-:-:S06]  /*0c50*/  DSETP.GE.AND P5, PT, R22, UR6, PT ;  /* 0x0000000616007e2a */ /* 0x000fcc000bfa6000 */
[----:B------:R-:W-:-:S06]  /*0c60*/  DSETP.GTU.AND P0, PT, R22, UR8, !P5 ;  /* 0x0000000816007e2a */ /* 0x000fcc000ef0c000 */
[----:B------:R-:W-:Y:S02]  /*0c70*/  FSEL R12, R14, RZ, P0 ;  /* 0x000000ff0e0c7208 */ /* 0x000fe40000000000 */
[----:B------:R-:W-:Y:S01]  /*0c80*/  FSEL R13, R15, RZ, P0 ;  /* 0x000000ff0f0d7208 */ /* 0x000fe20000000000 */
[----:B---3--:R-:W-:-:S06]  /*0c90*/  DSETP.GE.AND P4, PT, R32, UR6, PT ;  /* 0x0000000620007e2a */ /* 0x008fcc000bf86000 */
[----:B------:R-:W-:Y:S02]  /*0ca0*/  DSETP.GTU.AND P1, PT, R32, UR8, !P4 ;  /* 0x0000000820007e2a */ /* 0x000fe4000e72c000 */
[----:B--2---:R-:W-:-:S06]  /*0cb0*/  DSETP.GE.AND P5, PT, R30, UR6, PT ;  /* 0x000000061e007e2a */ /* 0x004fcc000bfa6000 */
[----:B------:R-:W-:Y:S01]  /*0cc0*/  DSETP.GTU.AND P2, PT, R30, UR8, !P5 ;  /* 0x000000081e007e2a */ /* 0x000fe2000ef4c000 */
[----:B------:R-:W-:Y:S02]  /*0cd0*/  FSEL R16, R16, RZ, P1 ;  /* 0x000000ff10107208 */ /* 0x000fe40000800000 */
[----:B------:R-:W-:-:S03]  /*0ce0*/  FSEL R17, R17, RZ, P1 ;  /* 0x000000ff11117208 */ /* 0x000fc60000800000 */
[----:B------:R-:W-:Y:S02]  /*0cf0*/  FSEL R14, R36, RZ, P2 ;  /* 0x000000ff240e7208 */ /* 0x000fe40001000000 */
[----:B------:R-:W-:Y:S01]  /*0d00*/  FSEL R15, R37, RZ, P2 ;  /* 0x000000ff250f7208 */ /* 0x000fe20001000000 */
[----:B0-----:R-:W-:Y:S06]  /*0d10*/  @P3 BRA `(.L_x_3323) ;  /* 0x0000000000303947 */ /* 0x001fec0003800000 */
[----:B------:R-:W0:Y:S01]  /*0d20*/  LDC.64 R18, c[0x0][0x230] ;  /* 0x00008c00ff127b82 */ /* 0x000e220000000a00 */
[----:B------:R-:W-:Y:S02]  /*0d30*/  IMAD.IADD R21, R0, 0x1, R3 ;  /* 0x0000000100157824 */ /* 0x000fe400078e0203 */
[----:B------:R-:W-:-:S05]  /*0d40*/  VIADD R3, R3, 0x80 ;  /* 0x0000008003037836 */ /* 0x000fca0000000000 */
[----:B------:R-:W-:Y:S01]  /*0d50*/  ISETP.GE.AND P0, PT, R3, R2, PT ;  /* 0x000000020300720c */ /* 0x000fe20003f06270 */
[----:B0-----:R-:W-:-:S05]  /*0d60*/  IMAD.WIDE.U32 R18, R21, 0x8, R18 ;  /* 0x0000000815127825 */ /* 0x001fca00078e0012 */
[----:B------:R0:W-:Y:S07]  /*0d70*/  STG.E.64 desc[UR4][R18.64], R4 ;  /* 0x0000000412007986 */ /* 0x0001ee000c101b04 */
[----:B------:R-:W-:Y:S05]  /*0d80*/  @P0 BRA `(.L_x_3324) ;  /* 0x0000000000300947 */ /* 0x000fea0003800000 */
[----:B0-----:R-:W0:Y:S01]  /*0d90*/  LDC.64 R4, c[0x0][0x230] ;  /* 0x00008c00ff047b82 */ /* 0x001e220000000a00 */
[----:B------:R-:W-:Y:S01]  /*0da0*/  IADD3 R19, R0, R3, RZ ;  /* 0x0000000300137210 */ /* 0x000fe20007ffe0ff */
[----:B------:R-:W-:-:S04]  /*0db0*/  VIADD R3, R3, 0x80 ;  /* 0x0000008003037836 */ /* 0x000fc80000000000 */
[----:B0-----:R-:W-:-:S05]  /*0dc0*/  IMAD.WIDE.U32 R4, R19, 0x8, R4 ;  /* 0x0000000813047825 */ /* 0x001fca00078e0004 */
[----:B------:R0:W-:Y:S02]  /*0dd0*/  STG.E.64 desc[UR4][R4.64], R6 ;  /* 0x0000000604007986 */ /* 0x0001e4000c101b04 */
.L_x_3323:
[----:B------:R-:W-:-:S13]  /*0de0*/  ISETP.GE.AND P0, PT, R3, R2, PT ;  /* 0x000000020300720c */ /* 0x000fda0003f06270 */
[----:B------:R-:W-:Y:S05]  /*0df0*/  @P0 BRA `(.L_x_3325) ;  /* 0x0000000000300947 */ /* 0x000fea0003800000 */
[----:B0-----:R-:W0:Y:S01]  /*0e00*/  LDC.64 R4, c[0x0][0x230] ;  /* 0x00008c00ff047b82 */ /* 0x001e220000000a00 */
[----:B------:R-:W-:Y:S02]  /*0e10*/  IMAD.IADD R7, R0, 0x1, R3 ;  /* 0x0000000100077824 */ /* 0x000fe400078e0203 */
[----:B------:R-:W-:Y:S02]  /*0e20*/  VIADD R3, R3, 0x80 ;  /* 0x0000008003037836 */ /* 0x000fe40000000000 */
[----:B0-----:R-:W-:-:S05]  /*0e30*/  IMAD.WIDE.U32 R4, R7, 0x8, R4 ;  /* 0x0000000807047825 */ /* 0x001fca00078e0004 */
[----:B------:R1:W-:Y:S02]  /*0e40*/  STG.E.64 desc[UR4][R4.64], R8 ;  /* 0x0000000804007986 */ /* 0x0003e4000c101b04 */
.L_x_3324:
[----:B------:R-:W-:-:S13]  /*0e50*/  ISETP.GE.AND P0, PT, R3, R2, PT ;  /* 0x000000020300720c */ /* 0x000fda0003f06270 */
[----:B------:R-:W-:Y:S05]  /*0e60*/  @P0 BRA `(.L_x_3326) ;  /* 0x0000000000340947 */ /* 0x000fea0003800000 */
[----:B01----:R-:W0:Y:S01]  /*0e70*/  LDC.64 R4, c[0x0][0x230] ;  /* 0x00008c00ff047b82 */ /* 0x003e220000000a00 */
[----:B------:R-:W-:Y:S02]  /*0e80*/  IMAD.IADD R7, R0, 0x1, R3 ;  /* 0x0000000100077824 */ /* 0x000fe400078e0203 */
[----:B------:R-:W-:Y:S02]  /*0e90*/  VIADD R3, R3, 0x80 ;  /* 0x0000008003037836 */ /* 0x000fe40000000000 */
[----:B0-----:R-:W-:-:S05]  /*0ea0*/  IMAD.WIDE.U32 R4, R7, 0x8, R4 ;  /* 0x0000000807047825 */ /* 0x001fca00078e0004 */
[----:B------:R1:W-:Y:S02]  /*0eb0*/  STG.E.64 desc[UR4][R4.64], R10 ;  /* 0x0000000a04007986 */ /* 0x0003e4000c101b04 */
.L_x_3325:
[----:B------:R-:W-:-:S13]  /*0ec0*/  ISETP.GE.AND P0, PT, R3, R2, PT ;  /* 0x000000020300720c */ /* 0x000fda0003f06270 */
[----:B------:R-:W-:Y:S05]  /*0ed0*/  @P0 BREAK B1 ;  /* 0x0000000000010942 */ /* 0x000fea0003800000 */
[----:B------:R-:W-:Y:S05]  /*0ee0*/  @P0 BRA `(.L_x_3327) ;  /* 0x0000000000300947 */ /* 0x000fea0003800000 */
[----:B01----:R-:W0:Y:S01]  /*0ef0*/  LDC.64 R4, c[0x0][0x230] ;  /* 0x00008c00ff047b82 */ /* 0x003e220000000a00 */
[----:B------:R-:W-:Y:S01]  /*0f00*/  IADD3 R7, R0, R3, RZ ;  /* 0x0000000300077210 */ /* 0x000fe20007ffe0ff */
[----:B------:R-:W-:-:S04]  /*0f10*/  VIADD R3, R3, 0x80 ;  /* 0x0000008003037836 */ /* 0x000fc80000000000 */
[----:B0-----:R-:W-:-:S05]  /*0f20*/  IMAD.WIDE.U32 R4, R7, 0x8, R4 ;  /* 0x0000000807047825 */ /* 0x001fca00078e0004 */
[----:B------:R2:W-:Y:S02]  /*0f30*/  STG.E.64 desc[UR4][R4.64], R12 ;  /* 0x0000000c04007986 */ /* 0x0005e4000c101b04 */
.L_x_3326:
[----:B------:R-:W-:Y:S05]  /*0f40*/  BSYNC B1 ;  /* 0x0000000000017941 */ /* 0x000fea0003800000 */
.L_x_3322:
[----:B------:R-:W-:-:S13]  /*0f50*/  ISETP.GE.AND P0, PT, R3, R2, PT ;  /* 0x000000020300720c */ /* 0x000fda0003f06270 */
[----:B012---:R-:W0:Y:S01]  /*0f60*/  @!P0 LDC.64 R4, c[0x0][0x230] ;  /* 0x00008c00ff048b82 */ /* 0x007e220000000a00 */
[----:B------:R-:W-:Y:S02]  /*0f70*/  @!P0 IMAD.IADD R7, R0, 0x1, R3 ;  /* 0x0000000100078824 */ /* 0x000fe400078e0203 */
[----:B------:R-:W-:Y:S02]  /*0f80*/  @!P0 VIADD R3, R3, 0x80 ;  /* 0x0000008003038836 */ /* 0x000fe40000000000 */
[----:B0-----:R-:W-:-:S05]  /*0f90*/  @!P0 IMAD.WIDE.U32 R4, R7, 0x8, R4 ;  /* 0x0000000807048825 */ /* 0x001fca00078e0004 */
[----:B------:R2:W-:Y:S02]  /*0fa0*/  @!P0 STG.E.64 desc[UR4][R4.64], R16 ;  /* 0x0000001004008986 */ /* 0x0005e4000c101b04 */
.L_x_3327:
[----:B------:R-:W-:Y:S05]  /*0fb0*/  BSYNC B0 ;  /* 0x0000000000007941 */ /* 0x000fea0003800000 */
.L_x_3321:
[----:B------:R-:W-:Y:S05]  /*0fc0*/  WARPSYNC.ALL ;  /* 0x0000000000007948 */ /* 0x000fea0003800000 */
[----:B------:R-:W-:-:S13]  /*0fd0*/  ISETP.GE.AND P0, PT, R3, R2, PT ;  /* 0x000000020300720c */ /* 0x000fda0003f06270 */
[----:B------:R-:W-:Y:S05]  /*0fe0*/  @P0 EXIT ;  /* 0x000000000000094d */ /* 0x000fea0003800000 */
[----:B012---:R-:W0:Y:S01]  /*0ff0*/  LDC.64 R4, c[0x0][0x230] ;  /* 0x00008c00ff047b82 */ /* 0x007e220000000a00 */
[----:B------:R-:W-:-:S04]  /*1000*/  IMAD.IADD R3, R0, 0x1, R3 ;  /* 0x0000000100037824 */ /* 0x000fc800078e0203 */
[----:B0-----:R-:W-:-:S05]  /*1010*/  IMAD.WIDE.U32 R2, R3, 0x8, R4 ;  /* 0x0000000803027825 */ /* 0x001fca00078e0004 */
[----:B------:R-:W-:Y:S01]  /*1020*/  STG.E.64 desc[UR4][R2.64], R14 ;  /* 0x0000000e02007986 */ /* 0x000fe2000c101b04 */
[----:B------:R-:W-:Y:S05]  /*1030*/  EXIT ;  /* 0x000000000000794d */ /* 0x000fea0003800000 */
.L_x_3328:
        /* <DEDUP_REMOVED lines=12> */
.L_x_3372:


//--------------------- .text._ZN2at6native29vectorized_elementwise_kernelILi4EZZZNS0_65_GLOBAL__N__eb3311e5_27_ActivationHardtanhKernel_cu_9e10b42f_293424hardtanh_backward_kernelERNS_14TensorIteratorERKN3c106ScalarES8_ENKUlvE_clEvENKUlvE_clEvEUlddE_St5arrayIPcLm3EEEEviT0_T1_ --------------------------
	.section	.text._ZN2at6native29vectorized_elementwise_kernelILi4EZZZNS0_65_GLOBAL__N__eb3311e5_27_ActivationHardtanhKernel_cu_9e10b42f_293424hardtanh_backward_kernelERNS_14TensorIteratorERKN3c106ScalarES8_ENKUlvE_clEvENKUlvE_clEvEUlddE_St5arrayIPcLm3EEEEviT0_T1_,"ax",@progbits
	.align	128
        .global         _ZN2at6native29vectorized_elementwise_kernelILi4EZZZNS0_65_GLOBAL__N__eb3311e5_27_ActivationHardtanhKernel_cu_9e10b42f_293424hardtanh_backward_kernelERNS_14TensorIteratorERKN3c106ScalarES8_ENKUlvE_clEvENKUlvE_clEvEUlddE_St5arrayIPcLm3EEEEviT0_T1_
        .type           _ZN2at6native29vectorized_elementwise_kernelILi4EZZZNS0_65_GLOBAL__N__eb3311e5_27_ActivationHardtanhKernel_cu_9e10b42f_293424hardtanh_backward_kernelERNS_14TensorIteratorERKN3c106ScalarES8_ENKUlvE_clEvENKUlvE_clEvEUlddE_St5arrayIPcLm3EEEEviT0_T1_,@function
        .size           _ZN2at6native29vectorized_elementwise_kernelILi4EZZZNS0_65_GLOBAL__N__eb3311e5_27_ActivationHardtanhKernel_cu_9e10b42f_293424hardtanh_backward_kernelERNS_14TensorIteratorERKN3c106ScalarES8_ENKUlvE_clEvENKUlvE_clEvEUlddE_St5arrayIPcLm3EEEEviT0_T1_,(.L_x_3373 - _ZN2at6native29vectorized_elementwise_kernelILi4EZZZNS0_65_GLOBAL__N__eb3311e5_27_ActivationHardtanhKernel_cu_9e10b42f_293424hardtanh_backward_kernelERNS_14TensorIteratorERKN3c106ScalarES8_ENKUlvE_clEvENKUlvE_clEvEUlddE_St5arrayIPcLm3EEEEviT0_T1_)
        .other          _ZN2at6native29vectorized_elementwise_kernelILi4EZZZNS0_65_GLOBAL__N__eb3311e5_27_ActivationHardtanhKernel_cu_9e10b42f_293424hardtanh_backward_kernelERNS_14TensorIteratorERKN3c106ScalarES8_ENKUlvE_clEvENKUlvE_clEvEUlddE_St5arrayIPcLm3EEEEviT0_T1_,@"STO_CUDA_ENTRY STV_DEFAULT"
_ZN2at6native29vectorized_elementwise_kernelILi4EZZZNS0_65_GLOBAL__N__eb3311e5_27_ActivationHardtanhKernel_cu_9e10b42f_293424hardtanh_backward_kernelERNS_14TensorIteratorERKN3c106ScalarES8_ENKUlvE_clEvENKUlvE_clEvEUlddE_St5arrayIPcLm3EEEEviT0_T1_:
.text._ZN2at6native29vectorized_elementwise_kernelILi4EZZZNS0_65_GLOBAL__N__eb3311e5_27_ActivationHardtanhKernel_cu_9e10b42f_293424hardtanh_backward_kernelERNS_14TensorIteratorERKN3c106ScalarES8_ENKUlvE_clEvENKUlvE_clEvEUlddE_St5arrayIPcLm3EEEEviT0_T1_:
        /* <DEDUP_REMOVED lines=77> */
.L_x_3329:
        /* <DEDUP_REMOVED lines=145> */
.L_x_3332:
[----:B------:R-:W-:-:S13]  /*0de0*/  ISETP.GE.AND P0, PT, R3, R2, PT ;  /* 0x000000020300720c */ /* 0x000fda0003f06270 */
[----:B------:R-:W-:Y:S05]  /*0df0*/  @P0 BRA `(.L_x_3334) ;  /* 0x0000000000300947 */ /* 0x000fea0003800000 */
[----:B0-----:R-:W0:Y:S01]  /*0e00*/  LDC.64 R4, c[0x0][0x230] ;  /* 0x00008c00ff047b82 */ /* 0x001e220000000a00 */
[----:B------:R-:W-:Y:S02]  /*0e10*/  IMAD.IADD R7, R0, 0x1, R3 ;  /* 0x0000000100077824 */ /* 0x000fe400078e0203 */
[----:B------:R-:W-:Y:S02]  /*0e20*/  VIADD R3, R3, 0x80 ;  /* 0x0000008003037836 */ /* 0x000fe40000000000 */
[----:B0-----:R-:W-:-:S05]  /*0e30*/  IMAD.WIDE.U32 R4, R7, 0x8, R4 ;  /* 0x0000000807047825 */ /* 0x001fca00078e0004 */
[----:B------:R1:W-:Y:S02]  /*0e40*/  STG.E.64 desc[UR4][R4.64], R8 ;  /* 0x0000000804007986 */ /* 0x0003e4000c101b04 */
.L_x_3333:
[----:B------:R-:W-:-:S13]  /*0e50*/  ISETP.GE.AND P0, PT, R3, R2, PT ;  /* 0x000000020300720c */ /* 0x000fda0003f06270 */
[----:B------:R-:W-:Y:S05]  /*0e60*/  @P0 BRA `(.L_x_3335) ;  /* 0x0000000000340947 */ /* 0x000fea0003800000 */
[----:B01----:R-:W0:Y:S01]  /*0e70*/  LDC.64 R4, c[0x0][0x230] ;  /* 0x00008c00ff047b82 */ /* 0x003e220000000a00 */
[----:B------:R-:W-:Y:S02]  /*0e80*/  IMAD.IADD R7, R0, 0x1, R3 ;  /* 0x0000000100077824 */ /* 0x000fe400078e0203 */
[----:B------:R-:W-:Y:S02]  /*0e90*/  VIADD R3, R3, 0x80 ;  /* 0x0000008003037836 */ /* 0x000fe40000000000 */
[----:B0-----:R-:W-:-:S05]  /*0ea0*/  IMAD.WIDE.U32 R4, R7, 0x8, R4 ;  /* 0x0000000807047825 */ /* 0x001fca00078e0004 */
[----:B------:R1:W-:Y:S02]  /*0eb0*/  STG.E.64 desc[UR4][R4.64], R10 ;  /* 0x0000000a04007986 */ /* 0x0003e4000c101b04 */
.L_x_3334:
        /* <DEDUP_REMOVED lines=8> */
.L_x_3335:
[----:B------:R-:W-:Y:S05]  /*0f40*/  BSYNC B1 ;  /* 0x0000000000017941 */ /* 0x000fea0003800000 */
.L_x_3331:
[----:B------:R-:W-:-:S13]  /*0f50*/  ISETP.GE.AND P0, PT, R3, R2, PT ;  /* 0x000000020300720c */ /* 0x000fda0003f06270 */
[----:B012---:R-:W0:Y:S01]  /*0f60*/  @!P0 LDC.64 R4, c[0x0][0x230] ;  /* 0x00008c00ff048b82 */ /* 0x007e220000000a00 */
[----:B------:R-:W-:Y:S02]  /*0f70*/  @!P0 IMAD.IADD R7, R0, 0x1, R3 ;  /* 0x0000000100078824 */ /* 0x000fe400078e0203 */
[----:B------:R-:W-:Y:S02]  /*0f80*/  @!P0 VIADD R3, R3, 0x80 ;  /* 0x0000008003038836 */ /* 0x000fe40000000000 */
[----:B0-----:R-:W-:-:S05]  /*0f90*/  @!P0 IMAD.WIDE.U32 R4, R7, 0x8, R4 ;  /* 0x0000000807048825 */ /* 0x001fca00078e0004 */
[----:B------:R2:W-:Y:S02]  /*0fa0*/  @!P0 STG.E.64 desc[UR4][R4.64], R16 ;  /* 0x0000001004008986 */ /* 0x0005e4000c101b04 */
.L_x_3336:
[----:B------:R-:W-:Y:S05]  /*0fb0*/  BSYNC B0 ;  /* 0x0000000000007941 */ /* 0x000fea0003800000 */
.L_x_3330:
        /* <DEDUP_REMOVED lines=8> */
.L_x_3337:
        /* <DEDUP_REMOVED lines=12> */
.L_x_3373:


//--------------------- .text._ZN2at6native29vectorized_elementwise_kernelILi8EZZZNS0_65_GLOBAL__N__eb3311e5_27_ActivationHardtanhKernel_cu_9e10b42f_293424hardtanh_backward_kernelERNS_14TensorIteratorERKN3c106ScalarES8_ENKUlvE_clEvENKUlvE_clEvEUlddE_St5arrayIPcLm3EEEEviT0_T1_ --------------------------
	.section	.text._ZN2at6native29vectorized_elementwise_kernelILi8EZZZNS0_65_GLOBAL__N__eb3311e5_27_ActivationHardtanhKernel_cu_9e10b42f_293424hardtanh_backward_kernelERNS_14TensorIteratorERKN3c106ScalarES8_ENKUlvE_clEvENKUlvE_clEvEUlddE_St5arrayIPcLm3EEEEviT0_T1_,"ax",@progbits
	.align	128
        .global         _ZN2at6native29vectorized_elementwise_kernelILi8EZZZNS0_65_GLOBAL__N__eb3311e5_27_ActivationHardtanhKernel_cu_9e10b42f_293424hardtanh_backward_kernelERNS_14TensorIteratorERKN3c106ScalarES8_ENKUlvE_clEvENKUlvE_clEvEUlddE_St5arrayIPcLm3EEEEviT0_T1_
        .type           _ZN2at6native29vectorized_elementwise_kernelILi8EZZZNS0_65_GLOBAL__N__eb3311e5_27_ActivationHardtanhKernel_cu_9e10b42f_293424hardtanh_backward_kernelERNS_14TensorIteratorERKN3c106ScalarES8_ENKUlvE_clEvENKUlvE_clEvEUlddE_St5arrayIPcLm3EEEEviT0_T1_,@function
        .size           _ZN2at6native29vectorized_elementwise_kernelILi8EZZZNS0_65_GLOBAL__N__eb3311e5_27_ActivationHardtanhKernel_cu_9e10b42f_293424hardtanh_backward_kernelERNS_14TensorIteratorERKN3c106ScalarES8_ENKUlvE_clEvENKUlvE_clEvEUlddE_St5arrayIPcLm3EEEEviT0_T1_,(.L_x_3374 - _ZN2at6native29vectorized_elementwise_kernelILi8EZZZNS0_65_GLOBAL__N__eb3311e5_27_ActivationHardtanhKernel_cu_9e10b42f_293424hardtanh_backward_kernelERNS_14TensorIteratorERKN3c106ScalarES8_ENKUlvE_clEvENKUlvE_clEvEUlddE_St5arrayIPcLm3EEEEviT0_T1_)
        .other          _ZN2at6native29vectorized_elementwise_kernelILi8EZZZNS0_65_GLOBAL__N__eb3311e5_27_ActivationHardtanhKernel_cu_9e10b42f_293424hardtanh_backward_kernelERNS_14TensorIteratorERKN3c106ScalarES8_ENKUlvE_clEvENKUlvE_clEvEUlddE_St5arrayIPcLm3EEEEviT0_T1_,@"STO_CUDA_ENTRY STV_DEFAULT"
_ZN2at6native29vectorized_elementwise_kernelILi8EZZZNS0_65_GLOBAL__N__eb3311e5_27_ActivationHardtanhKernel_cu_9e10b42f_293424hardtanh_backward_kernelERNS_14TensorIteratorERKN3c106ScalarES8_ENKUlvE_clEvENKUlvE_clEvEUlddE_St5arrayIPcLm3EEEEviT0_T1_:
.text._ZN2at6native29vectorized_elementwise_kernelILi8EZZZNS0_65_GLOBAL__N__eb3311e5_27_ActivationHardtanhKernel_cu_9e10b42f_293424hardtanh_backward_kernelERNS_14TensorIteratorERKN3c106ScalarES8_ENKUlvE_clEvENKUlvE_clEvEUlddE_St5arrayIPcLm3EEEEviT0_T1_:
        /* <DEDUP_REMOVED lines=77> */
.L_x_3338:
        /* <DEDUP_REMOVED lines=145> */
.L_x_3341:
[----:B------:R-:W-:-:S13]  /*0de0*/  ISETP.GE.AND P0, PT, R3, R2, PT ;  /* 0x000000020300720c */ /* 0x000fda0003f06270 */
[----:B------:R-:W-:Y:S05]  /*0df0*/  @P0 BRA `(.L_x_3343) ;  /* 0x0000000000300947 */ /* 0x000fea0003800000 */
[----:B0-----:R-:W0:Y:S01]  /*0e00*/  LDC.64 R4, c[0x0][0x230] ;  /* 0x00008c00ff047b82 */ /* 0x001e220000000a00 */
[----:B------:R-:W-:Y:S02]  /*0e10*/  IMAD.IADD R7, R0, 0x1, R3 ;  /* 0x0000000100077824 */ /* 0x000fe400078e0203 */
[----:B------:R-:W-:Y:S02]  /*0e20*/  VIADD R3, R3, 0x80 ;  /* 0x0000008003037836 */ /* 0x000fe40000000000 */
[----:B0-----:R-:W-:-:S05]  /*0e30*/  IMAD.WIDE.U32 R4, R7, 0x8, R4 ;  /* 0x0000000807047825 */ /* 0x001fca00078e0004 */
[----:B------:R1:W-:Y:S02]  /*0e40*/  STG.E.64 desc[UR4][R4.64], R8 ;  /* 0x0000000804007986 */ /* 0x0003e4000c101b04 */
.L_x_3342:
[----:B------:R-:W-:-:S13]  /*0e50*/  ISETP.GE.AND P0, PT, R3, R2, PT ;  /* 0x000000020300720c */ /* 0x000fda0003f06270 */
[----:B------:R-:W-:Y:S05]  /*0e60*/  @P0 BRA `(.L_x_3344) ;  /* 0x0000000000340947 */ /* 0x000fea0003800000 */
[----:B01----:R-:W0:Y:S01]  /*0e70*/  LDC.64 R4, c[0x0][0x230] ;  /* 0x00008c00ff047b82 */ /* 0x003e220000000a00 */
[----:B------:R-:W-:Y:S02]  /*0e80*/  IMAD.IADD R7, R0, 0x1, R3 ;  /* 0x0000000100077824 */ /* 0x000fe400078e0203 */
[----:B------:R-:W-:Y:S02]  /*0e90*/  VIADD R3, R3, 0x80 ;  /* 0x0000008003037836 */ /* 0x000fe40000000000 */
[----:B0-----:R-:W-:-:S05]  /*0ea0*/  IMAD.WIDE.U32 R4, R7, 0x8, R4 ;  /* 0x0000000807047825 */ /* 0x001fca00078e0004 */
[----:B------:R1:W-:Y:S02]  /*0eb0*/  STG.E.64 desc[UR4][R4.64], R10 ;  /* 0x0000000a04007986 */ /* 0x0003e4000c101b04 */
.L_x_3343:
        /* <DEDUP_REMOVED lines=8> */
.L_x_3344:
[----:B------:R-:W-:Y:S05]  /*0f40*/  BSYNC B1 ;  /* 0x0000000000017941 */ /* 0x000fea0003800000 */
.L_x_3340:
[----:B------:R-:W-:-:S13]  /*0f50*/  ISETP.GE.AND P0, PT, R3, R2, PT ;  /* 0x000000020300720c */ /* 0x000fda0003f06270 */
[----:B012---:R-:W0:Y:S01]  /*0f60*/  @!P0 LDC.64 R4, c[0x0][0x230] ;  /* 0x00008c00ff048b82 */ /* 0x007e220000000a00 */
[----:B------:R-:W-:Y:S02]  /*0f70*/  @!P0 IMAD.IADD R7, R0, 0x1, R3 ;  /* 0x0000000100078824 */ /* 0x000fe400078e0203 */
[----:B------:R-:W-:Y:S02]  /*0f80*/  @!P0 VIADD R3, R3, 0x80 ;  /* 0x0000008003038836 */ /* 0x000fe40000000000 */
[----:B0-----:R-:W-:-:S05]  /*0f90*/  @!P0 IMAD.WIDE.U32 R4, R7, 0x8, R4 ;  /* 0x0000000807048825 */ /* 0x001fca00078e0004 */
[----:B------:R2:W-:Y:S02]  /*0fa0*/  @!P0 STG.E.64 desc[UR4][R4.64], R16 ;  /* 0x0000001004008986 */ /* 0x0005e4000c101b04 */
.L_x_3345:
[----:B------:R-:W-:Y:S05]  /*0fb0*/  BSYNC B0 ;  /* 0x0000000000007941 */ /* 0x000fea0003800000 */
.L_x_3339:
        /* <DEDUP_REMOVED lines=8> */
.L_x_3346:
        /* <DEDUP_REMOVED lines=12> */
.L_x_3374:


//--------------------- .nv.global.init           --------------------------
	.section	.nv.global.init,"aw",@progbits
.nv.global.init:
	.type		$str$5,@object
	.size		$str$5,(__unnamed_1 - $str$5)
$str$5:
        /*0000*/ 	.byte	0x66, 0x61, 0x6c, 0x73, 0x65, 0x00
	.type		__unnamed_1,@object
	.size		__unnamed_1,(__unnamed_5 - __unnamed_1)
__unnamed_1:
        /*0006*/ 	.byte	0x66, 0x65, 0x74, 0x63, 0x68, 0x5f, 0x61, 0x6e, 0x64, 0x5f, 0x63, 0x61, 0x73, 0x74, 0x00
	.type		__unnamed_5,@object
	.size		__unnamed_5,(__unnamed_3 - __unnamed_5)
__unnamed_5:
        /*0015*/ 	.byte	0x66, 0x65, 0x74, 0x63, 0x68, 0x5f, 0x61, 0x6e, 0x64, 0x5f, 0x63, 0x61, 0x73, 0x74, 0x00
	.type		__unnamed_3,@object
	.size		__unnamed_3,(__unnamed_7 - __unnamed_3)
__unnamed_3:
        /*0024*/ 	.byte	0x66, 0x65, 0x74, 0x63, 0x68, 0x5f, 0x61, 0x6e, 0x64, 0x5f, 0x63, 0x61, 0x73, 0x74, 0x00
	.type		__unnamed_7,@object
	.size		__unnamed_7,(__unnamed_2 - __unnamed_7)
__unnamed_7:
        /*0033*/ 	.byte	0x66, 0x65, 0x74, 0x63, 0x68, 0x5f, 0x61, 0x6e, 0x64, 0x5f, 0x63, 0x61, 0x73, 0x74, 0x00
	.type		__unnamed_2,@object
	.size		__unnamed_2,(__unnamed_6 - __unnamed_2)
__unnamed_2:
        /*0042*/ 	.byte	0x63, 0x61, 0x73, 0x74, 0x5f, 0x61, 0x6e, 0x64, 0x5f, 0x73, 0x74, 0x6f, 0x72, 0x65, 0x00
	.type		__unnamed_6,@object
	.size		__unnamed_6,(__unnamed_4 - __unnamed_6)
__unnamed_6:
        /*0051*/ 	.byte	0x63, 0x61, 0x73, 0x74, 0x5f, 0x61, 0x6e, 0x64, 0x5f, 0x73, 0x74, 0x6f, 0x72, 0x65, 0x00
	.type		__unnamed_4,@object
	.size		__unnamed_4,(__unnamed_8 - __unnamed_4)
__unnamed_4:
        /*0060*/ 	.byte	0x63, 0x61, 0x73, 0x74, 0x5f, 0x61, 0x6e, 0x64, 0x5f, 0x73, 0x74, 0x6f, 0x72, 0x65, 0x00
	.type		__unnamed_8,@object
	.size		__unnamed_8,($str$6 - __unnamed_8)
__unnamed_8:
        /*006f*/ 	.byte	0x63, 0x61, 0x73, 0x74, 0x5f, 0x61, 0x6e, 0x64, 0x5f, 0x73, 0x74, 0x6f, 0x72, 0x65, 0x00
	.type		$str$6,@object
	.size		$str$6,(.L_37 - $str$6)
$str$6:
        /*007e*/ 	.byte	0x2f, 0x72, 0x6f, 0x6f, 0x74, 0x2f, 0x2e, 0x70, 0x79, 0x65, 0x6e, 0x76, 0x2f, 0x76, 0x65, 0x72
        /*008e*/ 	.byte	0x73, 0x69, 0x6f, 0x6e, 0x73, 0x2f, 0x33, 0x2e, 0x31, 0x33, 0x2e, 0x31, 0x32, 0x2f, 0x6c, 0x69
        /*009e*/ 	.byte	0x62, 0x2f, 0x70, 0x79, 0x74, 0x68, 0x6f, 0x6e, 0x33, 0x2e, 0x31, 0x33, 0x2f, 0x73, 0x69, 0x74
        /*00ae*/ 	.byte	0x65, 0x2d, 0x70, 0x61, 0x63, 0x6b, 0x61, 0x67, 0x65, 0x73, 0x2f, 0x74, 0x6f, 0x72, 0x63, 0x68
        /*00be*/ 	.byte	0x2f, 0x69, 0x6e, 0x63, 0x6c, 0x75, 0x64, 0x65, 0x2f, 0x63, 0x31, 0x30, 0x2f, 0x63, 0x6f, 0x72
        /*00ce*/ 	.byte	0x65, 0x2f, 0x44, 0x79, 0x6e, 0x61, 0x6d, 0x69, 0x63, 0x43, 0x61, 0x73, 0x74, 0x2e, 0x68, 0x00
.L_37:


//--------------------- .nv.shared.reserved.0     --------------------------
	.section	.nv.shared.reserved.0,"aw",@nobits
	.weak		__nv_reservedSMEM_offset_0_alias
	.size		__nv_reservedSMEM_offset_0_alias, 0, 0
	.other		__nv_reservedSMEM_offset_0_alias,@"STO_CUDA_RESERVED_SHARED STV_DEFAULT"
__nv_reservedSMEM_offset_0_alias:
	.zero		0


//--------------------- .nv.global                --------------------------
	.section	.nv.global,"aw",@nobits
.nv.global:
	.type		_ZN63_INTERNAL_eb3311e5_27_ActivationHardtanhKernel_cu_9e10b42f_29344cuda3std3__48in_placeE,@object
	.size		_ZN63_INTERNAL_eb3311e5_27_ActivationHardtanhKernel_cu_9e10b42f_29344cuda3std3__48in_placeE,(_ZN63_INTERNAL_eb3311e5_27_ActivationHardtanhKernel_cu_9e10b42f_29344cuda3std6ranges3__45__cpo8distanceE - _ZN63_INTERNAL_eb3311e5_27_ActivationHardtanhKernel_cu_9e10b42f_29344cuda3std3__48in_placeE)
_ZN63_INTERNAL_eb3311e5_27_ActivationHardtanhKernel_cu_9e10b42f_29344cuda3std3__48in_placeE:
	.zero		1
	.type		_ZN63_INTERNAL_eb3311e5_27_ActivationHardtanhKernel_cu_9e10b42f_29344cuda3std6ranges3__45__cpo8distanceE,@object
	.size		_ZN63_INTERNAL_eb3311e5_27_ActivationHardtanhKernel_cu_9e10b42f_29344cuda3std6ranges3__45__cpo8distanceE,(_ZN63_INTERNAL_eb3311e5_27_ActivationHardtanhKernel_cu_9e10b42f_29344cuda3std3__45__cpo3endE - _ZN63_INTERNAL_eb3311e5_27_ActivationHardtanhKernel_cu_9e10b42f_29344cuda3std6ranges3__45__cpo8distanceE)
_ZN63_INTERNAL_eb3311e5_27_ActivationHardtanhKernel_cu_9e10b42f_29344cuda3std6ranges3__45__cpo8distanceE:
	.zero		1
	.type		_ZN63_INTERNAL_eb3311e5_27_ActivationHardtanhKernel_cu_9e10b42f_29344cuda3std3__45__cpo3endE,@object
	.size		_ZN63_INTERNAL_eb3311e5_27_ActivationHardtanhKernel_cu_9e10b42f_29344cuda3std3__45__cpo3endE,(_ZN63_INTERNAL_eb3311e5_27_ActivationHardtanhKernel_cu_9e10b42f_29344cuda3std6ranges3__45__cpo7advanceE - _ZN63_INTERNAL_eb3311e5_27_ActivationHardtanhKernel_cu_9e10b42f_29344cuda3std3__45__cpo3endE)
_ZN63_INTERNAL_eb3311e5_27_ActivationHardtanhKernel_cu_9e10b42f_29344cuda3std3__45__cpo3endE:
	.zero		1
	.type		_ZN63_INTERNAL_eb3311e5_27_ActivationHardtanhKernel_cu_9e10b42f_29344cuda3std6ranges3__45__cpo7advanceE,@object
	.size		_ZN63_INTERNAL_eb3311e5_27_ActivationHardtanhKernel_cu_9e10b42f_29344cuda3std6ranges3__45__cpo7advanceE,(_ZN63_INTERNAL_eb3311e5_27_ActivationHardtanhKernel_cu_9e10b42f_29344cuda3std3__45__cpo4rendE - _ZN63_INTERNAL_eb3311e5_27_ActivationHardtanhKernel_cu_9e10b42f_29344cuda3std6ranges3__45__cpo7advanceE)
_ZN63_INTERNAL_eb3311e5_27_ActivationHardtanhKernel_cu_9e10b42f_29344cuda3std6ranges3__45__cpo7advanceE:
	.zero		1
	.type		_ZN63_INTERNAL_eb3311e5_27_ActivationHardtanhKernel_cu_9e10b42f_29344cuda3std3__45__cpo4rendE,@object
	.size		_ZN63_INTERNAL_eb3311e5_27_ActivationHardtanhKernel_cu_9e10b42f_29344cuda3std3__45__cpo4rendE,(_ZN63_INTERNAL_eb3311e5_27_ActivationHardtanhKernel_cu_9e10b42f_29344cuda3std6ranges3__45__cpo4dataE - _ZN63_INTERNAL_eb3311e5_27_ActivationHardtanhKernel_cu_9e10b42f_29344cuda3std3__45__cpo4rendE)
_ZN63_INTERNAL_eb3311e5_27_ActivationHardtanhKernel_cu_9e10b42f_29344cuda3std3__45__cpo4rendE:
	.zero		1
	.type		_ZN63_INTERNAL_eb3311e5_27_ActivationHardtanhKernel_cu_9e10b42f_29344cuda3std6ranges3__45__cpo4dataE,@object
	.size		_ZN63_INTERNAL_eb3311e5_27_ActivationHardtanhKernel_cu_9e10b42f_29344cuda3std6ranges3__45__cpo4dataE,(_ZN63_INTERNAL_eb3311e5_27_ActivationHardtanhKernel_cu_9e10b42f_29344cuda3std6ranges3__45__cpo5beginE - _ZN63_INTERNAL_eb3311e5_27_ActivationHardtanhKernel_cu_9e10b42f_29344cuda3std6ranges3__45__cpo4dataE)
_ZN63_INTERNAL_eb3311e5_27_ActivationHardtanhKernel_cu_9e10b42f_29344cuda3std6ranges3__45__cpo4dataE:
	.zero		1
	.type		_ZN63_INTERNAL_eb3311e5_27_ActivationHardtanhKernel_cu_9e10b42f_29344cuda3std6ranges3__45__cpo5beginE,@object
	.size		_ZN63_INTERNAL_eb3311e5_27_ActivationHardtanhKernel_cu_9e10b42f_29344cuda3std6ranges3__45__cpo5beginE,(_ZN63_INTERNAL_eb3311e5_27_ActivationHardtanhKernel_cu_9e10b42f_29344cuda3std3__45__cpo5crendE - _ZN63_INTERNAL_eb3311e5_27_ActivationHardtanhKernel_cu_9e10b42f_29344cuda3std6ranges3__45__cpo5beginE)
_ZN63_INTERNAL_eb3311e5_27_ActivationHardtanhKernel_cu_9e10b42f_29344cuda3std6ranges3__45__cpo5beginE:
	.zero		1
	.type		_ZN63_INTERNAL_eb3311e5_27_ActivationHardtanhKernel_cu_9e10b42f_29344cuda3std3__45__cpo5crendE,@object
	.size		_ZN63_INTERNAL_eb3311e5_27_ActivationHardtanhKernel_cu_9e10b42f_29344cuda3std3__45__cpo5crendE,(_ZN63_INTERNAL_eb3311e5_27_ActivationHardtanhKernel_cu_9e10b42f_29344cuda3std6ranges3__45__cpo4sizeE - _ZN63_INTERNAL_eb3311e5_27_ActivationHardtanhKernel_cu_9e10b42f_29344cuda3std3__45__cpo5crendE)
_ZN63_INTERNAL_eb3311e5_27_ActivationHardtanhKernel_cu_9e10b42f_29344cuda3std3__45__cpo5crendE:
	.zero		1
	.type		_ZN63_INTERNAL_eb3311e5_27_ActivationHardtanhKernel_cu_9e10b42f_29344cuda3std6ranges3__45__cpo4sizeE,@object
	.size		_ZN63_INTERNAL_eb3311e5_27_ActivationHardtanhKernel_cu_9e10b42f_29344cuda3std6ranges3__45__cpo4sizeE,(_ZN63_INTERNAL_eb3311e5_27_ActivationHardtanhKernel_cu_9e10b42f_29344cuda3std3__465_GLOBAL__N__eb3311e5_27_ActivationHardtanhKernel_cu_9e10b42f_29346ignoreE - _ZN63_INTERNAL_eb3311e5_27_ActivationHardtanhKernel_cu_9e10b42f_29344cuda3std6ranges3__45__cpo4sizeE)
_ZN63_INTERNAL_eb3311e5_27_ActivationHardtanhKernel_cu_9e10b42f_29344cuda3std6ranges3__45__cpo4sizeE:
	.zero		1
	.type		_ZN63_INTERNAL_eb3311e5_27_ActivationHardtanhKernel_cu_9e10b42f_29344cuda3std3__465_GLOBAL__N__eb3311e5_27_ActivationHardtanhKernel_cu_9e10b42f_29346ignoreE,@object
	.size		_ZN63_INTERNAL_eb3311e5_27_ActivationHardtanhKernel_cu_9e10b42f_29344cuda3std3__465_GLOBAL__N__eb3311e5_27_ActivationHardtanhKernel_cu_9e10b42f_29346ignoreE,(_ZN63_INTERNAL_eb3311e5_27_ActivationHardtanhKernel_cu_9e10b42f_29344cuda3std6ranges3__45__cpo6cbeginE - _ZN63_INTERNAL_eb3311e5_27_ActivationHardtanhKernel_cu_9e10b42f_29344cuda3std3__465_GLOBAL__N__eb3311e5_27_ActivationHardtanhKernel_cu_9e10b42f_29346ignoreE)
_ZN63_INTERNAL_eb3311e5_27_ActivationHardtanhKernel_cu_9e10b42f_29344cuda3std3__465_GLOBAL__N__eb3311e5_27_ActivationHardtanhKernel_cu_9e10b42f_29346ignoreE:
	.zero		1
	.type		_ZN63_INTERNAL_eb3311e5_27_ActivationHardtanhKernel_cu_9e10b42f_29344cuda3std6ranges3__45__cpo6cbeginE,@object
	.size		_ZN63_INTERNAL_eb3311e5_27_ActivationHardtanhKernel_cu_9e10b42f_29344cuda3std6ranges3__45__cpo6cbeginE,(_ZN63_INTERNAL_eb3311e5_27_ActivationHardtanhKernel_cu_9e10b42f_29344cuda3std3__45__cpo4cendE - _ZN63_INTERNAL_eb3311e5_27_ActivationHardtanhKernel_cu_9e10b42f_29344cuda3std6ranges3__45__cpo6cbeginE)
_ZN63_INTERNAL_eb3311e5_27_ActivationHardtanhKernel_cu_9e10b42f_29344cuda3std6ranges3__45__cpo6cbeginE:
	.zero		1
	.type		_ZN63_INTERNAL_eb3311e5_27_ActivationHardtanhKernel_cu_9e10b42f_29344cuda3std3__45__cpo4cendE,@object
	.size		_ZN63_INTERNAL_eb3311e5_27_ActivationHardtanhKernel_cu_9e10b42f_29344cuda3std3__45__cpo4cendE,(_ZN63_INTERNAL_eb3311e5_27_ActivationHardtanhKernel_cu_9e10b42f_29344cuda3std6ranges3__45__cpo4nextE - _ZN63_INTERNAL_eb3311e5_27_ActivationHardtanhKernel_cu_9e10b42f_29344cuda3std3__45__cpo4cendE)
_ZN63_INTERNAL_eb3311e5_27_ActivationHardtanhKernel_cu_9e10b42f_29344cuda3std3__45__cpo4cendE:
	.zero		1
	.type		_ZN63_INTERNAL_eb3311e5_27_ActivationHardtanhKernel_cu_9e10b42f_29344cuda3std6ranges3__45__cpo4nextE,@object
	.size		_ZN63_INTERNAL_eb3311e5_27_ActivationHardtanhKernel_cu_9e10b42f_29344cuda3std6ranges3__45__cpo4nextE,(_ZN63_INTERNAL_eb3311e5_27_ActivationHardtanhKernel_cu_9e10b42f_29344cuda3std6ranges3__45__cpo4swapE - _ZN63_INTERNAL_eb3311e5_27_ActivationHardtanhKernel_cu_9e10b42f_29344cuda3std6ranges3__45__cpo4nextE)
_ZN63_INTERNAL_eb3311e5_27_ActivationHardtanhKernel_cu_9e10b42f_29344cuda3std6ranges3__45__cpo4nextE:
	.zero		1
	.type		_ZN63_INTERNAL_eb3311e5_27_ActivationHardtanhKernel_cu_9e10b42f_29344cuda3std6ranges3__45__cpo4swapE,@object
	.size		_ZN63_INTERNAL_eb3311e5_27_ActivationHardtanhKernel_cu_9e10b42f_29344cuda3std6ranges3__45__cpo4swapE,(_ZN63_INTERNAL_eb3311e5_27_ActivationHardtanhKernel_cu_9e10b42f_29344cuda3std3__420unreachable_sentinelE - _ZN63_INTERNAL_eb3311e5_27_ActivationHardtanhKernel_cu_9e10b42f_29344cuda3std6ranges3__45__cpo4swapE)
_ZN63_INTERNAL_eb3311e5_27_ActivationHardtanhKernel_cu_9e10b42f_29344cuda3std6ranges3__45__cpo4swapE:
	.zero		1
	.type		_ZN63_INTERNAL_eb3311e5_27_ActivationHardtanhKernel_cu_9e10b42f_29344cuda3std3__420unreachable_sentinelE,@object
	.size		_ZN63_INTERNAL_eb3311e5_27_ActivationHardtanhKernel_cu_9e10b42f_29344cuda3std3__420unreachable_sentinelE,(_ZN63_INTERNAL_eb3311e5_27_ActivationHardtanhKernel_cu_9e10b42f_29346thrust23THRUST_300001_SM_900_NS6system6detail10sequential3seqE - _ZN63_INTERNAL_eb3311e5_27_ActivationHardtanhKernel_cu_9e10b42f_29344cuda3std3__420unreachable_sentinelE)
_ZN63_INTERNAL_eb3311e5_27_ActivationHardtanhKernel_cu_9e10b42f_29344cuda3std3__420unreachable_sentinelE:
	.zero		1
	.type		_ZN63_INTERNAL_eb3311e5_27_ActivationHardtanhKernel_cu_9e10b42f_29346thrust23THRUST_300001_SM_900_NS6system6detail10sequential3seqE,@object
	.size		_ZN63_INTERNAL_eb3311e5_27_ActivationHardtanhKernel_cu_9e10b42f_29346thrust23THRUST_300001_SM_900_NS6system6detail10sequential3seqE,(_ZN63_INTERNAL_eb3311e5_27_ActivationHardtanhKernel_cu_9e10b42f_29344cuda3std3__45__cpo6cbeginE - _ZN63_INTERNAL_eb3311e5_27_ActivationHardtanhKernel_cu_9e10b42f_29346thrust23THRUST_300001_SM_900_NS6system6detail10sequential3seqE)
_ZN63_INTERNAL_eb3311e5_27_ActivationHardtanhKernel_cu_9e10b42f_29346thrust23THRUST_300001_SM_900_NS6system6detail10sequential3seqE:
	.zero		1
	.type		_ZN63_INTERNAL_eb3311e5_27_ActivationHardtanhKernel_cu_9e10b42f_29344cuda3std3__45__cpo6cbeginE,@object
	.size		_ZN63_INTERNAL_eb3311e5_27_ActivationHardtanhKernel_cu_9e10b42f_29344cuda3std3__45__cpo6cbeginE,(_ZN63_INTERNAL_eb3311e5_27_ActivationHardtanhKernel_cu_9e10b42f_29344cuda3std6ranges3__45__cpo9iter_swapE - _ZN63_INTERNAL_eb3311e5_27_ActivationHardtanhKernel_cu_9e10b42f_29344cuda3std3__45__cpo6cbeginE)
_ZN63_INTERNAL_eb3311e5_27_ActivationHardtanhKernel_cu_9e10b42f_29344cuda3std3__45__cpo6cbeginE:
	.zero		1
	.type		_ZN63_INTERNAL_eb3311e5_27_ActivationHardtanhKernel_cu_9e10b42f_29344cuda3std6ranges3__45__cpo9iter_swapE,@object
	.size		_ZN63_INTERNAL_eb3311e5_27_ActivationHardtanhKernel_cu_9e10b42f_29344cuda3std6ranges3__45__cpo9iter_swapE,(_ZN63_INTERNAL_eb3311e5_27_ActivationHardtanhKernel_cu_9e10b42f_29344cuda3std3__45__cpo7crbeginE - _ZN63_INTERNAL_eb3311e5_27_ActivationHardtanhKernel_cu_9e10b42f_29344cuda3std6ranges3__45__cpo9iter_swapE)
_ZN63_INTERNAL_eb3311e5_27_ActivationHardtanhKernel_cu_9e10b42f_29344cuda3std6ranges3__45__cpo9iter_swapE:
	.zero		1
	.type		_ZN63_INTERNAL_eb3311e5_27_ActivationHardtanhKernel_cu_9e10b42f_29344cuda3std3__45__cpo7crbeginE,@object
	.size		_ZN63_INTERNAL_eb3311e5_27_ActivationHardtanhKernel_cu_9e10b42f_29344cuda3std3__45__cpo7crbeginE,(_ZN63_INTERNAL_eb3311e5_27_ActivationHardtanhKernel_cu_9e10b42f_29344cuda3std6ranges3__45__cpo5cdataE - _ZN63_INTERNAL_eb3311e5_27_ActivationHardtanhKernel_cu_9e10b42f_29344cuda3std3__45__cpo7crbeginE)
_ZN63_INTERNAL_eb3311e5_27_ActivationHardtanhKernel_cu_9e10b42f_29344cuda3std3__45__cpo7crbeginE:
	.zero		1
	.type		_ZN63_INTERNAL_eb3311e5_27_ActivationHardtanhKernel_cu_9e10b42f_29344cuda3std6ranges3__45__cpo5cdataE,@object
	.size		_ZN63_INTERNAL_eb3311e5_27_ActivationHardtanhKernel_cu_9e10b42f_29344cuda3std6ranges3__45__cpo5cdataE,(_ZN63_INTERNAL_eb3311e5_27_ActivationHardtanhKernel_cu_9e10b42f_29344cuda3std6ranges3__45__cpo3endE - _ZN63_INTERNAL_eb3311e5_27_ActivationHardtanhKernel_cu_9e10b42f_29344cuda3std6ranges3__45__cpo5cdataE)
_ZN63_INTERNAL_eb3311e5_27_ActivationHardtanhKernel_cu_9e10b42f_29344cuda3std6ranges3__45__cpo5cdataE:
	.zero		1
	.type		_ZN63_INTERNAL_eb3311e5_27_ActivationHardtanhKernel_cu_9e10b42f_29344cuda3std6ranges3__45__cpo3endE,@object
	.size		_ZN63_INTERNAL_eb3311e5_27_ActivationHardtanhKernel_cu_9e10b42f_29344cuda3std6ranges3__45__cpo3endE,(_ZN63_INTERNAL_eb3311e5_27_ActivationHardtanhKernel_cu_9e10b42f_29344cuda3std3__419piecewise_constructE - _ZN63_INTERNAL_eb3311e5_27_ActivationHardtanhKernel_cu_9e10b42f_29344cuda3std6ranges3__45__cpo3endE)
_ZN63_INTERNAL_eb3311e5_27_ActivationHardtanhKernel_cu_9e10b42f_29344cuda3std6ranges3__45__cpo3endE:
	.zero		1
	.type		_ZN63_INTERNAL_eb3311e5_27_ActivationHardtanhKernel_cu_9e10b42f_29344cuda3std3__419piecewise_constructE,@object
	.size		_ZN63_INTERNAL_eb3311e5_27_ActivationHardtanhKernel_cu_9e10b42f_29344cuda3std3__419piecewise_constructE,(_ZN63_INTERNAL_eb3311e5_27_ActivationHardtanhKernel_cu_9e10b42f_29344cuda3std6ranges3__45__cpo5ssizeE - _ZN63_INTERNAL_eb3311e5_27_ActivationHardtanhKernel_cu_9e10b42f_29344cuda3std3__419piecewise_constructE)
_ZN63_INTERNAL_eb3311e5_27_ActivationHardtanhKernel_cu_9e10b42f_29344cuda3std3__419piecewise_constructE:
	.zero		1
	.type		_ZN63_INTERNAL_eb3311e5_27_ActivationHardtanhKernel_cu_9e10b42f_29344cuda3std6ranges3__45__cpo5ssizeE,@object
	.size		_ZN63_INTERNAL_eb3311e5_27_ActivationHardtanhKernel_cu_9e10b42f_29344cuda3std6ranges3__45__cpo5ssizeE,(_ZN63_INTERNAL_eb3311e5_27_ActivationHardtanhKernel_cu_9e10b42f_29344cuda3std3__45__cpo5beginE - _ZN63_INTERNAL_eb3311e5_27_ActivationHardtanhKernel_cu_9e10b42f_29344cuda3std6ranges3__45__cpo5ssizeE)
_ZN63_INTERNAL_eb3311e5_27_ActivationHardtanhKernel_cu_9e10b42f_29344cuda3std6ranges3__45__cpo5ssizeE:
	.zero		1
	.type		_ZN63_INTERNAL_eb3311e5_27_ActivationHardtanhKernel_cu_9e10b42f_29344cuda3std3__45__cpo5beginE,@object
	.size		_ZN63_INTERNAL_eb3311e5_27_ActivationHardtanhKernel_cu_9e10b42f_29344cuda3std3__45__cpo5beginE,(_ZN63_INTERNAL_eb3311e5_27_ActivationHardtanhKernel_cu_9e10b42f_29344cuda3std6ranges3__45__cpo4cendE - _ZN63_INTERNAL_eb3311e5_27_ActivationHardtanhKernel_cu_9e10b42f_29344cuda3std3__45__cpo5beginE)
_ZN63_INTERNAL_eb3311e5_27_ActivationHardtanhKernel_cu_9e10b42f_29344cuda3std3__45__cpo5beginE:
	.zero		1
	.type		_ZN63_INTERNAL_eb3311e5_27_ActivationHardtanhKernel_cu_9e10b42f_29344cuda3std6ranges3__45__cpo4cendE,@object
	.size		_ZN63_INTERNAL_eb3311e5_27_ActivationHardtanhKernel_cu_9e10b42f_29344cuda3std6ranges3__45__cpo4cendE,(_ZN63_INTERNAL_eb3311e5_27_ActivationHardtanhKernel_cu_9e10b42f_29344cuda3std3__45__cpo6rbeginE - _ZN63_INTERNAL_eb3311e5_27_ActivationHardtanhKernel_cu_9e10b42f_29344cuda3std6ranges3__45__cpo4cendE)
_ZN63_INTERNAL_eb3311e5_27_ActivationHardtanhKernel_cu_9e10b42f_29344cuda3std6ranges3__45__cpo4cendE:
	.zero		1
	.type		_ZN63_INTERNAL_eb3311e5_27_ActivationHardtanhKernel_cu_9e10b42f_29344cuda3std3__45__cpo6rbeginE,@object
	.size		_ZN63_INTERNAL_eb3311e5_27_ActivationHardtanhKernel_cu_9e10b42f_29344cuda3std3__45__cpo6rbeginE,(_ZN63_INTERNAL_eb3311e5_27_ActivationHardtanhKernel_cu_9e10b42f_29344cuda3std6ranges3__45__cpo4prevE - _ZN63_INTERNAL_eb3311e5_27_ActivationHardtanhKernel_cu_9e10b42f_29344cuda3std3__45__cpo6rbeginE)
_ZN63_INTERNAL_eb3311e5_27_ActivationHardtanhKernel_cu_9e10b42f_29344cuda3std3__45__cpo6rbeginE:
	.zero		1
	.type		_ZN63_INTERNAL_eb3311e5_27_ActivationHardtanhKernel_cu_9e10b42f_29344cuda3std6ranges3__45__cpo4prevE,@object
	.size		_ZN63_INTERNAL_eb3311e5_27_ActivationHardtanhKernel_cu_9e10b42f_29344cuda3std6ranges3__45__cpo4prevE,(_ZN63_INTERNAL_eb3311e5_27_ActivationHardtanhKernel_cu_9e10b42f_29344cuda3std6ranges3__45__cpo9iter_moveE - _ZN63_INTERNAL_eb3311e5_27_ActivationHardtanhKernel_cu_9e10b42f_29344cuda3std6ranges3__45__cpo4prevE)
_ZN63_INTERNAL_eb3311e5_27_ActivationHardtanhKernel_cu_9e10b42f_29344cuda3std6ranges3__45__cpo4prevE:
	.zero		1
	.type		_ZN63_INTERNAL_eb3311e5_27_ActivationHardtanhKernel_cu_9e10b42f_29344cuda3std6ranges3__45__cpo9iter_moveE,@object
	.size		_ZN63_INTERNAL_eb3311e5_27_ActivationHardtanhKernel_cu_9e10b42f_29344cuda3std6ranges3__45__cpo9iter_moveE,(.L_21 - _ZN63_INTERNAL_eb3311e5_27_ActivationHardtanhKernel_cu_9e10b42f_29344cuda3std6ranges3__45__cpo9iter_moveE)
_ZN63_INTERNAL_eb3311e5_27_ActivationHardtanhKernel_cu_9e10b42f_29344cuda3std6ranges3__45__cpo9iter_moveE:
	.zero		1
.L_21:


//--------------------- .nv.constant0._ZN2at6native18elementwise_kernelILi128ELi4EZNS0_15gpu_kernel_implIZZZNS0_65_GLOBAL__N__eb3311e5_27_ActivationHardtanhKernel_cu_9e10b42f_293424hardtanh_backward_kernelERNS_14TensorIteratorERKN3c106ScalarES9_ENKUlvE_clEvENKUlvE2_clEvEUlNS6_8BFloat16ESC_E_EEvRNS_18TensorIteratorBaseERKT_EUliE_EEviT1_ --------------------------
	.section	.nv.constant0._ZN2at6native18elementwise_kernelILi128ELi4EZNS0_15gpu_kernel_implIZZZNS0_65_GLOBAL__N__eb3311e5_27_ActivationHardtanhKernel_cu_9e10b42f_293424hardtanh_backward_kernelERNS_14TensorIteratorERKN3c106ScalarES9_ENKUlvE_clEvENKUlvE2_clEvEUlNS6_8BFloat16ESC_E_EEvRNS_18TensorIteratorBaseERKT_EUliE_EEviT1_,"a",@progbits
	.sectionflags	@""
	.align	4
.nv.constant0._ZN2at6native18elementwise_kernelILi128ELi4EZNS0_15gpu_kernel_implIZZZNS0_65_GLOBAL__N__eb3311e5_27_ActivationHardtanhKernel_cu_9e10b42f_293424hardtanh_backward_kernelERNS_14TensorIteratorERKN3c106ScalarES9_ENKUlvE_clEvENKUlvE2_clEvEUlNS6_8BFloat16ESC_E_EEvRNS_18TensorIteratorBaseERKT_EUliE_EEviT1_:
	.zero		1200


//--------------------- .nv.constant0._ZN2at6native27unrolled_elementwise_kernelIZZZNS0_65_GLOBAL__N__eb3311e5_27_ActivationHardtanhKernel_cu_9e10b42f_293424hardtanh_backward_kernelERNS_14TensorIteratorERKN3c106ScalarES8_ENKUlvE_clEvENKUlvE2_clEvEUlNS5_8BFloat16ESB_E_St5arrayIPcLm3EELi4E23TrivialOffsetCalculatorILi2EjESG_ILi1EjENS0_6memory12LoadWithCastILi2EEENSJ_13StoreWithCastILi1EEEEEviT_T0_T2_T3_T4_T5_ --------------------------
	.section	.nv.constant0._ZN2at6native27unrolled_elementwise_kernelIZZZNS0_65_GLOBAL__N__eb3311e5_27_ActivationHardtanhKernel_cu_9e10b42f_293424hardtanh_backward_kernelERNS_14TensorIteratorERKN3c106ScalarES8_ENKUlvE_clEvENKUlvE2_clEvEUlNS5_8BFloat16ESB_E_St5arrayIPcLm3EELi4E23TrivialOffsetCalculatorILi2EjESG_ILi1EjENS0_6memory12LoadWithCastILi2EEENSJ_13StoreWithCastILi1EEEEEviT_T0_T2_T3_T4_T5_,"a",@progbits
	.sectionflags	@""
	.align	4
.nv.constant0._ZN2at6native27unrolled_elementwise_kernelIZZZNS0_65_GLOBAL__N__eb3311e5_27_ActivationHardtanhKernel_cu_9e10b42f_293424hardtanh_backward_kernelERNS_14TensorIteratorERKN3c106ScalarES8_ENKUlvE_clEvENKUlvE2_clEvEUlNS5_8BFloat16ESB_E_St5arrayIPcLm3EELi4E23TrivialOffsetCalculatorILi2EjESG_ILi1EjENS0_6memory12LoadWithCastILi2EEENSJ_13StoreWithCastILi1EEEEEviT_T0_T2_T3_T4_T5_:
	.zero		600


//--------------------- .nv.constant0._ZN2at6native18elementwise_kernelILi128ELi4EZNS0_22gpu_kernel_impl_nocastIZZZNS0_65_GLOBAL__N__eb3311e5_27_ActivationHardtanhKernel_cu_9e10b42f_293424hardtanh_backward_kernelERNS_14TensorIteratorERKN3c106ScalarES9_ENKUlvE_clEvENKUlvE2_clEvEUlNS6_8BFloat16ESC_E_EEvRNS_18TensorIteratorBaseERKT_EUliE_EEviT1_ --------------------------
	.section	.nv.constant0._ZN2at6native18elementwise_kernelILi128ELi4EZNS0_22gpu_kernel_impl_nocastIZZZNS0_65_GLOBAL__N__eb3311e5_27_ActivationHardtanhKernel_cu_9e10b42f_293424hardtanh_backward_kernelERNS_14TensorIteratorERKN3c106ScalarES9_ENKUlvE_clEvENKUlvE2_clEvEUlNS6_8BFloat16ESC_E_EEvRNS_18TensorIteratorBaseERKT_EUliE_EEviT1_,"a",@progbits
	.sectionflags	@""
	.align	4
.nv.constant0._ZN2at6native18elementwise_kernelILi128ELi4EZNS0_22gpu_kernel_impl_nocastIZZZNS0_65_GLOBAL__N__eb3311e5_27_ActivationHardtanhKernel_cu_9e10b42f_293424hardtanh_backward_kernelERNS_14TensorIteratorERKN3c106ScalarES9_ENKUlvE_clEvENKUlvE2_clEvEUlNS6_8BFloat16ESC_E_EEvRNS_18TensorIteratorBaseERKT_EUliE_EEviT1_:
	.zero		1192


//--------------------- .nv.constant0._ZN2at6native27unrolled_elementwise_kernelIZZZNS0_65_GLOBAL__N__eb3311e5_27_ActivationHardtanhKernel_cu_9e10b42f_293424hardtanh_backward_kernelERNS_14TensorIteratorERKN3c106ScalarES8_ENKUlvE_clEvENKUlvE2_clEvEUlNS5_8BFloat16ESB_E_St5arrayIPcLm3EELi4E23TrivialOffsetCalculatorILi2EjESG_ILi1EjENS0_6memory15LoadWithoutCastENSJ_16StoreWithoutCastEEEviT_T0_T2_T3_T4_T5_ --------------------------
	.section	.nv.constant0._ZN2at6native27unrolled_elementwise_kernelIZZZNS0_65_GLOBAL__N__eb3311e5_27_ActivationHardtanhKernel_cu_9e10b42f_293424hardtanh_backward_kernelERNS_14TensorIteratorERKN3c106ScalarES8_ENKUlvE_clEvENKUlvE2_clEvEUlNS5_8BFloat16ESB_E_St5arrayIPcLm3EELi4E23TrivialOffsetCalculatorILi2EjESG_ILi1EjENS0_6memory15LoadWithoutCastENSJ_16StoreWithoutCastEEEviT_T0_T2_T3_T4_T5_,"a",@progbits
	.sectionflags	@""
	.align	4
.nv.constant0._ZN2at6native27unrolled_elementwise_kernelIZZZNS0_65_GLOBAL__N__eb3311e5_27_ActivationHardtanhKernel_cu_9e10b42f_293424hardtanh_backward_kernelERNS_14TensorIteratorERKN3c106ScalarES8_ENKUlvE_clEvENKUlvE2_clEvEUlNS5_8BFloat16ESB_E_St5arrayIPcLm3EELi4E23TrivialOffsetCalculatorILi2EjESG_ILi1EjENS0_6memory15LoadWithoutCastENSJ_16StoreWithoutCastEEEviT_T0_T2_T3_T4_T5_:
	.zero		580


//--------------------- .nv.constant0._ZN2at6native29vectorized_elementwise_kernelILi2EZZZNS0_65_GLOBAL__N__eb3311e5_27_ActivationHardtanhKernel_cu_9e10b42f_293424hardtanh_backward_kernelERNS_14TensorIteratorERKN3c106ScalarES8_ENKUlvE_clEvENKUlvE2_clEvEUlNS5_8BFloat16ESB_E_St5arrayIPcLm3EEEEviT0_T1_ --------------------------
	.section	.nv.constant0._ZN2at6native29vectorized_elementwise_kernelILi2EZZZNS0_65_GLOBAL__N__eb3311e5_27_ActivationHardtanhKernel_cu_9e10b42f_293424hardtanh_backward_kernelERNS_14TensorIteratorERKN3c106ScalarES8_ENKUlvE_clEvENKUlvE2_clEvEUlNS5_8BFloat16ESB_E_St5arrayIPcLm3EEEEviT0_T1_,"a",@progbits
	.sectionflags	@""
	.align	4
.nv.constant0._ZN2at6native29vectorized_elementwise_kernelILi2EZZZNS0_65_GLOBAL__N__eb3311e5_27_ActivationHardtanhKernel_cu_9e10b42f_293424hardtanh_backward_kernelERNS_14TensorIteratorERKN3c106ScalarES8_ENKUlvE_clEvENKUlvE2_clEvEUlNS5_8BFloat16ESB_E_St5arrayIPcLm3EEEEviT0_T1_:
	.zero		576


//--------------------- .nv.constant0._ZN2at6native29vectorized_elementwise_kernelILi4EZZZNS0_65_GLOBAL__N__eb3311e5_27_ActivationHardtanhKernel_cu_9e10b42f_293424hardtanh_backward_kernelERNS_14TensorIteratorERKN3c106ScalarES8_ENKUlvE_clEvENKUlvE2_clEvEUlNS5_8BFloat16ESB_E_St5arrayIPcLm3EEEEviT0_T1_ --------------------------
	.section	.nv.constant0._ZN2at6native29vectorized_elementwise_kernelILi4EZZZNS0_65_GLOBAL__N__eb3311e5_27_ActivationHardtanhKernel_cu_9e10b42f_293424hardtanh_backward_kernelERNS_14TensorIteratorERKN3c106ScalarES8_ENKUlvE_clEvENKUlvE2_clEvEUlNS5_8BFloat16ESB_E_St5arrayIPcLm3EEEEviT0_T1_,"a",@progbits
	.sectionflags	@""
	.align	4
.nv.constant0._ZN2at6native29vectorized_elementwise_kernelILi4EZZZNS0_65_GLOBAL__N__eb3311e5_27_ActivationHardtanhKernel_cu_9e10b42f_293424hardtanh_backward_kernelERNS_14TensorIteratorERKN3c106ScalarES8_ENKUlvE_clEvENKUlvE2_clEvEUlNS5_8BFloat16ESB_E_St5arrayIPcLm3EEEEviT0_T1_:
	.zero		576


//--------------------- .nv.constant0._ZN2at6native29vectorized_elementwise_kernelILi8EZZZNS0_65_GLOBAL__N__eb3311e5_27_ActivationHardtanhKernel_cu_9e10b42f_293424hardtanh_backward_kernelERNS_14TensorIteratorERKN3c106ScalarES8_ENKUlvE_clEvENKUlvE2_clEvEUlNS5_8BFloat16ESB_E_St5arrayIPcLm3EEEEviT0_T1_ --------------------------
	.section	.nv.constant0._ZN2at6native29vectorized_elementwise_kernelILi8EZZZNS0_65_GLOBAL__N__eb3311e5_27_ActivationHardtanhKernel_cu_9e10b42f_293424hardtanh_backward_kernelERNS_14TensorIteratorERKN3c106ScalarES8_ENKUlvE_clEvENKUlvE2_clEvEUlNS5_8BFloat16ESB_E_St5arrayIPcLm3EEEEviT0_T1_,"a",@progbits
	.sectionflags	@""
	.align	4
.nv.constant0._ZN2at6native29vectorized_elementwise_kernelILi8EZZZNS0_65_GLOBAL__N__eb3311e5_27_ActivationHardtanhKernel_cu_9e10b42f_293424hardtanh_backward_kernelERNS_14TensorIteratorERKN3c106ScalarES8_ENKUlvE_clEvENKUlvE2_clEvEUlNS5_8BFloat16ESB_E_St5arrayIPcLm3EEEEviT0_T1_:
	.zero		576


//--------------------- .nv.constant0._ZN2at6native18elementwise_kernelILi128ELi4EZNS0_15gpu_kernel_implIZZZNS0_65_GLOBAL__N__eb3311e5_27_ActivationHardtanhKernel_cu_9e10b42f_293424hardtanh_backward_kernelERNS_14TensorIteratorERKN3c106ScalarES9_ENKUlvE_clEvENKUlvE1_clEvEUlNS6_4HalfESC_E_EEvRNS_18TensorIteratorBaseERKT_EUliE_EEviT1_ --------------------------
	.section	.nv.constant0._ZN2at6native18elementwise_kernelILi128ELi4EZNS0_15gpu_kernel_implIZZZNS0_65_GLOBAL__N__eb3311e5_27_ActivationHardtanhKernel_cu_9e10b42f_293424hardtanh_backward_kernelERNS_14TensorIteratorERKN3c106ScalarES9_ENKUlvE_clEvENKUlvE1_clEvEUlNS6_4HalfESC_E_EEvRNS_18TensorIteratorBaseERKT_EUliE_EEviT1_,"a",@progbits
	.sectionflags	@""
	.align	4
.nv.constant0._ZN2at6native18elementwise_kernelILi128ELi4EZNS0_15gpu_kernel_implIZZZNS0_65_GLOBAL__N__eb3311e5_27_ActivationHardtanhKernel_cu_9e10b42f_293424hardtanh_backward_kernelERNS_14TensorIteratorERKN3c106ScalarES9_ENKUlvE_clEvENKUlvE1_clEvEUlNS6_4HalfESC_E_EEvRNS_18TensorIteratorBaseERKT_EUliE_EEviT1_:
	.zero		1200


//--------------------- .nv.constant0._ZN2at6native27unrolled_elementwise_kernelIZZZNS0_65_GLOBAL__N__eb3311e5_27_ActivationHardtanhKernel_cu_9e10b42f_293424hardtanh_backward_kernelERNS_14TensorIteratorERKN3c106ScalarES8_ENKUlvE_clEvENKUlvE1_clEvEUlNS5_4HalfESB_E_St5arrayIPcLm3EELi4E23TrivialOffsetCalculatorILi2EjESG_ILi1EjENS0_6memory12LoadWithCastILi2EEENSJ_13StoreWithCastILi1EEEEEviT_T0_T2_T3_T4_T5_ --------------------------
	.section	.nv.constant0._ZN2at6native27unrolled_elementwise_kernelIZZZNS0_65_GLOBAL__N__eb3311e5_27_ActivationHardtanhKernel_cu_9e10b42f_293424hardtanh_backward_kernelERNS_14TensorIteratorERKN3c106ScalarES8_ENKUlvE_clEvENKUlvE1_clEvEUlNS5_4HalfESB_E_St5arrayIPcLm3EELi4E23TrivialOffsetCalculatorILi2EjESG_ILi1EjENS0_6memory12LoadWithCastILi2EEENSJ_13StoreWithCastILi1EEEEEviT_T0_T2_T3_T4_T5_,"a",@progbits
	.sectionflags	@""
	.align	4
.nv.constant0._ZN2at6native27unrolled_elementwise_kernelIZZZNS0_65_GLOBAL__N__eb3311e5_27_ActivationHardtanhKernel_cu_9e10b42f_293424hardtanh_backward_kernelERNS_14TensorIteratorERKN3c106ScalarES8_ENKUlvE_clEvENKUlvE1_clEvEUlNS5_4HalfESB_E_St5arrayIPcLm3EELi4E23TrivialOffsetCalculatorILi2EjESG_ILi1EjENS0_6memory12LoadWithCastILi2EEENSJ_13StoreWithCastILi1EEEEEviT_T0_T2_T3_T4_T5_:
	.zero		600


//--------------------- .nv.constant0._ZN2at6native18elementwise_kernelILi128ELi4EZNS0_22gpu_kernel_impl_nocastIZZZNS0_65_GLOBAL__N__eb3311e5_27_ActivationHardtanhKernel_cu_9e10b42f_293424hardtanh_backward_kernelERNS_14TensorIteratorERKN3c106ScalarES9_ENKUlvE_clEvENKUlvE1_clEvEUlNS6_4HalfESC_E_EEvRNS_18TensorIteratorBaseERKT_EUliE_EEviT1_ --------------------------
	.section	.nv.constant0._ZN2at6native18elementwise_kernelILi128ELi4EZNS0_22gpu_kernel_impl_nocastIZZZNS0_65_GLOBAL__N__eb3311e5_27_ActivationHardtanhKernel_cu_9e10b42f_293424hardtanh_backward_kernelERNS_14TensorIteratorERKN3c106ScalarES9_ENKUlvE_clEvENKUlvE1_clEvEUlNS6_4HalfESC_E_EEvRNS_18TensorIteratorBaseERKT_EUliE_EEviT1_,"a",@progbits
	.sectionflags	@""
	.align	4
.nv.constant0._ZN2at6native18elementwise_kernelILi128ELi4EZNS0_22gpu_kernel_impl_nocastIZZZNS0_65_GLOBAL__N__eb3311e5_27_ActivationHardtanhKernel_cu_9e10b42f_293424hardtanh_backward_kernelERNS_14TensorIteratorERKN3c106ScalarES9_ENKUlvE_clEvENKUlvE1_clEvEUlNS6_4HalfESC_E_EEvRNS_18TensorIteratorBaseERKT_EUliE_EEviT1_:
	.zero		1192


//--------------------- .nv.constant0._ZN2at6native27unrolled_elementwise_kernelIZZZNS0_65_GLOBAL__N__eb3311e5_27_ActivationHardtanhKernel_cu_9e10b42f_293424hardtanh_backward_kernelERNS_14TensorIteratorERKN3c106ScalarES8_ENKUlvE_clEvENKUlvE1_clEvEUlNS5_4HalfESB_E_St5arrayIPcLm3EELi4E23TrivialOffsetCalculatorILi2EjESG_ILi1EjENS0_6memory15LoadWithoutCastENSJ_16StoreWithoutCastEEEviT_T0_T2_T3_T4_T5_ --------------------------
	.section	.nv.constant0._ZN2at6native27unrolled_elementwise_kernelIZZZNS0_65_GLOBAL__N__eb3311e5_27_ActivationHardtanhKernel_cu_9e10b42f_293424hardtanh_backward_kernelERNS_14TensorIteratorERKN3c106ScalarES8_ENKUlvE_clEvENKUlvE1_clEvEUlNS5_4HalfESB_E_St5arrayIPcLm3EELi4E23TrivialOffsetCalculatorILi2EjESG_ILi1EjENS0_6memory15LoadWithoutCastENSJ_16StoreWithoutCastEEEviT_T0_T2_T3_T4_T5_,"a",@progbits
	.sectionflags	@""
	.align	4
.nv.constant0._ZN2at6native27unrolled_elementwise_kernelIZZZNS0_65_GLOBAL__N__eb3311e5_27_ActivationHardtanhKernel_cu_9e10b42f_293424hardtanh_backward_kernelERNS_14TensorIteratorERKN3c106ScalarES8_ENKUlvE_clEvENKUlvE1_clEvEUlNS5_4HalfESB_E_St5arrayIPcLm3EELi4E23TrivialOffsetCalculatorILi2EjESG_ILi1EjENS0_6memory15LoadWithoutCastENSJ_16StoreWithoutCastEEEviT_T0_T2_T3_T4_T5_:
	.zero		580


//--------------------- .nv.constant0._ZN2at6native29vectorized_elementwise_kernelILi2EZZZNS0_65_GLOBAL__N__eb3311e5_27_ActivationHardtanhKernel_cu_9e10b42f_293424hardtanh_backward_kernelERNS_14TensorIteratorERKN3c106ScalarES8_ENKUlvE_clEvENKUlvE1_clEvEUlNS5_4HalfESB_E_St5arrayIPcLm3EEEEviT0_T1_ --------------------------
	.section	.nv.constant0._ZN2at6native29vectorized_elementwise_kernelILi2EZZZNS0_65_GLOBAL__N__eb3311e5_27_ActivationHardtanhKernel_cu_9e10b42f_293424hardtanh_backward_kernelERNS_14TensorIteratorERKN3c106ScalarES8_ENKUlvE_clEvENKUlvE1_clEvEUlNS5_4HalfESB_E_St5arrayIPcLm3EEEEviT0_T1_,"a",@progbits
	.sectionflags	@""
	.align	4
.nv.constant0._ZN2at6native29vectorized_elementwise_kernelILi2EZZZNS0_65_GLOBAL__N__eb3311e5_27_ActivationHardtanhKernel_cu_9e10b42f_293424hardtanh_backward_kernelERNS_14TensorIteratorERKN3c106ScalarES8_ENKUlvE_clEvENKUlvE1_clEvEUlNS5_4HalfESB_E_St5arrayIPcLm3EEEEviT0_T1_:
	.zero		576


//--------------------- .nv.constant0._ZN2at6native29vectorized_elementwise_kernelILi4EZZZNS0_65_GLOBAL__N__eb3311e5_27_ActivationHardtanhKernel_cu_9e10b42f_293424hardtanh_backward_kernelERNS_14TensorIteratorERKN3c106ScalarES8_ENKUlvE_clEvENKUlvE1_clEvEUlNS5_4HalfESB_E_St5arrayIPcLm3EEEEviT0_T1_ --------------------------
	.section	.nv.constant0._ZN2at6native29vectorized_elementwise_kernelILi4EZZZNS0_65_GLOBAL__N__eb3311e5_27_ActivationHardtanhKernel_cu_9e10b42f_293424hardtanh_backward_kernelERNS_14TensorIteratorERKN3c106ScalarES8_ENKUlvE_clEvENKUlvE1_clEvEUlNS5_4HalfESB_E_St5arrayIPcLm3EEEEviT0_T1_,"a",@progbits
	.sectionflags	@""
	.align	4
.nv.constant0._ZN2at6native29vectorized_elementwise_kernelILi4EZZZNS0_65_GLOBAL__N__eb3311e5_27_ActivationHardtanhKernel_cu_9e10b42f_293424hardtanh_backward_kernelERNS_14TensorIteratorERKN3c106ScalarES8_ENKUlvE_clEvENKUlvE1_clEvEUlNS5_4HalfESB_E_St5arrayIPcLm3EEEEviT0_T1_:
	.zero		576


//--------------------- .nv.constant0._ZN2at6native29vectorized_elementwise_kernelILi8EZZZNS0_65_GLOBAL__N__eb3311e5_27_ActivationHardtanhKernel_cu_9e10b42f_293424hardtanh_backward_kernelERNS_14TensorIteratorERKN3c106ScalarES8_ENKUlvE_clEvENKUlvE1_clEvEUlNS5_4HalfESB_E_St5arrayIPcLm3EEEEviT0_T1_ --------------------------
	.section	.nv.constant0._ZN2at6native29vectorized_elementwise_kernelILi8EZZZNS0_65_GLOBAL__N__eb3311e5_27_ActivationHardtanhKernel_cu_9e10b42f_293424hardtanh_backward_kernelERNS_14TensorIteratorERKN3c106ScalarES8_ENKUlvE_clEvENKUlvE1_clEvEUlNS5_4HalfESB_E_St5arrayIPcLm3EEEEviT0_T1_,"a",@progbits
	.sectionflags	@""
	.align	4
.nv.constant0._ZN2at6native29vectorized_elementwise_kernelILi8EZZZNS0_65_GLOBAL__N__eb3311e5_27_ActivationHardtanhKernel_cu_9e10b42f_293424hardtanh_backward_kernelERNS_14TensorIteratorERKN3c106ScalarES8_ENKUlvE_clEvENKUlvE1_clEvEUlNS5_4HalfESB_E_St5arrayIPcLm3EEEEviT0_T1_:
	.zero		576


//--------------------- .nv.constant0._ZN2at6native18elementwise_kernelILi128ELi4EZNS0_15gpu_kernel_implIZZZNS0_65_GLOBAL__N__eb3311e5_27_ActivationHardtanhKernel_cu_9e10b42f_293424hardtanh_backward_kernelERNS_14TensorIteratorERKN3c106ScalarES9_ENKUlvE_clEvENKUlvE0_clEvEUlffE_EEvRNS_18TensorIteratorBaseERKT_EUliE_EEviT1_ --------------------------
	.section	.nv.constant0._ZN2at6native18elementwise_kernelILi128ELi4EZNS0_15gpu_kernel_implIZZZNS0_65_GLOBAL__N__eb3311e5_27_ActivationHardtanhKernel_cu_9e10b42f_293424hardtanh_backward_kernelERNS_14TensorIteratorERKN3c106ScalarES9_ENKUlvE_clEvENKUlvE0_clEvEUlffE_EEvRNS_18TensorIteratorBaseERKT_EUliE_EEviT1_,"a",@progbits
	.sectionflags	@""
	.align	4
.nv.constant0._ZN2at6native18elementwise_kernelILi128ELi4EZNS0_15gpu_kernel_implIZZZNS0_65_GLOBAL__N__eb3311e5_27_ActivationHardtanhKernel_cu_9e10b42f_293424hardtanh_backward_kernelERNS_14TensorIteratorERKN3c106ScalarES9_ENKUlvE_clEvENKUlvE0_clEvEUlffE_EEvRNS_18TensorIteratorBaseERKT_EUliE_EEviT1_:
	.zero		1200


//--------------------- .nv.constant0._ZN2at6native27unrolled_elementwise_kernelIZZZNS0_65_GLOBAL__N__eb3311e5_27_ActivationHardtanhKernel_cu_9e10b42f_293424hardtanh_backward_kernelERNS_14TensorIteratorERKN3c106ScalarES8_ENKUlvE_clEvENKUlvE0_clEvEUlffE_St5arrayIPcLm3EELi4E23TrivialOffsetCalculatorILi2EjESF_ILi1EjENS0_6memory12LoadWithCastILi2EEENSI_13StoreWithCastILi1EEEEEviT_T0_T2_T3_T4_T5_ --------------------------
	.section	.nv.constant0._ZN2at6native27unrolled_elementwise_kernelIZZZNS0_65_GLOBAL__N__eb3311e5_27_ActivationHardtanhKernel_cu_9e10b42f_293424hardtanh_backward_kernelERNS_14TensorIteratorERKN3c106ScalarES8_ENKUlvE_clEvENKUlvE0_clEvEUlffE_St5arrayIPcLm3EELi4E23TrivialOffsetCalculatorILi2EjESF_ILi1EjENS0_6memory12LoadWithCastILi2EEENSI_13StoreWithCastILi1EEEEEviT_T0_T2_T3_T4_T5_,"a",@progbits
	.sectionflags	@""
	.align	4
.nv.constant0._ZN2at6native27unrolled_elementwise_kernelIZZZNS0_65_GLOBAL__N__eb3311e5_27_ActivationHardtanhKernel_cu_9e10b42f_293424hardtanh_backward_kernelERNS_14TensorIteratorERKN3c106ScalarES8_ENKUlvE_clEvENKUlvE0_clEvEUlffE_St5arrayIPcLm3EELi4E23TrivialOffsetCalculatorILi2EjESF_ILi1EjENS0_6memory12LoadWithCastILi2EEENSI_13StoreWithCastILi1EEEEEviT_T0_T2_T3_T4_T5_:
	.zero		600


//--------------------- .nv.constant0._ZN2at6native18elementwise_kernelILi128ELi2EZNS0_22gpu_kernel_impl_nocastIZZZNS0_65_GLOBAL__N__eb3311e5_27_ActivationHardtanhKernel_cu_9e10b42f_293424hardtanh_backward_kernelERNS_14TensorIteratorERKN3c106ScalarES9_ENKUlvE_clEvENKUlvE0_clEvEUlffE_EEvRNS_18TensorIteratorBaseERKT_EUliE_EEviT1_ --------------------------
	.section	.nv.constant0._ZN2at6native18elementwise_kernelILi128ELi2EZNS0_22gpu_kernel_impl_nocastIZZZNS0_65_GLOBAL__N__eb3311e5_27_ActivationHardtanhKernel_cu_9e10b42f_293424hardtanh_backward_kernelERNS_14TensorIteratorERKN3c106ScalarES9_ENKUlvE_clEvENKUlvE0_clEvEUlffE_EEvRNS_18TensorIteratorBaseERKT_EUliE_EEviT1_,"a",@progbits
	.sectionflags	@""
	.align	4
.nv.constant0._ZN2at6native18elementwise_kernelILi128ELi2EZNS0_22gpu_kernel_impl_nocastIZZZNS0_65_GLOBAL__N__eb3311e5_27_ActivationHardtanhKernel_cu_9e10b42f_293424hardtanh_backward_kernelERNS_14TensorIteratorERKN3c106ScalarES9_ENKUlvE_clEvENKUlvE0_clEvEUlffE_EEvRNS_18TensorIteratorBaseERKT_EUliE_EEviT1_:
	.zero		1192


//--------------------- .nv.constant0._ZN2at6native27unrolled_elementwise_kernelIZZZNS0_65_GLOBAL__N__eb3311e5_27_ActivationHardtanhKernel_cu_9e10b42f_293424hardtanh_backward_kernelERNS_14TensorIteratorERKN3c106ScalarES8_ENKUlvE_clEvENKUlvE0_clEvEUlffE_St5arrayIPcLm3EELi4E23TrivialOffsetCalculatorILi2EjESF_ILi1EjENS0_6memory15LoadWithoutCastENSI_16StoreWithoutCastEEEviT_T0_T2_T3_T4_T5_ --------------------------
	.section	.nv.constant0._ZN2at6native27unrolled_elementwise_kernelIZZZNS0_65_GLOBAL__N__eb3311e5_27_ActivationHardtanhKernel_cu_9e10b42f_293424hardtanh_backward_kernelERNS_14TensorIteratorERKN3c106ScalarES8_ENKUlvE_clEvENKUlvE0_clEvEUlffE_St5arrayIPcLm3EELi4E23TrivialOffsetCalculatorILi2EjESF_ILi1EjENS0_6memory15LoadWithoutCastENSI_16StoreWithoutCastEEEviT_T0_T2_T3_T4_T5_,"a",@progbits
	.sectionflags	@""
	.align	4
.nv.constant0._ZN2at6native27unrolled_elementwise_kernelIZZZNS0_65_GLOBAL__N__eb3311e5_27_ActivationHardtanhKernel_cu_9e10b42f_293424hardtanh_backward_kernelERNS_14TensorIteratorERKN3c106ScalarES8_ENKUlvE_clEvENKUlvE0_clEvEUlffE_St5arrayIPcLm3EELi4E23TrivialOffsetCalculatorILi2EjESF_ILi1EjENS0_6memory15LoadWithoutCastENSI_16StoreWithoutCastEEEviT_T0_T2_T3_T4_T5_:
	.zero		580


//--------------------- .nv.constant0._ZN2at6native29vectorized_elementwise_kernelILi2EZZZNS0_65_GLOBAL__N__eb3311e5_27_ActivationHardtanhKernel_cu_9e10b42f_293424hardtanh_backward_kernelERNS_14TensorIteratorERKN3c106ScalarES8_ENKUlvE_clEvENKUlvE0_clEvEUlffE_St5arrayIPcLm3EEEEviT0_T1_ --------------------------
	.section	.nv.constant0._ZN2at6native29vectorized_elementwise_kernelILi2EZZZNS0_65_GLOBAL__N__eb3311e5_27_ActivationHardtanhKernel_cu_9e10b42f_293424hardtanh_backward_kernelERNS_14TensorIteratorERKN3c106ScalarES8_ENKUlvE_clEvENKUlvE0_clEvEUlffE_St5arrayIPcLm3EEEEviT0_T1_,"a",@progbits
	.sectionflags	@""
	.align	4
.nv.constant0._ZN2at6native29vectorized_elementwise_kernelILi2EZZZNS0_65_GLOBAL__N__eb3311e5_27_ActivationHardtanhKernel_cu_9e10b42f_293424hardtanh_backward_kernelERNS_14TensorIteratorERKN3c106ScalarES8_ENKUlvE_clEvENKUlvE0_clEvEUlffE_St5arrayIPcLm3EEEEviT0_T1_:
	.zero		576


//--------------------- .nv.constant0._ZN2at6native29vectorized_elementwise_kernelILi4EZZZNS0_65_GLOBAL__N__eb3311e5_27_ActivationHardtanhKernel_cu_9e10b42f_293424hardtanh_backward_kernelERNS_14TensorIteratorERKN3c106ScalarES8_ENKUlvE_clEvENKUlvE0_clEvEUlffE_St5arrayIPcLm3EEEEviT0_T1_ --------------------------
	.section	.nv.constant0._ZN2at6native29vectorized_elementwise_kernelILi4EZZZNS0_65_GLOBAL__N__eb3311e5_27_ActivationHardtanhKernel_cu_9e10b42f_293424hardtanh_backward_kernelERNS_14TensorIteratorERKN3c106ScalarES8_ENKUlvE_clEvENKUlvE0_clEvEUlffE_St5arrayIPcLm3EEEEviT0_T1_,"a",@progbits
	.sectionflags	@""
	.align	4
.nv.constant0._ZN2at6native29vectorized_elementwise_kernelILi4EZZZNS0_65_GLOBAL__N__eb3311e5_27_ActivationHardtanhKernel_cu_9e10b42f_293424hardtanh_backward_kernelERNS_14TensorIteratorERKN3c106ScalarES8_ENKUlvE_clEvENKUlvE0_clEvEUlffE_St5arrayIPcLm3EEEEviT0_T1_:
	.zero		576


//--------------------- .nv.constant0._ZN2at6native29vectorized_elementwise_kernelILi8EZZZNS0_65_GLOBAL__N__eb3311e5_27_ActivationHardtanhKernel_cu_9e10b42f_293424hardtanh_backward_kernelERNS_14TensorIteratorERKN3c106ScalarES8_ENKUlvE_clEvENKUlvE0_clEvEUlffE_St5arrayIPcLm3EEEEviT0_T1_ --------------------------
	.section	.nv.constant0._ZN2at6native29vectorized_elementwise_kernelILi8EZZZNS0_65_GLOBAL__N__eb3311e5_27_ActivationHardtanhKernel_cu_9e10b42f_293424hardtanh_backward_kernelERNS_14TensorIteratorERKN3c106ScalarES8_ENKUlvE_clEvENKUlvE0_clEvEUlffE_St5arrayIPcLm3EEEEviT0_T1_,"a",@progbits
	.sectionflags	@""
	.align	4
.nv.constant0._ZN2at6native29vectorized_elementwise_kernelILi8EZZZNS0_65_GLOBAL__N__eb3311e5_27_ActivationHardtanhKernel_cu_9e10b42f_293424hardtanh_backward_kernelERNS_14TensorIteratorERKN3c106ScalarES8_ENKUlvE_clEvENKUlvE0_clEvEUlffE_St5arrayIPcLm3EEEEviT0_T1_:
	.zero		576


//--------------------- .nv.constant0._ZN2at6native18elementwise_kernelILi128ELi4EZNS0_15gpu_kernel_implIZZZNS0_65_GLOBAL__N__eb3311e5_27_ActivationHardtanhKernel_cu_9e10b42f_293424hardtanh_backward_kernelERNS_14TensorIteratorERKN3c106ScalarES9_ENKUlvE_clEvENKUlvE_clEvEUlddE_EEvRNS_18TensorIteratorBaseERKT_EUliE_EEviT1_ --------------------------
	.section	.nv.constant0._ZN2at6native18elementwise_kernelILi128ELi4EZNS0_15gpu_kernel_implIZZZNS0_65_GLOBAL__N__eb3311e5_27_ActivationHardtanhKernel_cu_9e10b42f_293424hardtanh_backward_kernelERNS_14TensorIteratorERKN3c106ScalarES9_ENKUlvE_clEvENKUlvE_clEvEUlddE_EEvRNS_18TensorIteratorBaseERKT_EUliE_EEviT1_,"a",@progbits
	.sectionflags	@""
	.align	4
.nv.constant0._ZN2at6native18elementwise_kernelILi128ELi4EZNS0_15gpu_kernel_implIZZZNS0_65_GLOBAL__N__eb3311e5_27_ActivationHardtanhKernel_cu_9e10b42f_293424hardtanh_backward_kernelERNS_14TensorIteratorERKN3c106ScalarES9_ENKUlvE_clEvENKUlvE_clEvEUlddE_EEvRNS_18TensorIteratorBaseERKT_EUliE_EEviT1_:
	.zero		1208


//--------------------- .nv.constant0._ZN2at6native27unrolled_elementwise_kernelIZZZNS0_65_GLOBAL__N__eb3311e5_27_ActivationHardtanhKernel_cu_9e10b42f_293424hardtanh_backward_kernelERNS_14TensorIteratorERKN3c106ScalarES8_ENKUlvE_clEvENKUlvE_clEvEUlddE_St5arrayIPcLm3EELi4E23TrivialOffsetCalculatorILi2EjESF_ILi1EjENS0_6memory12LoadWithCastILi2EEENSI_13StoreWithCastILi1EEEEEviT_T0_T2_T3_T4_T5_ --------------------------
	.section	.nv.constant0._ZN2at6native27unrolled_elementwise_kernelIZZZNS0_65_GLOBAL__N__eb3311e5_27_ActivationHardtanhKernel_cu_9e10b42f_293424hardtanh_backward_kernelERNS_14TensorIteratorERKN3c106ScalarES8_ENKUlvE_clEvENKUlvE_clEvEUlddE_St5arrayIPcLm3EELi4E23TrivialOffsetCalculatorILi2EjESF_ILi1EjENS0_6memory12LoadWithCastILi2EEENSI_13StoreWithCastILi1EEEEEviT_T0_T2_T3_T4_T5_,"a",@progbits
	.sectionflags	@""
	.align	4
.nv.constant0._ZN2at6native27unrolled_elementwise_kernelIZZZNS0_65_GLOBAL__N__eb3311e5_27_ActivationHardtanhKernel_cu_9e10b42f_293424hardtanh_backward_kernelERNS_14TensorIteratorERKN3c106ScalarES8_ENKUlvE_clEvENKUlvE_clEvEUlddE_St5arrayIPcLm3EELi4E23TrivialOffsetCalculatorILi2EjESF_ILi1EjENS0_6memory12LoadWithCastILi2EEENSI_13StoreWithCastILi1EEEEEviT_T0_T2_T3_T4_T5_:
	.zero		608


//--------------------- .nv.constant0._ZN2at6native18elementwise_kernelILi128ELi2EZNS0_22gpu_kernel_impl_nocastIZZZNS0_65_GLOBAL__N__eb3311e5_27_ActivationHardtanhKernel_cu_9e10b42f_293424hardtanh_backward_kernelERNS_14TensorIteratorERKN3c106ScalarES9_ENKUlvE_clEvENKUlvE_clEvEUlddE_EEvRNS_18TensorIteratorBaseERKT_EUliE_EEviT1_ --------------------------
	.section	.nv.constant0._ZN2at6native18elementwise_kernelILi128ELi2EZNS0_22gpu_kernel_impl_nocastIZZZNS0_65_GLOBAL__N__eb3311e5_27_ActivationHardtanhKernel_cu_9e10b42f_293424hardtanh_backward_kernelERNS_14TensorIteratorERKN3c106ScalarES9_ENKUlvE_clEvENKUlvE_clEvEUlddE_EEvRNS_18TensorIteratorBaseERKT_EUliE_EEviT1_,"a",@progbits
	.sectionflags	@""
	.align	4
.nv.constant0._ZN2at6native18elementwise_kernelILi128ELi2EZNS0_22gpu_kernel_impl_nocastIZZZNS0_65_GLOBAL__N__eb3311e5_27_ActivationHardtanhKernel_cu_9e10b42f_293424hardtanh_backward_kernelERNS_14TensorIteratorERKN3c106ScalarES9_ENKUlvE_clEvENKUlvE_clEvEUlddE_EEvRNS_18TensorIteratorBaseERKT_EUliE_EEviT1_:
	.zero		1200


//--------------------- .nv.constant0._ZN2at6native27unrolled_elementwise_kernelIZZZNS0_65_GLOBAL__N__eb3311e5_27_ActivationHardtanhKernel_cu_9e10b42f_293424hardtanh_backward_kernelERNS_14TensorIteratorERKN3c106ScalarES8_ENKUlvE_clEvENKUlvE_clEvEUlddE_St5arrayIPcLm3EELi4E23TrivialOffsetCalculatorILi2EjESF_ILi1EjENS0_6memory15LoadWithoutCastENSI_16StoreWithoutCastEEEviT_T0_T2_T3_T4_T5_ --------------------------
	.section	.nv.constant0._ZN2at6native27unrolled_elementwise_kernelIZZZNS0_65_GLOBAL__N__eb3311e5_27_ActivationHardtanhKernel_cu_9e10b42f_293424hardtanh_backward_kernelERNS_14TensorIteratorERKN3c106ScalarES8_ENKUlvE_clEvENKUlvE_clEvEUlddE_St5arrayIPcLm3EELi4E23TrivialOffsetCalculatorILi2EjESF_ILi1EjENS0_6memory15LoadWithoutCastENSI_16StoreWithoutCastEEEviT_T0_T2_T3_T4_T5_,"a",@progbits
	.sectionflags	@""
	.align	4
.nv.constant0._ZN2at6native27unrolled_elementwise_kernelIZZZNS0_65_GLOBAL__N__eb3311e5_27_ActivationHardtanhKernel_cu_9e10b42f_293424hardtanh_backward_kernelERNS_14TensorIteratorERKN3c106ScalarES8_ENKUlvE_clEvENKUlvE_clEvEUlddE_St5arrayIPcLm3EELi4E23TrivialOffsetCalculatorILi2EjESF_ILi1EjENS0_6memory15LoadWithoutCastENSI_16StoreWithoutCastEEEviT_T0_T2_T3_T4_T5_:
	.zero		588


//--------------------- .nv.constant0._ZN2at6native29vectorized_elementwise_kernelILi2EZZZNS0_65_GLOBAL__N__eb3311e5_27_ActivationHardtanhKernel_cu_9e10b42f_293424hardtanh_backward_kernelERNS_14TensorIteratorERKN3c106ScalarES8_ENKUlvE_clEvENKUlvE_clEvEUlddE_St5arrayIPcLm3EEEEviT0_T1_ --------------------------
	.section	.nv.constant0._ZN2at6native29vectorized_elementwise_kernelILi2EZZZNS0_65_GLOBAL__N__eb3311e5_27_ActivationHardtanhKernel_cu_9e10b42f_293424hardtanh_backward_kernelERNS_14TensorIteratorERKN3c106ScalarES8_ENKUlvE_clEvENKUlvE_clEvEUlddE_St5arrayIPcLm3EEEEviT0_T1_,"a",@progbits
	.sectionflags	@""
	.align	4
.nv.constant0._ZN2at6native29vectorized_elementwise_kernelILi2EZZZNS0_65_GLOBAL__N__eb3311e5_27_ActivationHardtanhKernel_cu_9e10b42f_293424hardtanh_backward_kernelERNS_14TensorIteratorERKN3c106ScalarES8_ENKUlvE_clEvENKUlvE_clEvEUlddE_St5arrayIPcLm3EEEEviT0_T1_:
	.zero		584


//--------------------- .nv.constant0._ZN2at6native29vectorized_elementwise_kernelILi4EZZZNS0_65_GLOBAL__N__eb3311e5_27_ActivationHardtanhKernel_cu_9e10b42f_293424hardtanh_backward_kernelERNS_14TensorIteratorERKN3c106ScalarES8_ENKUlvE_clEvENKUlvE_clEvEUlddE_St5arrayIPcLm3EEEEviT0_T1_ --------------------------
	.section	.nv.constant0._ZN2at6native29vectorized_elementwise_kernelILi4EZZZNS0_65_GLOBAL__N__eb3311e5_27_ActivationHardtanhKernel_cu_9e10b42f_293424hardtanh_backward_kernelERNS_14TensorIteratorERKN3c106ScalarES8_ENKUlvE_clEvENKUlvE_clEvEUlddE_St5arrayIPcLm3EEEEviT0_T1_,"a",@progbits
	.sectionflags	@""
	.align	4
.nv.constant0._ZN2at6native29vectorized_elementwise_kernelILi4EZZZNS0_65_GLOBAL__N__eb3311e5_27_ActivationHardtanhKernel_cu_9e10b42f_293424hardtanh_backward_kernelERNS_14TensorIteratorERKN3c106ScalarES8_ENKUlvE_clEvENKUlvE_clEvEUlddE_St5arrayIPcLm3EEEEviT0_T1_:
	.zero		584


//--------------------- .nv.constant0._ZN2at6native29vectorized_elementwise_kernelILi8EZZZNS0_65_GLOBAL__N__eb3311e5_27_ActivationHardtanhKernel_cu_9e10b42f_293424hardtanh_backward_kernelERNS_14TensorIteratorERKN3c106ScalarES8_ENKUlvE_clEvENKUlvE_clEvEUlddE_St5arrayIPcLm3EEEEviT0_T1_ --------------------------
	.section	.nv.constant0._ZN2at6native29vectorized_elementwise_kernelILi8EZZZNS0_65_GLOBAL__N__eb3311e5_27_ActivationHardtanhKernel_cu_9e10b42f_293424hardtanh_backward_kernelERNS_14TensorIteratorERKN3c106ScalarES8_ENKUlvE_clEvENKUlvE_clEvEUlddE_St5arrayIPcLm3EEEEviT0_T1_,"a",@progbits
	.sectionflags	@""
	.align	4
.nv.constant0._ZN2at6native29vectorized_elementwise_kernelILi8EZZZNS0_65_GLOBAL__N__eb3311e5_27_ActivationHardtanhKernel_cu_9e10b42f_293424hardtanh_backward_kernelERNS_14TensorIteratorERKN3c106ScalarES8_ENKUlvE_clEvENKUlvE_clEvEUlddE_St5arrayIPcLm3EEEEviT0_T1_:
	.zero		584


//--------------------- SYMBOLS --------------------------

	.type		.nv.reservedSmem.offset0,@object
	.size		.nv.reservedSmem.offset0,0x4
	.type		__assertfail,@function
